// auto-generated by cutlass_sweep.conv — config: {"arch": "sm_100", "cluster_m": 2, "cluster_n": 1, "conv_kind": "dgrad", "dtype": "tf32", "ndim": 2, "tile_k": 64, "tile_m": 64, "tile_n": 128}
#include "cutlass/cutlass.h"
#include "cute/tensor.hpp"
#include "cutlass/kernel_hardware_info.hpp"
#include "cutlass/conv/convolution.h"
#include "cutlass/conv/dispatch_policy.hpp"
#include "cutlass/conv/collective/collective_builder.hpp"
#include "cutlass/conv/kernel/conv_universal.hpp"
#include "cutlass/conv/device/conv_universal_adapter.hpp"
#include "cutlass/epilogue/collective/collective_builder.hpp"

using namespace cute;
using Elem = cutlass::tfloat32_t;
using Acc  = float;
using LayoutAB = cutlass::layout::TensorNHWC;
using LayoutC  = cutlass::layout::TensorNHWC;
constexpr auto ConvOp = cutlass::conv::Operator::kDgrad;
using TileShape    = Shape<_64, _128, Shape<_64>>;
using ClusterShape = Shape<_2, _1, _1>;

using CollectiveEpilogue = typename cutlass::epilogue::collective::CollectiveBuilder<
    cutlass::arch::Sm100, cutlass::arch::OpClassTensorOp,
    TileShape, ClusterShape,
    cutlass::epilogue::collective::EpilogueTileAuto,
    Acc, Acc,
    Elem, LayoutC, 128 / cutlass::sizeof_bits<Elem>::value,
    Elem, LayoutC, 128 / cutlass::sizeof_bits<Elem>::value,
    cutlass::epilogue::collective::EpilogueScheduleAuto
  >::CollectiveOp;

using CollectiveMainloop = typename cutlass::conv::collective::CollectiveBuilder<
    cutlass::arch::Sm100, cutlass::arch::OpClassTensorOp, ConvOp,
    Elem, LayoutAB, 128 / cutlass::sizeof_bits<Elem>::value,
    Elem, LayoutAB, 128 / cutlass::sizeof_bits<Elem>::value,
    Acc,
    TileShape, ClusterShape,
    cutlass::conv::collective::StageCountAutoCarveout<
        static_cast<int>(sizeof(typename CollectiveEpilogue::SharedStorage))>,
    cutlass::conv::collective::KernelScheduleAuto
  >::CollectiveOp;

using ProblemShape = cutlass::conv::ConvProblemShape<
    ConvOp, CollectiveMainloop::DispatchPolicy::NumSpatialDimensions>;
using ConvKernel = cutlass::conv::kernel::ConvUniversal<
    ProblemShape, CollectiveMainloop, CollectiveEpilogue>;
using Conv = cutlass::conv::device::ConvUniversalAdapter<ConvKernel>;

auto* _anchor = &cutlass::device_kernel<ConvKernel>;


// ===== COMPILED SASS (sm_100a) =====

	.target	sm_100a

	.elftype	@"ET_EXEC"


//--------------------- .note.nv.tkinfo           --------------------------
	.section	.note.nv.tkinfo,"",@"SHT_NOTE"
	.sectionflags	@"SHF_NOTE_NV_TKINFO"
	.tkinfo
        /*0018*/ 	.word	0x00000002
        /*0030*/ 	.string	""
        /*0030*/ 	.string	"ptxas"
        /*0030*/ 	.string	"Cuda compilation tools, release 13.0, V13.0.88"
        /*0030*/ 	.string	"Build cuda_13.0.r13.0/compiler.36424714_0"
        /*0030*/ 	.string	"-arch sm_100a -m 64 "



//--------------------- .note.nv.cuinfo           --------------------------
	.section	.note.nv.cuinfo,"",@"SHT_NOTE"
	.sectionflags	@"SHF_NOTE_NV_CUINFO"
        /*0018*/ 	.short	0x0002
        /*001a*/ 	.short	0x0064
        /*001c*/ 	.short	0x0082
	.zero		2


//--------------------- .nv.info                  --------------------------
	.section	.nv.info,"",@"SHT_CUDA_INFO"
	.align	4


	//----- nvinfo : EIATTR_REGCOUNT
	.align		4
        /*0000*/ 	.byte	0x04, 0x2f
        /*0002*/ 	.short	(.L_19 - .L_18)
	.align		4
.L_18:
        /*0004*/ 	.word	index@(_ZN7cutlass13device_kernelINS_4conv6kernel13ConvUniversalINS1_16ConvProblemShapeILNS1_8OperatorE1ELi2EEENS1_10collective14CollectiveConvINS1_47MainloopSm100TmaUmmaWarpSpecializedImplicitGemmILS5_1ELi4ELi2ELi1ELi2EN4cute5tupleIJNSA_1CILi2EEENSC_ILi1EEESE_EEEEENSB_IJNSC_ILi64EEENSC_ILi128EEENSB_IJSH_EEEEEENS_10tfloat32_tESL_NSA_8TiledMMAINSA_8MMA_AtomIJNSA_17SM100_MMA_TF32_SSISL_SL_fLi64ELi128ELNSA_4UMMA5MajorE0ELSQ_1ELNSP_7ScaleInE0ELSR_0EEEEEENSA_6LayoutINSB_IJSE_SE_SE_EEENSB_IJNSC_ILi0EEESW_SW_EEEEENSB_IJNSA_10UnderscoreESZ_SZ_EEEEENS7_6detail27Sm100ImplicitGemmTileTraitsINSA_20SM90_TMA_LOAD_IM2COLENSA_14ComposedLayoutINSA_7SwizzleILi3ELi4ELi3EEENSA_18smem_ptr_flag_bitsILi32EEENSU_INSB_IJNSC_ILi8EEENSC_ILi32EEEEEENSB_IJS1B_SE_EEEEEEEvEENS13_INSA_23SM90_TMA_LOAD_MULTICASTENS15_INS16_ILi2ELi5ELi2EEES19_NSU_INSB_IJS1B_NSC_ILi4EEEEEENSB_IJSE_S1B_EEEEEEEvEEEENS_8epilogue10collective18CollectiveEpilogueINS1Q_23Sm100TmaWarpSpecializedILi4ELi2ELi16ELb1ELb0EEEJSK_NSB_IJNSU_ISH_SE_EENSU_IS1B_SE_EEEEESL_NSB_IJNSB_IJlllEEESE_SW_EEESL_S1Z_NS1Q_6fusion15FusionCallbacksIS1U_NS20_17LinearCombinationISL_fSL_fLNS_15FloatRoundStyleE2EEESK_S1X_JEEENSA_5SM1004TMEM4LOAD26SM100_TMEM_LOAD_16dp128b8xES14_S1F_NSA_17SM75_U32x4_LDSM_NENSA_21SM90_TMA_STORE_IM2COLES1F_NSA_17SM90_U32x4_STSM_NENSA_39AutoVectorizingCopyWithAssumedAlignmentILi128EEEEEEvvEEEEvNT_6ParamsE)
        /*0008*/ 	.word	0x0000005b


	//----- nvinfo : EIATTR_FRAME_SIZE
	.align		4
.L_19:
        /*000c*/ 	.byte	0x04, 0x11
        /*000e*/ 	.short	(.L_21 - .L_20)
	.align		4
.L_20:
        /*0010*/ 	.word	index@($__internal_2_$__cuda_sm10x_tcgen05_guardrail_trap_unallocated_columns_being_dealloced)
        /*0014*/ 	.word	0x00000008


	//----- nvinfo : EIATTR_FRAME_SIZE
	.align		4
.L_21:
        /*0018*/ 	.byte	0x04, 0x11
        /*001a*/ 	.short	(.L_23 - .L_22)
	.align		4
.L_22:
        /*001c*/ 	.word	index@($__internal_1_$__cuda_sm10x_tcgen05_guardrail_trap_phase_invalid_during_alloc)
        /*0020*/ 	.word	0x00000008


	//----- nvinfo : EIATTR_FRAME_SIZE
	.align		4
.L_23:
        /*0024*/ 	.byte	0x04, 0x11
        /*0026*/ 	.short	(.L_25 - .L_24)
	.align		4
.L_24:
        /*0028*/ 	.word	index@($__internal_0_$__cuda_sm10x_tcgen05_guardrail_trap_col_being_dealloced_not_returned_by_alloc)
        /*002c*/ 	.word	0x00000008


	//----- nvinfo : EIATTR_FRAME_SIZE
	.align		4
.L_25:
        /*0030*/ 	.byte	0x04, 0x11
        /*0032*/ 	.short	(.L_27 - .L_26)
	.align		4
.L_26:
        /*0034*/ 	.word	index@(_ZN7cutlass13device_kernelINS_4conv6kernel13ConvUniversalINS1_16ConvProblemShapeILNS1_8OperatorE1ELi2EEENS1_10collective14CollectiveConvINS1_47MainloopSm100TmaUmmaWarpSpecializedImplicitGemmILS5_1ELi4ELi2ELi1ELi2EN4cute5tupleIJNSA_1CILi2EEENSC_ILi1EEESE_EEEEENSB_IJNSC_ILi64EEENSC_ILi128EEENSB_IJSH_EEEEEENS_10tfloat32_tESL_NSA_8TiledMMAINSA_8MMA_AtomIJNSA_17SM100_MMA_TF32_SSISL_SL_fLi64ELi128ELNSA_4UMMA5MajorE0ELSQ_1ELNSP_7ScaleInE0ELSR_0EEEEEENSA_6LayoutINSB_IJSE_SE_SE_EEENSB_IJNSC_ILi0EEESW_SW_EEEEENSB_IJNSA_10UnderscoreESZ_SZ_EEEEENS7_6detail27Sm100ImplicitGemmTileTraitsINSA_20SM90_TMA_LOAD_IM2COLENSA_14ComposedLayoutINSA_7SwizzleILi3ELi4ELi3EEENSA_18smem_ptr_flag_bitsILi32EEENSU_INSB_IJNSC_ILi8EEENSC_ILi32EEEEEENSB_IJS1B_SE_EEEEEEEvEENS13_INSA_23SM90_TMA_LOAD_MULTICASTENS15_INS16_ILi2ELi5ELi2EEES19_NSU_INSB_IJS1B_NSC_ILi4EEEEEENSB_IJSE_S1B_EEEEEEEvEEEENS_8epilogue10collective18CollectiveEpilogueINS1Q_23Sm100TmaWarpSpecializedILi4ELi2ELi16ELb1ELb0EEEJSK_NSB_IJNSU_ISH_SE_EENSU_IS1B_SE_EEEEESL_NSB_IJNSB_IJlllEEESE_SW_EEESL_S1Z_NS1Q_6fusion15FusionCallbacksIS1U_NS20_17LinearCombinationISL_fSL_fLNS_15FloatRoundStyleE2EEESK_S1X_JEEENSA_5SM1004TMEM4LOAD26SM100_TMEM_LOAD_16dp128b8xES14_S1F_NSA_17SM75_U32x4_LDSM_NENSA_21SM90_TMA_STORE_IM2COLES1F_NSA_17SM90_U32x4_STSM_NENSA_39AutoVectorizingCopyWithAssumedAlignmentILi128EEEEEEvvEEEEvNT_6ParamsE)
        /*0038*/ 	.word	0x00000008


	//----- nvinfo : EIATTR_MIN_STACK_SIZE
	.align		4
.L_27:
        /*003c*/ 	.byte	0x04, 0x12
        /*003e*/ 	.short	(.L_29 - .L_28)
	.align		4
.L_28:
        /*0040*/ 	.word	index@(_ZN7cutlass13device_kernelINS_4conv6kernel13ConvUniversalINS1_16ConvProblemShapeILNS1_8OperatorE1ELi2EEENS1_10collective14CollectiveConvINS1_47MainloopSm100TmaUmmaWarpSpecializedImplicitGemmILS5_1ELi4ELi2ELi1ELi2EN4cute5tupleIJNSA_1CILi2EEENSC_ILi1EEESE_EEEEENSB_IJNSC_ILi64EEENSC_ILi128EEENSB_IJSH_EEEEEENS_10tfloat32_tESL_NSA_8TiledMMAINSA_8MMA_AtomIJNSA_17SM100_MMA_TF32_SSISL_SL_fLi64ELi128ELNSA_4UMMA5MajorE0ELSQ_1ELNSP_7ScaleInE0ELSR_0EEEEEENSA_6LayoutINSB_IJSE_SE_SE_EEENSB_IJNSC_ILi0EEESW_SW_EEEEENSB_IJNSA_10UnderscoreESZ_SZ_EEEEENS7_6detail27Sm100ImplicitGemmTileTraitsINSA_20SM90_TMA_LOAD_IM2COLENSA_14ComposedLayoutINSA_7SwizzleILi3ELi4ELi3EEENSA_18smem_ptr_flag_bitsILi32EEENSU_INSB_IJNSC_ILi8EEENSC_ILi32EEEEEENSB_IJS1B_SE_EEEEEEEvEENS13_INSA_23SM90_TMA_LOAD_MULTICASTENS15_INS16_ILi2ELi5ELi2EEES19_NSU_INSB_IJS1B_NSC_ILi4EEEEEENSB_IJSE_S1B_EEEEEEEvEEEENS_8epilogue10collective18CollectiveEpilogueINS1Q_23Sm100TmaWarpSpecializedILi4ELi2ELi16ELb1ELb0EEEJSK_NSB_IJNSU_ISH_SE_EENSU_IS1B_SE_EEEEESL_NSB_IJNSB_IJlllEEESE_SW_EEESL_S1Z_NS1Q_6fusion15FusionCallbacksIS1U_NS20_17LinearCombinationISL_fSL_fLNS_15FloatRoundStyleE2EEESK_S1X_JEEENSA_5SM1004TMEM4LOAD26SM100_TMEM_LOAD_16dp128b8xES14_S1F_NSA_17SM75_U32x4_LDSM_NENSA_21SM90_TMA_STORE_IM2COLES1F_NSA_17SM90_U32x4_STSM_NENSA_39AutoVectorizingCopyWithAssumedAlignmentILi128EEEEEEvvEEEEvNT_6ParamsE)
        /*0044*/ 	.word	0x00000008
.L_29:


//--------------------- .nv.compat                --------------------------
	.section	.nv.compat,"",@"SHT_CUDA_COMPAT_INFO"
	.align	4
        /*0000*/ 	.byte	0x02, 0x09, 0x01, 0x00, 0x02, 0x02, 0x02, 0x00, 0x02, 0x05, 0x05, 0x00, 0x03, 0x07, 0x01, 0x01
        /*0010*/ 	.byte	0x02, 0x03, 0x01, 0x00, 0x02, 0x06, 0x01, 0x00, 0x04, 0x0b, 0x08, 0x00, 0x09, 0x00, 0x00, 0x00
        /*0020*/ 	.byte	0x00, 0x00, 0x00, 0x00


//--------------------- .nv.info._ZN7cutlass13device_kernelINS_4conv6kernel13ConvUniversalINS1_16ConvProblemShapeILNS1_8OperatorE1ELi2EEENS1_10collective14CollectiveConvINS1_47MainloopSm100TmaUmmaWarpSpecializedImplicitGemmILS5_1ELi4ELi2ELi1ELi2EN4cute5tupleIJNSA_1CILi2EEENSC_ILi1EEESE_EEEEENSB_IJNSC_ILi64EEENSC_ILi128EEENSB_IJSH_EEEEEENS_10tfloat32_tESL_NSA_8TiledMMAINSA_8MMA_AtomIJNSA_17SM100_MMA_TF32_SSISL_SL_fLi64ELi128ELNSA_4UMMA5MajorE0ELSQ_1ELNSP_7ScaleInE0ELSR_0EEEEEENSA_6LayoutINSB_IJSE_SE_SE_EEENSB_IJNSC_ILi0EEESW_SW_EEEEENSB_IJNSA_10UnderscoreESZ_SZ_EEEEENS7_6detail27Sm100ImplicitGemmTileTraitsINSA_20SM90_TMA_LOAD_IM2COLENSA_14ComposedLayoutINSA_7SwizzleILi3ELi4ELi3EEENSA_18smem_ptr_flag_bitsILi32EEENSU_INSB_IJNSC_ILi8EEENSC_ILi32EEEEEENSB_IJS1B_SE_EEEEEEEvEENS13_INSA_23SM90_TMA_LOAD_MULTICASTENS15_INS16_ILi2ELi5ELi2EEES19_NSU_INSB_IJS1B_NSC_ILi4EEEEEENSB_IJSE_S1B_EEEEEEEvEEEENS_8epilogue10collective18CollectiveEpilogueINS1Q_23Sm100TmaWarpSpecializedILi4ELi2ELi16ELb1ELb0EEEJSK_NSB_IJNSU_ISH_SE_EENSU_IS1B_SE_EEEEESL_NSB_IJNSB_IJlllEEESE_SW_EEESL_S1Z_NS1Q_6fusion15FusionCallbacksIS1U_NS20_17LinearCombinationISL_fSL_fLNS_15FloatRoundStyleE2EEESK_S1X_JEEENSA_5SM1004TMEM4LOAD26SM100_TMEM_LOAD_16dp128b8xES14_S1F_NSA_17SM75_U32x4_LDSM_NENSA_21SM90_TMA_STORE_IM2COLES1F_NSA_17SM90_U32x4_STSM_NENSA_39AutoVectorizingCopyWithAssumedAlignmentILi128EEEEEEvvEEEEvNT_6ParamsE --------------------------
	.section	.nv.info._ZN7cutlass13device_kernelINS_4conv6kernel13ConvUniversalINS1_16ConvProblemShapeILNS1_8OperatorE1ELi2EEENS1_10collective14CollectiveConvINS1_47MainloopSm100TmaUmmaWarpSpecializedImplicitGemmILS5_1ELi4ELi2ELi1ELi2EN4cute5tupleIJNSA_1CILi2EEENSC_ILi1EEESE_EEEEENSB_IJNSC_ILi64EEENSC_ILi128EEENSB_IJSH_EEEEEENS_10tfloat32_tESL_NSA_8TiledMMAINSA_8MMA_AtomIJNSA_17SM100_MMA_TF32_SSISL_SL_fLi64ELi128ELNSA_4UMMA5MajorE0ELSQ_1ELNSP_7ScaleInE0ELSR_0EEEEEENSA_6LayoutINSB_IJSE_SE_SE_EEENSB_IJNSC_ILi0EEESW_SW_EEEEENSB_IJNSA_10UnderscoreESZ_SZ_EEEEENS7_6detail27Sm100ImplicitGemmTileTraitsINSA_20SM90_TMA_LOAD_IM2COLENSA_14ComposedLayoutINSA_7SwizzleILi3ELi4ELi3EEENSA_18smem_ptr_flag_bitsILi32EEENSU_INSB_IJNSC_ILi8EEENSC_ILi32EEEEEENSB_IJS1B_SE_EEEEEEEvEENS13_INSA_23SM90_TMA_LOAD_MULTICASTENS15_INS16_ILi2ELi5ELi2EEES19_NSU_INSB_IJS1B_NSC_ILi4EEEEEENSB_IJSE_S1B_EEEEEEEvEEEENS_8epilogue10collective18CollectiveEpilogueINS1Q_23Sm100TmaWarpSpecializedILi4ELi2ELi16ELb1ELb0EEEJSK_NSB_IJNSU_ISH_SE_EENSU_IS1B_SE_EEEEESL_NSB_IJNSB_IJlllEEESE_SW_EEESL_S1Z_NS1Q_6fusion15FusionCallbacksIS1U_NS20_17LinearCombinationISL_fSL_fLNS_15FloatRoundStyleE2EEESK_S1X_JEEENSA_5SM1004TMEM4LOAD26SM100_TMEM_LOAD_16dp128b8xES14_S1F_NSA_17SM75_U32x4_LDSM_NENSA_21SM90_TMA_STORE_IM2COLES1F_NSA_17SM90_U32x4_STSM_NENSA_39AutoVectorizingCopyWithAssumedAlignmentILi128EEEEEEvvEEEEvNT_6ParamsE,"",@"SHT_CUDA_INFO"
	.sectionflags	@""
	.align	4


	//----- nvinfo : EIATTR_CUDA_API_VERSION
	.align		4
        /*0000*/ 	.byte	0x04, 0x37
        /*0002*/ 	.short	(.L_31 - .L_30)
.L_30:
        /*0004*/ 	.word	0x00000082


	//----- nvinfo : EIATTR_KPARAM_INFO
	.align		4
.L_31:
        /*0008*/ 	.byte	0x04, 0x17
        /*000a*/ 	.short	(.L_33 - .L_32)
.L_32:
        /*000c*/ 	.word	0x00000000
        /*0010*/ 	.short	0x0000
        /*0012*/ 	.short	0x0000
        /*0014*/ 	.byte	0x00, 0xf0, 0x01, 0x20


	//----- nvinfo : EIATTR_AT_ENTRY_FRAGMENTS
	.align		4
.L_33:
        /*0018*/ 	.byte	0x04, 0x4f
        /*001a*/ 	.short	(.L_35 - .L_34)


	//   ....[0]....
.L_34:
        /*001c*/ 	.word	0x00000006


	//----- nvinfo : EIATTR_RESERVED_SMEM_USED
	.align		4
.L_35:
        /*0020*/ 	.byte	0x01, 0x41
	.zero		2


	//----- nvinfo : EIATTR_SPARSE_MMA_MASK
	.align		4
        /*0024*/ 	.byte	0x03, 0x50
        /*0026*/ 	.short	0x0000


	//----- nvinfo : EIATTR_TCGEN05_1CTA_USED
	.align		4
        /*0028*/ 	.byte	0x01, 0x51
	.zero		2


	//----- nvinfo : EIATTR_MAXREG_COUNT
	.align		4
        /*002c*/ 	.byte	0x03, 0x1b
        /*002e*/ 	.short	0x00ff


	//----- nvinfo : EIATTR_NUM_BARRIERS
	.align		4
        /*0030*/ 	.byte	0x02, 0x4c
        /*0032*/ 	.byte	0x07
	.zero		1


	//----- nvinfo : EIATTR_EXTERNS
	.align		4
        /*0034*/ 	.byte	0x04, 0x0f
        /*0036*/ 	.short	(.L_37 - .L_36)


	//   ....[0]....
	.align		4
.L_36:
        /*0038*/ 	.word	index@(__assertfail)


	//----- nvinfo : EIATTR_MERCURY_ISA_VERSION
	.align		4
.L_37:
        /*003c*/ 	.byte	0x03, 0x5f
        /*003e*/ 	.short	0x0101


	//----- nvinfo : EIATTR_INT_WARP_WIDE_INSTR_OFFSETS
	.align		4
        /*0040*/ 	.byte	0x04, 0x31
        /*0042*/ 	.short	(.L_39 - .L_38)


	//   ....[0]....
.L_38:
        /*0044*/ 	.word	0x000060c0


	//   ....[1]....
        /*0048*/ 	.word	0x000060e0


	//   ....[2]....
        /*004c*/ 	.word	0x00006110


	//   ....[3]....
        /*0050*/ 	.word	0x00006df0


	//   ....[4]....
        /*0054*/ 	.word	0x00006e70


	//   ....[5]....
        /*0058*/ 	.word	0x00006f30


	//   ....[6]....
        /*005c*/ 	.word	0x00006ff0


	//   ....[7]....
        /*0060*/ 	.word	0x000070b0


	//   ....[8]....
        /*0064*/ 	.word	0x00007190


	//   ....[9]....
        /*0068*/ 	.word	0x00007250


	//   ....[10]....
        /*006c*/ 	.word	0x00007340


	//----- nvinfo : EIATTR_COOP_GROUP_MASK_REGIDS
	.align		4
.L_39:
        /*0070*/ 	.byte	0x04, 0x29
        /*0072*/ 	.short	(.L_41 - .L_40)


	//   ....[0]....
.L_40:
        /*0074*/ 	.word	0xffffffff


	//   ....[1]....
        /*0078*/ 	.word	0xffffffff


	//   ....[2]....
        /*007c*/ 	.word	0xffffffff


	//   ....[3]....
        /*0080*/ 	.word	0xffffffff


	//   ....[4]....
        /*0084*/ 	.word	0xffffffff


	//   ....[5]....
        /*0088*/ 	.word	0xffffffff


	//   ....[6]....
        /*008c*/ 	.word	0xffffffff


	//   ....[7]....
        /*0090*/ 	.word	0xffffffff


	//   ....[8]....
        /*0094*/ 	.word	0xffffffff


	//   ....[9]....
        /*0098*/ 	.word	0xffffffff


	//   ....[10]....
        /*009c*/ 	.word	0xffffffff


	//   ....[11]....
        /*00a0*/ 	.word	0xffffffff


	//   ....[12]....
        /*00a4*/ 	.word	0xffffffff


	//----- nvinfo : EIATTR_COOP_GROUP_INSTR_OFFSETS
	.align		4
.L_41:
        /*00a8*/ 	.byte	0x04, 0x28
        /*00aa*/ 	.short	(.L_43 - .L_42)


	//   ....[0]....
.L_42:
        /*00ac*/ 	.word	0x00000090


	//   ....[1]....
        /*00b0*/ 	.word	0x00000500


	//   ....[2]....
        /*00b4*/ 	.word	0x000006a0


	//   ....[3]....
        /*00b8*/ 	.word	0x00000840


	//   ....[4]....
        /*00bc*/ 	.word	0x00000940


	//   ....[5]....
        /*00c0*/ 	.word	0x00000a90


	//   ....[6]....
        /*00c4*/ 	.word	0x00000c80


	//   ....[7]....
        /*00c8*/ 	.word	0x00004540


	//   ....[8]....
        /*00cc*/ 	.word	0x000051e0


	//   ....[9]....
        /*00d0*/ 	.word	0x000053f0


	//   ....[10]....
        /*00d4*/ 	.word	0x00005420


	//   ....[11]....
        /*00d8*/ 	.word	0x00005fa0


	//   ....[12]....
        /*00dc*/ 	.word	0x000061e0


	//----- nvinfo : EIATTR_VRC_CTA_INIT_COUNT
	.align		4
.L_43:
        /*00e0*/ 	.byte	0x02, 0x4a
        /*00e2*/ 	.byte	0x80
	.zero		1


	//----- nvinfo : EIATTR_SYSCALL_OFFSETS
	.align		4
        /*00e4*/ 	.byte	0x04, 0x46
        /*00e6*/ 	.short	(.L_45 - .L_44)


	//   ....[0]....
.L_44:
        /*00e8*/ 	.word	0x00007ff0


	//   ....[1]....
        /*00ec*/ 	.word	0x000080e0


	//   ....[2]....
        /*00f0*/ 	.word	0x00008ac0


	//   ....[3]....
        /*00f4*/ 	.word	0x000094a0


	//   ....[4]....
        /*00f8*/ 	.word	0x00009e20


	//   ....[5]....
        /*00fc*/ 	.word	0x0000a790


	//----- nvinfo : EIATTR_MBARRIER_INSTR_OFFSETS
	.align		4
.L_45:
        /*0100*/ 	.byte	0x04, 0x39
        /*0102*/ 	.short	(.L_47 - .L_46)


	//   ....[0]....
.L_46:
        /*0104*/ 	.word	0x00000610
        /*0108*/ 	.word	0x000000ff
        /*010c*/ 	.word	0x00000000
        /*0110*/ 	.short	0x0100
        /*0112*/ 	.byte	0x04
	.zero		1


	//   ....[1]....
        /*0114*/ 	.word	0x00000620
        /*0118*/ 	.word	0x000000ff
        /*011c*/ 	.word	0x00000020
        /*0120*/ 	.short	0x0100
        /*0122*/ 	.byte	0x04
	.zero		1


	//   ....[2]....
        /*0124*/ 	.word	0x00000630
        /*0128*/ 	.word	0x000000ff
        /*012c*/ 	.word	0x00000008
        /*0130*/ 	.short	0x0100
        /*0132*/ 	.byte	0x04
	.zero		1


	//   ....[3]....
        /*0134*/ 	.word	0x00000640
        /*0138*/ 	.word	0x000000ff
        /*013c*/ 	.word	0x00000028
        /*0140*/ 	.short	0x0100
        /*0142*/ 	.byte	0x04
	.zero		1


	//   ....[4]....
        /*0144*/ 	.word	0x00000650
        /*0148*/ 	.word	0x000000ff
        /*014c*/ 	.word	0x00000010
        /*0150*/ 	.short	0x0100
        /*0152*/ 	.byte	0x04
	.zero		1


	//   ....[5]....
        /*0154*/ 	.word	0x00000660
        /*0158*/ 	.word	0x000000ff
        /*015c*/ 	.word	0x00000030
        /*0160*/ 	.short	0x0100
        /*0162*/ 	.byte	0x04
	.zero		1


	//   ....[6]....
        /*0164*/ 	.word	0x00000670
        /*0168*/ 	.word	0x000000ff
        /*016c*/ 	.word	0x00000018
        /*0170*/ 	.short	0x0100
        /*0172*/ 	.byte	0x04
	.zero		1


	//   ....[7]....
        /*0174*/ 	.word	0x00000680
        /*0178*/ 	.word	0x000000ff
        /*017c*/ 	.word	0x00000038
        /*0180*/ 	.short	0x0100
        /*0182*/ 	.byte	0x04
	.zero		1


	//   ....[8]....
        /*0184*/ 	.word	0x000007b0
        /*0188*/ 	.word	0x000000ff
        /*018c*/ 	.word	0x00000040
        /*0190*/ 	.short	0x0100
        /*0192*/ 	.byte	0x04
	.zero		1


	//   ....[9]....
        /*0194*/ 	.word	0x000007c0
        /*0198*/ 	.word	0x000000ff
        /*019c*/ 	.word	0x00000060
        /*01a0*/ 	.short	0x0100
        /*01a2*/ 	.byte	0x04
	.zero		1


	//   ....[10]....
        /*01a4*/ 	.word	0x000007d0
        /*01a8*/ 	.word	0x000000ff
        /*01ac*/ 	.word	0x00000048
        /*01b0*/ 	.short	0x0100
        /*01b2*/ 	.byte	0x04
	.zero		1


	//   ....[11]....
        /*01b4*/ 	.word	0x000007e0
        /*01b8*/ 	.word	0x000000ff
        /*01bc*/ 	.word	0x00000068
        /*01c0*/ 	.short	0x0100
        /*01c2*/ 	.byte	0x04
	.zero		1


	//   ....[12]....
        /*01c4*/ 	.word	0x000007f0
        /*01c8*/ 	.word	0x000000ff
        /*01cc*/ 	.word	0x00000050
        /*01d0*/ 	.short	0x0100
        /*01d2*/ 	.byte	0x04
	.zero		1


	//   ....[13]....
        /*01d4*/ 	.word	0x00000800
        /*01d8*/ 	.word	0x000000ff
        /*01dc*/ 	.word	0x00000070
        /*01e0*/ 	.short	0x0100
        /*01e2*/ 	.byte	0x04
	.zero		1


	//   ....[14]....
        /*01e4*/ 	.word	0x00000810
        /*01e8*/ 	.word	0x000000ff
        /*01ec*/ 	.word	0x00000058
        /*01f0*/ 	.short	0x0100
        /*01f2*/ 	.byte	0x04
	.zero		1


	//   ....[15]....
        /*01f4*/ 	.word	0x00000820
        /*01f8*/ 	.word	0x000000ff
        /*01fc*/ 	.word	0x00000078
        /*0200*/ 	.short	0x0100
        /*0202*/ 	.byte	0x04
	.zero		1


	//   ....[16]....
        /*0204*/ 	.word	0x00000910
        /*0208*/ 	.word	0x000000ff
        /*020c*/ 	.word	0x00000080
        /*0210*/ 	.short	0x0100
        /*0212*/ 	.byte	0x06
	.zero		1


	//   ....[17]....
        /*0214*/ 	.word	0x00000920
        /*0218*/ 	.word	0x000000ff
        /*021c*/ 	.word	0x00000088
        /*0220*/ 	.short	0x0100
        /*0222*/ 	.byte	0x06
	.zero		1


	//   ....[18]....
        /*0224*/ 	.word	0x00000a60
        /*0228*/ 	.word	0x000000ff
        /*022c*/ 	.word	0x00000090
        /*0230*/ 	.short	0x0100
        /*0232*/ 	.byte	0x06
	.zero		1


	//   ....[19]....
        /*0234*/ 	.word	0x00000a70
        /*0238*/ 	.word	0x000000ff
        /*023c*/ 	.word	0x00000098
        /*0240*/ 	.short	0x0100
        /*0242*/ 	.byte	0x06
	.zero		1


	//   ....[20]....
        /*0244*/ 	.word	0x00000ba0
        /*0248*/ 	.word	0x000000ff
        /*024c*/ 	.word	0x000000a0
        /*0250*/ 	.short	0x0100
        /*0252*/ 	.byte	0x04
	.zero		1


	//   ....[21]....
        /*0254*/ 	.word	0x00000bb0
        /*0258*/ 	.word	0x000000ff
        /*025c*/ 	.word	0x000000b0
        /*0260*/ 	.short	0x0100
        /*0262*/ 	.byte	0x04
	.zero		1


	//   ....[22]....
        /*0264*/ 	.word	0x00000bc0
        /*0268*/ 	.word	0x000000ff
        /*026c*/ 	.word	0x000000a8
        /*0270*/ 	.short	0x0100
        /*0272*/ 	.byte	0x04
	.zero		1


	//   ....[23]....
        /*0274*/ 	.word	0x00000bd0
        /*0278*/ 	.word	0x000000ff
        /*027c*/ 	.word	0x000000b8
        /*0280*/ 	.short	0x0100
        /*0282*/ 	.byte	0x04
	.zero		1


	//   ....[24]....
        /*0284*/ 	.word	0x00001720
        /*0288*/ 	.word	0x000000ff
        /*028c*/ 	.word	0x00000020
        /*0290*/ 	.short	0x010a
        /*0292*/ 	.byte	0x04
	.zero		1


	//   ....[25]....
        /*0294*/ 	.word	0x00002160
        /*0298*/ 	.word	0x000000ff
        /*029c*/ 	.word	0x00000020
        /*02a0*/ 	.short	0x010a
        /*02a2*/ 	.byte	0x06
	.zero		1


	//   ....[26]....
        /*02a4*/ 	.word	0x00002530
        /*02a8*/ 	.word	0x000000ff
        /*02ac*/ 	.word	0x00000020
        /*02b0*/ 	.short	0x010a
        /*02b2*/ 	.byte	0x10
	.zero		1


	//   ....[27]....
        /*02b4*/ 	.word	0x00002ed0
        /*02b8*/ 	.word	0x000000ff
        /*02bc*/ 	.word	0x00000088
        /*02c0*/ 	.short	0x0101
        /*02c2*/ 	.byte	0x26
	.zero		1


	//   ....[28]....
        /*02c4*/ 	.word	0x00002ef0
        /*02c8*/ 	.word	0x000000ff
        /*02cc*/ 	.word	0x00000020
        /*02d0*/ 	.short	0x010a
        /*02d2*/ 	.byte	0x04
	.zero		1


	//   ....[29]....
        /*02d4*/ 	.word	0x000038b0
        /*02d8*/ 	.word	0x000000ff
        /*02dc*/ 	.word	0x00000020
        /*02e0*/ 	.short	0x010a
        /*02e2*/ 	.byte	0x06
	.zero		1


	//   ....[30]....
        /*02e4*/ 	.word	0x00003ca0
        /*02e8*/ 	.word	0x000000ff
        /*02ec*/ 	.word	0x00000020
        /*02f0*/ 	.short	0x010a
        /*02f2*/ 	.byte	0x10
	.zero		1


	//   ....[31]....
        /*02f4*/ 	.word	0x00004550
        /*02f8*/ 	.word	0x000000ff
        /*02fc*/ 	.word	0x00000090
        /*0300*/ 	.short	0x010a
        /*0302*/ 	.byte	0x26
	.zero		1


	//   ....[32]....
        /*0304*/ 	.word	0x00004620
        /*0308*/ 	.word	0x000000ff
        /*030c*/ 	.word	0x00000000
        /*0310*/ 	.short	0x0101
        /*0312*/ 	.byte	0x04
	.zero		1


	//   ....[33]....
        /*0314*/ 	.word	0x00004c90
        /*0318*/ 	.word	0x000000ff
        /*031c*/ 	.word	0x00000000
        /*0320*/ 	.short	0x010a
        /*0322*/ 	.byte	0x04
	.zero		1


	//   ....[34]....
        /*0324*/ 	.word	0x00004d20
        /*0328*/ 	.word	0x000000ff
        /*032c*/ 	.word	0x00000000
        /*0330*/ 	.short	0x010a
        /*0332*/ 	.byte	0x05
	.zero		1


	//   ....[35]....
        /*0334*/ 	.word	0x00004db0
        /*0338*/ 	.word	0x000000ff
        /*033c*/ 	.word	0x00000000
        /*0340*/ 	.short	0x010a
        /*0342*/ 	.byte	0x05
	.zero		1


	//   ....[36]....
        /*0344*/ 	.word	0x00004e50
        /*0348*/ 	.word	0x00000000
        /*034c*/ 	.word	0x00000000
        /*0350*/ 	.short	0x010a
        /*0352*/ 	.byte	0xff
	.zero		1


	//   ....[37]....
        /*0354*/ 	.word	0x00004fa0
        /*0358*/ 	.word	0x000000ff
        /*035c*/ 	.word	0x00000098
        /*0360*/ 	.short	0x010a
        /*0362*/ 	.byte	0x04
	.zero		1


	//   ....[38]....
        /*0364*/ 	.word	0x00005040
        /*0368*/ 	.word	0x000000ff
        /*036c*/ 	.word	0x00000090
        /*0370*/ 	.short	0x010a
        /*0372*/ 	.byte	0x04
	.zero		1


	//   ....[39]....
        /*0374*/ 	.word	0x000050e0
        /*0378*/ 	.word	0x000000ff
        /*037c*/ 	.word	0x00000000
        /*0380*/ 	.short	0x0101
        /*0382*/ 	.byte	0x05
	.zero		1


	//   ....[40]....
        /*0384*/ 	.word	0x00005120
        /*0388*/ 	.word	0x000000ff
        /*038c*/ 	.word	0x00000098
        /*0390*/ 	.short	0x0106
        /*0392*/ 	.byte	0x04
	.zero		1


	//   ....[41]....
        /*0394*/ 	.word	0x00005160
        /*0398*/ 	.word	0x00000000
        /*039c*/ 	.word	0x00000098
        /*03a0*/ 	.short	0x010a
        /*03a2*/ 	.byte	0xff
	.zero		1


	//   ....[42]....
        /*03a4*/ 	.word	0x00005760
        /*03a8*/ 	.word	0x000000ff
        /*03ac*/ 	.word	0x00000090
        /*03b0*/ 	.short	0x010a
        /*03b2*/ 	.byte	0x17
	.zero		1


	//   ....[43]....
        /*03b4*/ 	.word	0x00005810
        /*03b8*/ 	.word	0x000000ff
        /*03bc*/ 	.word	0x00000000
        /*03c0*/ 	.short	0x0101
        /*03c2*/ 	.byte	0x1d
	.zero		1


	//   ....[44]....
        /*03c4*/ 	.word	0x00005820
        /*03c8*/ 	.word	0x000000ff
        /*03cc*/ 	.word	0x000000b0
        /*03d0*/ 	.short	0x010a
        /*03d2*/ 	.byte	0x1c
	.zero		1


	//   ....[45]....
        /*03d4*/ 	.word	0x000058d0
        /*03d8*/ 	.word	0x000000ff
        /*03dc*/ 	.word	0x00000000
        /*03e0*/ 	.short	0x010a
        /*03e2*/ 	.byte	0x04
	.zero		1


	//   ....[46]....
        /*03e4*/ 	.word	0x00005920
        /*03e8*/ 	.word	0x000000ff
        /*03ec*/ 	.word	0x00000000
        /*03f0*/ 	.short	0x010a
        /*03f2*/ 	.byte	0x15
	.zero		1


	//   ....[47]....
        /*03f4*/ 	.word	0x00005a60
        /*03f8*/ 	.word	0x000000ff
        /*03fc*/ 	.word	0x00000000
        /*0400*/ 	.short	0x010a
        /*0402*/ 	.byte	0x05
	.zero		1


	//   ....[48]....
        /*0404*/ 	.word	0x00005ef0
        /*0408*/ 	.word	0x000000ff
        /*040c*/ 	.word	0x00000000
        /*0410*/ 	.short	0x010a
        /*0412*/ 	.byte	0x04
	.zero		1


	//   ....[49]....
        /*0414*/ 	.word	0x00005f80
        /*0418*/ 	.word	0x000000ff
        /*041c*/ 	.word	0x00000000
        /*0420*/ 	.short	0x010a
        /*0422*/ 	.byte	0x04
	.zero		1


	//   ....[50]....
        /*0424*/ 	.word	0x00006540
        /*0428*/ 	.word	0x000000ff
        /*042c*/ 	.word	0x00000090
        /*0430*/ 	.short	0x010a
        /*0432*/ 	.byte	0x1f
	.zero		1


	//   ....[51]....
        /*0434*/ 	.word	0x000065e0
        /*0438*/ 	.word	0x000000ff
        /*043c*/ 	.word	0x00000000
        /*0440*/ 	.short	0x0101
        /*0442*/ 	.byte	0x39
	.zero		1


	//   ....[52]....
        /*0444*/ 	.word	0x00006b30
        /*0448*/ 	.word	0x000000ff
        /*044c*/ 	.word	0x00000088
        /*0450*/ 	.short	0x010a
        /*0452*/ 	.byte	0x1f
	.zero		1


	//   ....[53]....
        /*0454*/ 	.word	0x00006cd0
        /*0458*/ 	.word	0x000000ff
        /*045c*/ 	.word	0x00000060
        /*0460*/ 	.short	0x010a
        /*0462*/ 	.byte	0x1f
	.zero		1


	//   ....[54]....
        /*0464*/ 	.word	0x00006ef0
        /*0468*/ 	.word	0x000000ff
        /*046c*/ 	.word	0x00000040
        /*0470*/ 	.short	0x010b
        /*0472*/ 	.byte	0x1f
	.zero		1


	//   ....[55]....
        /*0474*/ 	.word	0x00006f00
        /*0478*/ 	.word	0x000000ff
        /*047c*/ 	.word	0x00000000
        /*0480*/ 	.short	0x0101
        /*0482*/ 	.byte	0x3d
	.zero		1


	//   ....[56]....
        /*0484*/ 	.word	0x00006f10
        /*0488*/ 	.word	0x000000ff
        /*048c*/ 	.word	0x00000068
        /*0490*/ 	.short	0x010a
        /*0492*/ 	.byte	0x1f
	.zero		1


	//   ....[57]....
        /*0494*/ 	.word	0x00007070
        /*0498*/ 	.word	0x000000ff
        /*049c*/ 	.word	0x00000048
        /*04a0*/ 	.short	0x010b
        /*04a2*/ 	.byte	0x1f
	.zero		1


	//   ....[58]....
        /*04a4*/ 	.word	0x00007080
        /*04a8*/ 	.word	0x000000ff
        /*04ac*/ 	.word	0x00000000
        /*04b0*/ 	.short	0x0101
        /*04b2*/ 	.byte	0x3c
	.zero		1


	//   ....[59]....
        /*04b4*/ 	.word	0x00007090
        /*04b8*/ 	.word	0x000000ff
        /*04bc*/ 	.word	0x00000070
        /*04c0*/ 	.short	0x010a
        /*04c2*/ 	.byte	0x1f
	.zero		1


	//   ....[60]....
        /*04c4*/ 	.word	0x00007210
        /*04c8*/ 	.word	0x000000ff
        /*04cc*/ 	.word	0x00000050
        /*04d0*/ 	.short	0x010b
        /*04d2*/ 	.byte	0x1f
	.zero		1


	//   ....[61]....
        /*04d4*/ 	.word	0x00007220
        /*04d8*/ 	.word	0x000000ff
        /*04dc*/ 	.word	0x00000000
        /*04e0*/ 	.short	0x0101
        /*04e2*/ 	.byte	0x3b
	.zero		1


	//   ....[62]....
        /*04e4*/ 	.word	0x00007230
        /*04e8*/ 	.word	0x000000ff
        /*04ec*/ 	.word	0x00000078
        /*04f0*/ 	.short	0x010a
        /*04f2*/ 	.byte	0x1f
	.zero		1


	//   ....[63]....
        /*04f4*/ 	.word	0x000073e0
        /*04f8*/ 	.word	0x000000ff
        /*04fc*/ 	.word	0x00000058
        /*0500*/ 	.short	0x010b
        /*0502*/ 	.byte	0x1f
	.zero		1


	//   ....[64]....
        /*0504*/ 	.word	0x000073f0
        /*0508*/ 	.word	0x000000ff
        /*050c*/ 	.word	0x00000000
        /*0510*/ 	.short	0x0101
        /*0512*/ 	.byte	0x3a
	.zero		1


	//   ....[65]....
        /*0514*/ 	.word	0x00007420
        /*0518*/ 	.word	0x000000ff
        /*051c*/ 	.word	0x00000060
        /*0520*/ 	.short	0x010a
        /*0522*/ 	.byte	0x1f
	.zero		1


	//   ....[66]....
        /*0524*/ 	.word	0x00007440
        /*0528*/ 	.word	0x000000ff
        /*052c*/ 	.word	0x00000068
        /*0530*/ 	.short	0x010a
        /*0532*/ 	.byte	0x1f
	.zero		1


	//   ....[67]....
        /*0534*/ 	.word	0x00007460
        /*0538*/ 	.word	0x000000ff
        /*053c*/ 	.word	0x00000070
        /*0540*/ 	.short	0x010a
        /*0542*/ 	.byte	0x1f
	.zero		1


	//   ....[68]....
        /*0544*/ 	.word	0x000074a0
        /*0548*/ 	.word	0x00000000
        /*054c*/ 	.word	0x00000078
        /*0550*/ 	.short	0x010a
        /*0552*/ 	.byte	0xff
	.zero		1


	//   ....[69]....
        /*0554*/ 	.word	0x000078a0
        /*0558*/ 	.word	0x000000ff
        /*055c*/ 	.word	0x00000090
        /*0560*/ 	.short	0x010a
        /*0562*/ 	.byte	0x30
	.zero		1


	//   ....[70]....
        /*0564*/ 	.word	0x00007970
        /*0568*/ 	.word	0x000000ff
        /*056c*/ 	.word	0x00000000
        /*0570*/ 	.short	0x0101
        /*0572*/ 	.byte	0x04
	.zero		1


	//   ....[71]....
        /*0574*/ 	.word	0x000085e0
        /*0578*/ 	.word	0x000000ff
        /*057c*/ 	.word	0x00000040
        /*0580*/ 	.short	0x010a
        /*0582*/ 	.byte	0x30
	.zero		1


	//   ....[72]....
        /*0584*/ 	.word	0x00008740
        /*0588*/ 	.word	0x00000052
        /*058c*/ 	.word	0x000000a0
        /*0590*/ 	.short	0x010a
        /*0592*/ 	.byte	0xff
	.zero		1


	//   ....[73]....
        /*0594*/ 	.word	0x000088a0
        /*0598*/ 	.word	0x000000ff
        /*059c*/ 	.word	0x00000040
        /*05a0*/ 	.short	0x010a
        /*05a2*/ 	.byte	0x30
	.zero		1


	//   ....[74]....
        /*05a4*/ 	.word	0x000089a0
        /*05a8*/ 	.word	0x00000052
        /*05ac*/ 	.word	0x000000a0
        /*05b0*/ 	.short	0x010a
        /*05b2*/ 	.byte	0xff
	.zero		1


	//   ....[75]....
        /*05b4*/ 	.word	0x000091c0
        /*05b8*/ 	.word	0x00000000
        /*05bc*/ 	.word	0x00000000
        /*05c0*/ 	.short	0x0101
        /*05c2*/ 	.byte	0xff
	.zero		1


	//   ....[76]....
        /*05c4*/ 	.word	0x000091d0
        /*05c8*/ 	.word	0x00000002
        /*05cc*/ 	.word	0x00000040
        /*05d0*/ 	.short	0x010a
        /*05d2*/ 	.byte	0xff
	.zero		1


	//   ....[77]....
        /*05d4*/ 	.word	0x000092a0
        /*05d8*/ 	.word	0x00000002
        /*05dc*/ 	.word	0x00000040
        /*05e0*/ 	.short	0x010a
        /*05e2*/ 	.byte	0xff
	.zero		1


	//   ....[78]....
        /*05e4*/ 	.word	0x00009b40
        /*05e8*/ 	.word	0x00000000
        /*05ec*/ 	.word	0x00000000
        /*05f0*/ 	.short	0x0101
        /*05f2*/ 	.byte	0xff
	.zero		1


	//   ....[79]....
        /*05f4*/ 	.word	0x00009b60
        /*05f8*/ 	.word	0x00000002
        /*05fc*/ 	.word	0x00000040
        /*0600*/ 	.short	0x010a
        /*0602*/ 	.byte	0xff
	.zero		1


	//   ....[80]....
        /*0604*/ 	.word	0x00009c20
        /*0608*/ 	.word	0x00000002
        /*060c*/ 	.word	0x00000040
        /*0610*/ 	.short	0x010a
        /*0612*/ 	.byte	0xff
	.zero		1


	//   ....[81]....
        /*0614*/ 	.word	0x0000a4b0
        /*0618*/ 	.word	0x0000000e
        /*061c*/ 	.word	0x00000000
        /*0620*/ 	.short	0x0101
        /*0622*/ 	.byte	0xff
	.zero		1


	//   ....[82]....
        /*0624*/ 	.word	0x0000a4d0
        /*0628*/ 	.word	0x00000002
        /*062c*/ 	.word	0x00000040
        /*0630*/ 	.short	0x010a
        /*0632*/ 	.byte	0xff
	.zero		1


	//   ....[83]....
        /*0634*/ 	.word	0x0000a590
        /*0638*/ 	.word	0x00000002
        /*063c*/ 	.word	0x00000040
        /*0640*/ 	.short	0x010a
        /*0642*/ 	.byte	0xff
	.zero		1


	//   ....[84]....
        /*0644*/ 	.word	0x0000ab70
        /*0648*/ 	.word	0x000000ff
        /*064c*/ 	.word	0x00000000
        /*0650*/ 	.short	0x0101
        /*0652*/ 	.byte	0x04
	.zero		1


	//   ....[85]....
        /*0654*/ 	.word	0x0000ae90
        /*0658*/ 	.word	0x00000000
        /*065c*/ 	.word	0x00000000
        /*0660*/ 	.short	0x0101
        /*0662*/ 	.byte	0xff
	.zero		1


	//   ....[86]....
        /*0664*/ 	.word	0x0000b110
        /*0668*/ 	.word	0x000000ff
        /*066c*/ 	.word	0x00000000
        /*0670*/ 	.short	0x0101
        /*0672*/ 	.byte	0x04
	.zero		1


	//   ....[87]....
        /*0674*/ 	.word	0x0000b160
        /*0678*/ 	.word	0x00000016
        /*067c*/ 	.word	0x00000020
        /*0680*/ 	.short	0x010a
        /*0682*/ 	.byte	0xff
	.zero		1


	//   ....[88]....
        /*0684*/ 	.word	0x0000b1e0
        /*0688*/ 	.word	0x00000016
        /*068c*/ 	.word	0x00000020
        /*0690*/ 	.short	0x010a
        /*0692*/ 	.byte	0xff
	.zero		1


	//   ....[89]....
        /*0694*/ 	.word	0x0000b240
        /*0698*/ 	.word	0x00000000
        /*069c*/ 	.word	0x00000090
        /*06a0*/ 	.short	0x010a
        /*06a2*/ 	.byte	0xff
	.zero		1


	//   ....[90]....
        /*06a4*/ 	.word	0x0000b2a0
        /*06a8*/ 	.word	0x00000000
        /*06ac*/ 	.word	0x00000000
        /*06b0*/ 	.short	0x010a
        /*06b2*/ 	.byte	0xff
	.zero		1


	//   ....[91]....
        /*06b4*/ 	.word	0x0000b300
        /*06b8*/ 	.word	0x00000000
        /*06bc*/ 	.word	0x00000000
        /*06c0*/ 	.short	0x010a
        /*06c2*/ 	.byte	0xff
	.zero		1


	//   ....[92]....
        /*06c4*/ 	.word	0x0000b360
        /*06c8*/ 	.word	0x00000000
        /*06cc*/ 	.word	0x00000000
        /*06d0*/ 	.short	0x010a
        /*06d2*/ 	.byte	0xff
	.zero		1


	//   ....[93]....
        /*06d4*/ 	.word	0x0000b3c0
        /*06d8*/ 	.word	0x00000004
        /*06dc*/ 	.word	0x00000098
        /*06e0*/ 	.short	0x010a
        /*06e2*/ 	.byte	0xff
	.zero		1


	//   ....[94]....
        /*06e4*/ 	.word	0x0000b420
        /*06e8*/ 	.word	0x00000004
        /*06ec*/ 	.word	0x00000090
        /*06f0*/ 	.short	0x010a
        /*06f2*/ 	.byte	0xff
	.zero		1


	//   ....[95]....
        /*06f4*/ 	.word	0x0000b480
        /*06f8*/ 	.word	0x00000002
        /*06fc*/ 	.word	0x00000090
        /*0700*/ 	.short	0x010a
        /*0702*/ 	.byte	0xff
	.zero		1


	//   ....[96]....
        /*0704*/ 	.word	0x0000b4e0
        /*0708*/ 	.word	0x00000004
        /*070c*/ 	.word	0x000000b0
        /*0710*/ 	.short	0x010a
        /*0712*/ 	.byte	0xff
	.zero		1


	//   ....[97]....
        /*0714*/ 	.word	0x0000b540
        /*0718*/ 	.word	0x00000002
        /*071c*/ 	.word	0x00000000
        /*0720*/ 	.short	0x010a
        /*0722*/ 	.byte	0xff
	.zero		1


	//   ....[98]....
        /*0724*/ 	.word	0x0000b5a0
        /*0728*/ 	.word	0x00000002
        /*072c*/ 	.word	0x00000000
        /*0730*/ 	.short	0x010a
        /*0732*/ 	.byte	0xff
	.zero		1


	//   ....[99]....
        /*0734*/ 	.word	0x0000b600
        /*0738*/ 	.word	0x00000002
        /*073c*/ 	.word	0x00000000
        /*0740*/ 	.short	0x010a
        /*0742*/ 	.byte	0xff
	.zero		1


	//   ....[100]....
        /*0744*/ 	.word	0x0000b660
        /*0748*/ 	.word	0x00000002
        /*074c*/ 	.word	0x00000090
        /*0750*/ 	.short	0x010a
        /*0752*/ 	.byte	0xff
	.zero		1


	//   ....[101]....
        /*0754*/ 	.word	0x0000b6c0
        /*0758*/ 	.word	0x00000002
        /*075c*/ 	.word	0x00000088
        /*0760*/ 	.short	0x010a
        /*0762*/ 	.byte	0xff
	.zero		1


	//   ....[102]....
        /*0764*/ 	.word	0x0000b720
        /*0768*/ 	.word	0x00000002
        /*076c*/ 	.word	0x00000060
        /*0770*/ 	.short	0x010a
        /*0772*/ 	.byte	0xff
	.zero		1


	//   ....[103]....
        /*0774*/ 	.word	0x0000b780
        /*0778*/ 	.word	0x00000002
        /*077c*/ 	.word	0x00000068
        /*0780*/ 	.short	0x010a
        /*0782*/ 	.byte	0xff
	.zero		1


	//   ....[104]....
        /*0784*/ 	.word	0x0000b7e0
        /*0788*/ 	.word	0x00000002
        /*078c*/ 	.word	0x00000070
        /*0790*/ 	.short	0x010a
        /*0792*/ 	.byte	0xff
	.zero		1


	//   ....[105]....
        /*0794*/ 	.word	0x0000b840
        /*0798*/ 	.word	0x00000002
        /*079c*/ 	.word	0x00000078
        /*07a0*/ 	.short	0x010a
        /*07a2*/ 	.byte	0xff
	.zero		1


	//   ....[106]....
        /*07a4*/ 	.word	0x0000b8a0
        /*07a8*/ 	.word	0x00000000
        /*07ac*/ 	.word	0x00000060
        /*07b0*/ 	.short	0x010a
        /*07b2*/ 	.byte	0xff
	.zero		1


	//   ....[107]....
        /*07b4*/ 	.word	0x0000b900
        /*07b8*/ 	.word	0x00000000
        /*07bc*/ 	.word	0x00000068
        /*07c0*/ 	.short	0x010a
        /*07c2*/ 	.byte	0xff
	.zero		1


	//   ....[108]....
        /*07c4*/ 	.word	0x0000b960
        /*07c8*/ 	.word	0x00000000
        /*07cc*/ 	.word	0x00000070
        /*07d0*/ 	.short	0x010a
        /*07d2*/ 	.byte	0xff
	.zero		1


	//   ....[109]....
        /*07d4*/ 	.word	0x0000b9c0
        /*07d8*/ 	.word	0x00000000
        /*07dc*/ 	.word	0x00000090
        /*07e0*/ 	.short	0x010a
        /*07e2*/ 	.byte	0xff
	.zero		1


	//   ....[110]....
        /*07e4*/ 	.word	0x0000ba20
        /*07e8*/ 	.word	0x00000002
        /*07ec*/ 	.word	0x00000040
        /*07f0*/ 	.short	0x010a
        /*07f2*/ 	.byte	0xff
	.zero		1


	//   ....[111]....
        /*07f4*/ 	.word	0x0000ba70
        /*07f8*/ 	.word	0x00000052
        /*07fc*/ 	.word	0x000000a0
        /*0800*/ 	.short	0x010a
        /*0802*/ 	.byte	0xff
	.zero		1


	//   ....[112]....
        /*0804*/ 	.word	0x0000bac0
        /*0808*/ 	.word	0x00000002
        /*080c*/ 	.word	0x00000040
        /*0810*/ 	.short	0x010a
        /*0812*/ 	.byte	0xff
	.zero		1


	//   ....[113]....
        /*0814*/ 	.word	0x0000bb10
        /*0818*/ 	.word	0x00000002
        /*081c*/ 	.word	0x00000040
        /*0820*/ 	.short	0x010a
        /*0822*/ 	.byte	0xff
	.zero		1


	//   ....[114]....
        /*0824*/ 	.word	0x0000bb60
        /*0828*/ 	.word	0x00000002
        /*082c*/ 	.word	0x00000040
        /*0830*/ 	.short	0x010a
        /*0832*/ 	.byte	0xff
	.zero		1


	//----- nvinfo : EIATTR_NUM_MBARRIERS
	.align		4
.L_47:
        /*0834*/ 	.byte	0x03, 0x38
        /*0836*/ 	.short	0x0018


	//----- nvinfo : EIATTR_EXIT_INSTR_OFFSETS
	.align		4
        /*0838*/ 	.byte	0x04, 0x1c
        /*083a*/ 	.short	(.L_49 - .L_48)


	//   ....[0]....
.L_48:
        /*083c*/ 	.word	0x00004e80


	//   ....[1]....
        /*0840*/ 	.word	0x00005130


	//   ....[2]....
        /*0844*/ 	.word	0x00005190


	//   ....[3]....
        /*0848*/ 	.word	0x000061f0


	//   ....[4]....
        /*084c*/ 	.word	0x000074d0


	//   ....[5]....
        /*0850*/ 	.word	0x00007510


	//   ....[6]....
        /*0854*/ 	.word	0x0000aff0


	//   ....[7]....
        /*0858*/ 	.word	0x0000b070


	//   ....[8]....
        /*085c*/ 	.word	0x0000b0a0


	//   ....[9]....
        /*0860*/ 	.word	0x0000b120


	//----- nvinfo : EIATTR_MAX_THREADS
	.align		4
.L_49:
        /*0864*/ 	.byte	0x04, 0x05
        /*0866*/ 	.short	(.L_51 - .L_50)
.L_50:
        /*0868*/ 	.word	0x00000100
        /*086c*/ 	.word	0x00000001
        /*0870*/ 	.word	0x00000001


	//----- nvinfo : EIATTR_CRS_STACK_SIZE
	.align		4
.L_51:
        /*0874*/ 	.byte	0x04, 0x1e
        /*0876*/ 	.short	(.L_53 - .L_52)
.L_52:
        /*0878*/ 	.word	0x00000000


	//----- nvinfo : EIATTR_CBANK_PARAM_SIZE
	.align		4
.L_53:
        /*087c*/ 	.byte	0x03, 0x19
        /*087e*/ 	.short	0x0800


	//----- nvinfo : EIATTR_PARAM_CBANK
	.align		4
        /*0880*/ 	.byte	0x04, 0x0a
        /*0882*/ 	.short	(.L_55 - .L_54)
	.align		4
.L_54:
        /*0884*/ 	.word	index@(.nv.constant0._ZN7cutlass13device_kernelINS_4conv6kernel13ConvUniversalINS1_16ConvProblemShapeILNS1_8OperatorE1ELi2EEENS1_10collective14CollectiveConvINS1_47MainloopSm100TmaUmmaWarpSpecializedImplicitGemmILS5_1ELi4ELi2ELi1ELi2EN4cute5tupleIJNSA_1CILi2EEENSC_ILi1EEESE_EEEEENSB_IJNSC_ILi64EEENSC_ILi128EEENSB_IJSH_EEEEEENS_10tfloat32_tESL_NSA_8TiledMMAINSA_8MMA_AtomIJNSA_17SM100_MMA_TF32_SSISL_SL_fLi64ELi128ELNSA_4UMMA5MajorE0ELSQ_1ELNSP_7ScaleInE0ELSR_0EEEEEENSA_6LayoutINSB_IJSE_SE_SE_EEENSB_IJNSC_ILi0EEESW_SW_EEEEENSB_IJNSA_10UnderscoreESZ_SZ_EEEEENS7_6detail27Sm100ImplicitGemmTileTraitsINSA_20SM90_TMA_LOAD_IM2COLENSA_14ComposedLayoutINSA_7SwizzleILi3ELi4ELi3EEENSA_18smem_ptr_flag_bitsILi32EEENSU_INSB_IJNSC_ILi8EEENSC_ILi32EEEEEENSB_IJS1B_SE_EEEEEEEvEENS13_INSA_23SM90_TMA_LOAD_MULTICASTENS15_INS16_ILi2ELi5ELi2EEES19_NSU_INSB_IJS1B_NSC_ILi4EEEEEENSB_IJSE_S1B_EEEEEEEvEEEENS_8epilogue10collective18CollectiveEpilogueINS1Q_23Sm100TmaWarpSpecializedILi4ELi2ELi16ELb1ELb0EEEJSK_NSB_IJNSU_ISH_SE_EENSU_IS1B_SE_EEEEESL_NSB_IJNSB_IJlllEEESE_SW_EEESL_S1Z_NS1Q_6fusion15FusionCallbacksIS1U_NS20_17LinearCombinationISL_fSL_fLNS_15FloatRoundStyleE2EEESK_S1X_JEEENSA_5SM1004TMEM4LOAD26SM100_TMEM_LOAD_16dp128b8xES14_S1F_NSA_17SM75_U32x4_LDSM_NENSA_21SM90_TMA_STORE_IM2COLES1F_NSA_17SM90_U32x4_STSM_NENSA_39AutoVectorizingCopyWithAssumedAlignmentILi128EEEEEEvvEEEEvNT_6ParamsE)
        /*0888*/ 	.short	0x0380
        /*088a*/ 	.short	0x0800


	//----- nvinfo : EIATTR_SW_WAR
	.align		4
.L_55:
        /*088c*/ 	.byte	0x04, 0x36
        /*088e*/ 	.short	(.L_57 - .L_56)
.L_56:
        /*0890*/ 	.word	0x00000008
.L_57:


//--------------------- .nv.callgraph             --------------------------
	.section	.nv.callgraph,"",@"SHT_CUDA_CALLGRAPH"
	.align	4
	.sectionentsize	8
	.align		4
        /*0000*/ 	.word	0x00000000
	.align		4
        /*0004*/ 	.word	0xffffffff
	.align		4
        /*0008*/ 	.word	index@(_ZN7cutlass13device_kernelINS_4conv6kernel13ConvUniversalINS1_16ConvProblemShapeILNS1_8OperatorE1ELi2EEENS1_10collective14CollectiveConvINS1_47MainloopSm100TmaUmmaWarpSpecializedImplicitGemmILS5_1ELi4ELi2ELi1ELi2EN4cute5tupleIJNSA_1CILi2EEENSC_ILi1EEESE_EEEEENSB_IJNSC_ILi64EEENSC_ILi128EEENSB_IJSH_EEEEEENS_10tfloat32_tESL_NSA_8TiledMMAINSA_8MMA_AtomIJNSA_17SM100_MMA_TF32_SSISL_SL_fLi64ELi128ELNSA_4UMMA5MajorE0ELSQ_1ELNSP_7ScaleInE0ELSR_0EEEEEENSA_6LayoutINSB_IJSE_SE_SE_EEENSB_IJNSC_ILi0EEESW_SW_EEEEENSB_IJNSA_10UnderscoreESZ_SZ_EEEEENS7_6detail27Sm100ImplicitGemmTileTraitsINSA_20SM90_TMA_LOAD_IM2COLENSA_14ComposedLayoutINSA_7SwizzleILi3ELi4ELi3EEENSA_18smem_ptr_flag_bitsILi32EEENSU_INSB_IJNSC_ILi8EEENSC_ILi32EEEEEENSB_IJS1B_SE_EEEEEEEvEENS13_INSA_23SM90_TMA_LOAD_MULTICASTENS15_INS16_ILi2ELi5ELi2EEES19_NSU_INSB_IJS1B_NSC_ILi4EEEEEENSB_IJSE_S1B_EEEEEEEvEEEENS_8epilogue10collective18CollectiveEpilogueINS1Q_23Sm100TmaWarpSpecializedILi4ELi2ELi16ELb1ELb0EEEJSK_NSB_IJNSU_ISH_SE_EENSU_IS1B_SE_EEEEESL_NSB_IJNSB_IJlllEEESE_SW_EEESL_S1Z_NS1Q_6fusion15FusionCallbacksIS1U_NS20_17LinearCombinationISL_fSL_fLNS_15FloatRoundStyleE2EEESK_S1X_JEEENSA_5SM1004TMEM4LOAD26SM100_TMEM_LOAD_16dp128b8xES14_S1F_NSA_17SM75_U32x4_LDSM_NENSA_21SM90_TMA_STORE_IM2COLES1F_NSA_17SM90_U32x4_STSM_NENSA_39AutoVectorizingCopyWithAssumedAlignmentILi128EEEEEEvvEEEEvNT_6ParamsE)
	.align		4
        /*000c*/ 	.word	index@(__assertfail)
	.align		4
        /*0010*/ 	.word	0x00000000
	.align		4
        /*0014*/ 	.word	0xfffffffe
	.align		4
        /*0018*/ 	.word	0x00000000
	.align		4
        /*001c*/ 	.word	0xfffffffd
	.align		4
        /*0020*/ 	.word	0x00000000
	.align		4
        /*0024*/ 	.word	0xfffffffc


//--------------------- .nv.constant4             --------------------------
	.section	.nv.constant4,"a",@progbits
	.align	8
	.align		8
.nv.constant4:
        /*0000*/ 	.dword	__assertfail
	.align		8
        /*0008*/ 	.dword	__unnamed_1
	.align		8
        /*0010*/ 	.dword	__unnamed_2
	.align		8
        /*0018*/ 	.dword	_ZN39_INTERNAL_3cc59445_4_k_cu_c5edac2e_43054cuda3std3__45__cpo5beginE
	.align		8
        /*0020*/ 	.dword	_ZN39_INTERNAL_3cc59445_4_k_cu_c5edac2e_43054cuda3std3__45__cpo3endE
	.align		8
        /*0028*/ 	.dword	_ZN39_INTERNAL_3cc59445_4_k_cu_c5edac2e_43054cuda3std3__45__cpo6cbeginE
	.align		8
        /*0030*/ 	.dword	_ZN39_INTERNAL_3cc59445_4_k_cu_c5edac2e_43054cuda3std3__45__cpo4cendE
	.align		8
        /*0038*/ 	.dword	_ZN39_INTERNAL_3cc59445_4_k_cu_c5edac2e_43054cuda3std3__441_GLOBAL__N__3cc59445_4_k_cu_c5edac2e_43056ignoreE
	.align		8
        /*0040*/ 	.dword	_ZN39_INTERNAL_3cc59445_4_k_cu_c5edac2e_43054cuda3std3__419piecewise_constructE
	.align		8
        /*0048*/ 	.dword	_ZN39_INTERNAL_3cc59445_4_k_cu_c5edac2e_43054cuda3std3__48in_placeE
	.align		8
        /*0050*/ 	.dword	_ZN39_INTERNAL_3cc59445_4_k_cu_c5edac2e_43054cuda3std6ranges3__45__cpo4swapE
	.align		8
        /*0058*/ 	.dword	_ZN39_INTERNAL_3cc59445_4_k_cu_c5edac2e_43054cuda3std6ranges3__45__cpo9iter_moveE
	.align		8
        /*0060*/ 	.dword	_ZN39_INTERNAL_3cc59445_4_k_cu_c5edac2e_43054cute7productE
	.align		8
        /*0068*/ 	.dword	_ZN39_INTERNAL_3cc59445_4_k_cu_c5edac2e_43054cute1_E
	.align		8
        /*0070*/ 	.dword	$str$27
	.align		8
        /*0078*/ 	.dword	$str$28
	.align		8
        /*0080*/ 	.dword	$str$29
	.align		8
        /*0088*/ 	.dword	$str$30


//--------------------- .text._ZN7cutlass13device_kernelINS_4conv6kernel13ConvUniversalINS1_16ConvProblemShapeILNS1_8OperatorE1ELi2EEENS1_10collective14CollectiveConvINS1_47MainloopSm100TmaUmmaWarpSpecializedImplicitGemmILS5_1ELi4ELi2ELi1ELi2EN4cute5tupleIJNSA_1CILi2EEENSC_ILi1EEESE_EEEEENSB_IJNSC_ILi64EEENSC_ILi128EEENSB_IJSH_EEEEEENS_10tfloat32_tESL_NSA_8TiledMMAINSA_8MMA_AtomIJNSA_17SM100_MMA_TF32_SSISL_SL_fLi64ELi128ELNSA_4UMMA5MajorE0ELSQ_1ELNSP_7ScaleInE0ELSR_0EEEEEENSA_6LayoutINSB_IJSE_SE_SE_EEENSB_IJNSC_ILi0EEESW_SW_EEEEENSB_IJNSA_10UnderscoreESZ_SZ_EEEEENS7_6detail27Sm100ImplicitGemmTileTraitsINSA_20SM90_TMA_LOAD_IM2COLENSA_14ComposedLayoutINSA_7SwizzleILi3ELi4ELi3EEENSA_18smem_ptr_flag_bitsILi32EEENSU_INSB_IJNSC_ILi8EEENSC_ILi32EEEEEENSB_IJS1B_SE_EEEEEEEvEENS13_INSA_23SM90_TMA_LOAD_MULTICASTENS15_INS16_ILi2ELi5ELi2EEES19_NSU_INSB_IJS1B_NSC_ILi4EEEEEENSB_IJSE_S1B_EEEEEEEvEEEENS_8epilogue10collective18CollectiveEpilogueINS1Q_23Sm100TmaWarpSpecializedILi4ELi2ELi16ELb1ELb0EEEJSK_NSB_IJNSU_ISH_SE_EENSU_IS1B_SE_EEEEESL_NSB_IJNSB_IJlllEEESE_SW_EEESL_S1Z_NS1Q_6fusion15FusionCallbacksIS1U_NS20_17LinearCombinationISL_fSL_fLNS_15FloatRoundStyleE2EEESK_S1X_JEEENSA_5SM1004TMEM4LOAD26SM100_TMEM_LOAD_16dp128b8xES14_S1F_NSA_17SM75_U32x4_LDSM_NENSA_21SM90_TMA_STORE_IM2COLES1F_NSA_17SM90_U32x4_STSM_NENSA_39AutoVectorizingCopyWithAssumedAlignmentILi128EEEEEEvvEEEEvNT_6ParamsE --------------------------
	.section	.text._ZN7cutlass13device_kernelINS_4conv6kernel13ConvUniversalINS1_16ConvProblemShapeILNS1_8OperatorE1ELi2EEENS1_10collective14CollectiveConvINS1_47MainloopSm100TmaUmmaWarpSpecializedImplicitGemmILS5_1ELi4ELi2ELi1ELi2EN4cute5tupleIJNSA_1CILi2EEENSC_ILi1EEESE_EEEEENSB_IJNSC_ILi64EEENSC_ILi128EEENSB_IJSH_EEEEEENS_10tfloat32_tESL_NSA_8TiledMMAINSA_8MMA_AtomIJNSA_17SM100_MMA_TF32_SSISL_SL_fLi64ELi128ELNSA_4UMMA5MajorE0ELSQ_1ELNSP_7ScaleInE0ELSR_0EEEEEENSA_6LayoutINSB_IJSE_SE_SE_EEENSB_IJNSC_ILi0EEESW_SW_EEEEENSB_IJNSA_10UnderscoreESZ_SZ_EEEEENS7_6detail27Sm100ImplicitGemmTileTraitsINSA_20SM90_TMA_LOAD_IM2COLENSA_14ComposedLayoutINSA_7SwizzleILi3ELi4ELi3EEENSA_18smem_ptr_flag_bitsILi32EEENSU_INSB_IJNSC_ILi8EEENSC_ILi32EEEEEENSB_IJS1B_SE_EEEEEEEvEENS13_INSA_23SM90_TMA_LOAD_MULTICASTENS15_INS16_ILi2ELi5ELi2EEES19_NSU_INSB_IJS1B_NSC_ILi4EEEEEENSB_IJSE_S1B_EEEEEEEvEEEENS_8epilogue10collective18CollectiveEpilogueINS1Q_23Sm100TmaWarpSpecializedILi4ELi2ELi16ELb1ELb0EEEJSK_NSB_IJNSU_ISH_SE_EENSU_IS1B_SE_EEEEESL_NSB_IJNSB_IJlllEEESE_SW_EEESL_S1Z_NS1Q_6fusion15FusionCallbacksIS1U_NS20_17LinearCombinationISL_fSL_fLNS_15FloatRoundStyleE2EEESK_S1X_JEEENSA_5SM1004TMEM4LOAD26SM100_TMEM_LOAD_16dp128b8xES14_S1F_NSA_17SM75_U32x4_LDSM_NENSA_21SM90_TMA_STORE_IM2COLES1F_NSA_17SM90_U32x4_STSM_NENSA_39AutoVectorizingCopyWithAssumedAlignmentILi128EEEEEEvvEEEEvNT_6ParamsE,"ax",@progbits
	.align	128
.text._ZN7cutlass13device_kernelINS_4conv6kernel13ConvUniversalINS1_16ConvProblemShapeILNS1_8OperatorE1ELi2EEENS1_10collective14CollectiveConvINS1_47MainloopSm100TmaUmmaWarpSpecializedImplicitGemmILS5_1ELi4ELi2ELi1ELi2EN4cute5tupleIJNSA_1CILi2EEENSC_ILi1EEESE_EEEEENSB_IJNSC_ILi64EEENSC_ILi128EEENSB_IJSH_EEEEEENS_10tfloat32_tESL_NSA_8TiledMMAINSA_8MMA_AtomIJNSA_17SM100_MMA_TF32_SSISL_SL_fLi64ELi128ELNSA_4UMMA5MajorE0ELSQ_1ELNSP_7ScaleInE0ELSR_0EEEEEENSA_6LayoutINSB_IJSE_SE_SE_EEENSB_IJNSC_ILi0EEESW_SW_EEEEENSB_IJNSA_10UnderscoreESZ_SZ_EEEEENS7_6detail27Sm100ImplicitGemmTileTraitsINSA_20SM90_TMA_LOAD_IM2COLENSA_14ComposedLayoutINSA_7SwizzleILi3ELi4ELi3EEENSA_18smem_ptr_flag_bitsILi32EEENSU_INSB_IJNSC_ILi8EEENSC_ILi32EEEEEENSB_IJS1B_SE_EEEEEEEvEENS13_INSA_23SM90_TMA_LOAD_MULTICASTENS15_INS16_ILi2ELi5ELi2EEES19_NSU_INSB_IJS1B_NSC_ILi4EEEEEENSB_IJSE_S1B_EEEEEEEvEEEENS_8epilogue10collective18CollectiveEpilogueINS1Q_23Sm100TmaWarpSpecializedILi4ELi2ELi16ELb1ELb0EEEJSK_NSB_IJNSU_ISH_SE_EENSU_IS1B_SE_EEEEESL_NSB_IJNSB_IJlllEEESE_SW_EEESL_S1Z_NS1Q_6fusion15FusionCallbacksIS1U_NS20_17LinearCombinationISL_fSL_fLNS_15FloatRoundStyleE2EEESK_S1X_JEEENSA_5SM1004TMEM4LOAD26SM100_TMEM_LOAD_16dp128b8xES14_S1F_NSA_17SM75_U32x4_LDSM_NENSA_21SM90_TMA_STORE_IM2COLES1F_NSA_17SM90_U32x4_STSM_NENSA_39AutoVectorizingCopyWithAssumedAlignmentILi128EEEEEEvvEEEEvNT_6ParamsE:
        .type           _ZN7cutlass13device_kernelINS_4conv6kernel13ConvUniversalINS1_16ConvProblemShapeILNS1_8OperatorE1ELi2EEENS1_10collective14CollectiveConvINS1_47MainloopSm100TmaUmmaWarpSpecializedImplicitGemmILS5_1ELi4ELi2ELi1ELi2EN4cute5tupleIJNSA_1CILi2EEENSC_ILi1EEESE_EEEEENSB_IJNSC_ILi64EEENSC_ILi128EEENSB_IJSH_EEEEEENS_10tfloat32_tESL_NSA_8TiledMMAINSA_8MMA_AtomIJNSA_17SM100_MMA_TF32_SSISL_SL_fLi64ELi128ELNSA_4UMMA5MajorE0ELSQ_1ELNSP_7ScaleInE0ELSR_0EEEEEENSA_6LayoutINSB_IJSE_SE_SE_EEENSB_IJNSC_ILi0EEESW_SW_EEEEENSB_IJNSA_10UnderscoreESZ_SZ_EEEEENS7_6detail27Sm100ImplicitGemmTileTraitsINSA_20SM90_TMA_LOAD_IM2COLENSA_14ComposedLayoutINSA_7SwizzleILi3ELi4ELi3EEENSA_18smem_ptr_flag_bitsILi32EEENSU_INSB_IJNSC_ILi8EEENSC_ILi32EEEEEENSB_IJS1B_SE_EEEEEEEvEENS13_INSA_23SM90_TMA_LOAD_MULTICASTENS15_INS16_ILi2ELi5ELi2EEES19_NSU_INSB_IJS1B_NSC_ILi4EEEEEENSB_IJSE_S1B_EEEEEEEvEEEENS_8epilogue10collective18CollectiveEpilogueINS1Q_23Sm100TmaWarpSpecializedILi4ELi2ELi16ELb1ELb0EEEJSK_NSB_IJNSU_ISH_SE_EENSU_IS1B_SE_EEEEESL_NSB_IJNSB_IJlllEEESE_SW_EEESL_S1Z_NS1Q_6fusion15FusionCallbacksIS1U_NS20_17LinearCombinationISL_fSL_fLNS_15FloatRoundStyleE2EEESK_S1X_JEEENSA_5SM1004TMEM4LOAD26SM100_TMEM_LOAD_16dp128b8xES14_S1F_NSA_17SM75_U32x4_LDSM_NENSA_21SM90_TMA_STORE_IM2COLES1F_NSA_17SM90_U32x4_STSM_NENSA_39AutoVectorizingCopyWithAssumedAlignmentILi128EEEEEEvvEEEEvNT_6ParamsE,@function
        .size           _ZN7cutlass13device_kernelINS_4conv6kernel13ConvUniversalINS1_16ConvProblemShapeILNS1_8OperatorE1ELi2EEENS1_10collective14CollectiveConvINS1_47MainloopSm100TmaUmmaWarpSpecializedImplicitGemmILS5_1ELi4ELi2ELi1ELi2EN4cute5tupleIJNSA_1CILi2EEENSC_ILi1EEESE_EEEEENSB_IJNSC_ILi64EEENSC_ILi128EEENSB_IJSH_EEEEEENS_10tfloat32_tESL_NSA_8TiledMMAINSA_8MMA_AtomIJNSA_17SM100_MMA_TF32_SSISL_SL_fLi64ELi128ELNSA_4UMMA5MajorE0ELSQ_1ELNSP_7ScaleInE0ELSR_0EEEEEENSA_6LayoutINSB_IJSE_SE_SE_EEENSB_IJNSC_ILi0EEESW_SW_EEEEENSB_IJNSA_10UnderscoreESZ_SZ_EEEEENS7_6detail27Sm100ImplicitGemmTileTraitsINSA_20SM90_TMA_LOAD_IM2COLENSA_14ComposedLayoutINSA_7SwizzleILi3ELi4ELi3EEENSA_18smem_ptr_flag_bitsILi32EEENSU_INSB_IJNSC_ILi8EEENSC_ILi32EEEEEENSB_IJS1B_SE_EEEEEEEvEENS13_INSA_23SM90_TMA_LOAD_MULTICASTENS15_INS16_ILi2ELi5ELi2EEES19_NSU_INSB_IJS1B_NSC_ILi4EEEEEENSB_IJSE_S1B_EEEEEEEvEEEENS_8epilogue10collective18CollectiveEpilogueINS1Q_23Sm100TmaWarpSpecializedILi4ELi2ELi16ELb1ELb0EEEJSK_NSB_IJNSU_ISH_SE_EENSU_IS1B_SE_EEEEESL_NSB_IJNSB_IJlllEEESE_SW_EEESL_S1Z_NS1Q_6fusion15FusionCallbacksIS1U_NS20_17LinearCombinationISL_fSL_fLNS_15FloatRoundStyleE2EEESK_S1X_JEEENSA_5SM1004TMEM4LOAD26SM100_TMEM_LOAD_16dp128b8xES14_S1F_NSA_17SM75_U32x4_LDSM_NENSA_21SM90_TMA_STORE_IM2COLES1F_NSA_17SM90_U32x4_STSM_NENSA_39AutoVectorizingCopyWithAssumedAlignmentILi128EEEEEEvvEEEEvNT_6ParamsE,(.L_x_173 - _ZN7cutlass13device_kernelINS_4conv6kernel13ConvUniversalINS1_16ConvProblemShapeILNS1_8OperatorE1ELi2EEENS1_10collective14CollectiveConvINS1_47MainloopSm100TmaUmmaWarpSpecializedImplicitGemmILS5_1ELi4ELi2ELi1ELi2EN4cute5tupleIJNSA_1CILi2EEENSC_ILi1EEESE_EEEEENSB_IJNSC_ILi64EEENSC_ILi128EEENSB_IJSH_EEEEEENS_10tfloat32_tESL_NSA_8TiledMMAINSA_8MMA_AtomIJNSA_17SM100_MMA_TF32_SSISL_SL_fLi64ELi128ELNSA_4UMMA5MajorE0ELSQ_1ELNSP_7ScaleInE0ELSR_0EEEEEENSA_6LayoutINSB_IJSE_SE_SE_EEENSB_IJNSC_ILi0EEESW_SW_EEEEENSB_IJNSA_10UnderscoreESZ_SZ_EEEEENS7_6detail27Sm100ImplicitGemmTileTraitsINSA_20SM90_TMA_LOAD_IM2COLENSA_14ComposedLayoutINSA_7SwizzleILi3ELi4ELi3EEENSA_18smem_ptr_flag_bitsILi32EEENSU_INSB_IJNSC_ILi8EEENSC_ILi32EEEEEENSB_IJS1B_SE_EEEEEEEvEENS13_INSA_23SM90_TMA_LOAD_MULTICASTENS15_INS16_ILi2ELi5ELi2EEES19_NSU_INSB_IJS1B_NSC_ILi4EEEEEENSB_IJSE_S1B_EEEEEEEvEEEENS_8epilogue10collective18CollectiveEpilogueINS1Q_23Sm100TmaWarpSpecializedILi4ELi2ELi16ELb1ELb0EEEJSK_NSB_IJNSU_ISH_SE_EENSU_IS1B_SE_EEEEESL_NSB_IJNSB_IJlllEEESE_SW_EEESL_S1Z_NS1Q_6fusion15FusionCallbacksIS1U_NS20_17LinearCombinationISL_fSL_fLNS_15FloatRoundStyleE2EEESK_S1X_JEEENSA_5SM1004TMEM4LOAD26SM100_TMEM_LOAD_16dp128b8xES14_S1F_NSA_17SM75_U32x4_LDSM_NENSA_21SM90_TMA_STORE_IM2COLES1F_NSA_17SM90_U32x4_STSM_NENSA_39AutoVectorizingCopyWithAssumedAlignmentILi128EEEEEEvvEEEEvNT_6ParamsE)
        .other          _ZN7cutlass13device_kernelINS_4conv6kernel13ConvUniversalINS1_16ConvProblemShapeILNS1_8OperatorE1ELi2EEENS1_10collective14CollectiveConvINS1_47MainloopSm100TmaUmmaWarpSpecializedImplicitGemmILS5_1ELi4ELi2ELi1ELi2EN4cute5tupleIJNSA_1CILi2EEENSC_ILi1EEESE_EEEEENSB_IJNSC_ILi64EEENSC_ILi128EEENSB_IJSH_EEEEEENS_10tfloat32_tESL_NSA_8TiledMMAINSA_8MMA_AtomIJNSA_17SM100_MMA_TF32_SSISL_SL_fLi64ELi128ELNSA_4UMMA5MajorE0ELSQ_1ELNSP_7ScaleInE0ELSR_0EEEEEENSA_6LayoutINSB_IJSE_SE_SE_EEENSB_IJNSC_ILi0EEESW_SW_EEEEENSB_IJNSA_10UnderscoreESZ_SZ_EEEEENS7_6detail27Sm100ImplicitGemmTileTraitsINSA_20SM90_TMA_LOAD_IM2COLENSA_14ComposedLayoutINSA_7SwizzleILi3ELi4ELi3EEENSA_18smem_ptr_flag_bitsILi32EEENSU_INSB_IJNSC_ILi8EEENSC_ILi32EEEEEENSB_IJS1B_SE_EEEEEEEvEENS13_INSA_23SM90_TMA_LOAD_MULTICASTENS15_INS16_ILi2ELi5ELi2EEES19_NSU_INSB_IJS1B_NSC_ILi4EEEEEENSB_IJSE_S1B_EEEEEEEvEEEENS_8epilogue10collective18CollectiveEpilogueINS1Q_23Sm100TmaWarpSpecializedILi4ELi2ELi16ELb1ELb0EEEJSK_NSB_IJNSU_ISH_SE_EENSU_IS1B_SE_EEEEESL_NSB_IJNSB_IJlllEEESE_SW_EEESL_S1Z_NS1Q_6fusion15FusionCallbacksIS1U_NS20_17LinearCombinationISL_fSL_fLNS_15FloatRoundStyleE2EEESK_S1X_JEEENSA_5SM1004TMEM4LOAD26SM100_TMEM_LOAD_16dp128b8xES14_S1F_NSA_17SM75_U32x4_LDSM_NENSA_21SM90_TMA_STORE_IM2COLES1F_NSA_17SM90_U32x4_STSM_NENSA_39AutoVectorizingCopyWithAssumedAlignmentILi128EEEEEEvvEEEEvNT_6ParamsE,@"STO_CUDA_ENTRY STV_DEFAULT"
_ZN7cutlass13device_kernelINS_4conv6kernel13ConvUniversalINS1_16ConvProblemShapeILNS1_8OperatorE1ELi2EEENS1_10collective14CollectiveConvINS1_47MainloopSm100TmaUmmaWarpSpecializedImplicitGemmILS5_1ELi4ELi2ELi1ELi2EN4cute5tupleIJNSA_1CILi2EEENSC_ILi1EEESE_EEEEENSB_IJNSC_ILi64EEENSC_ILi128EEENSB_IJSH_EEEEEENS_10tfloat32_tESL_NSA_8TiledMMAINSA_8MMA_AtomIJNSA_17SM100_MMA_TF32_SSISL_SL_fLi64ELi128ELNSA_4UMMA5MajorE0ELSQ_1ELNSP_7ScaleInE0ELSR_0EEEEEENSA_6LayoutINSB_IJSE_SE_SE_EEENSB_IJNSC_ILi0EEESW_SW_EEEEENSB_IJNSA_10UnderscoreESZ_SZ_EEEEENS7_6detail27Sm100ImplicitGemmTileTraitsINSA_20SM90_TMA_LOAD_IM2COLENSA_14ComposedLayoutINSA_7SwizzleILi3ELi4ELi3EEENSA_18smem_ptr_flag_bitsILi32EEENSU_INSB_IJNSC_ILi8EEENSC_ILi32EEEEEENSB_IJS1B_SE_EEEEEEEvEENS13_INSA_23SM90_TMA_LOAD_MULTICASTENS15_INS16_ILi2ELi5ELi2EEES19_NSU_INSB_IJS1B_NSC_ILi4EEEEEENSB_IJSE_S1B_EEEEEEEvEEEENS_8epilogue10collective18CollectiveEpilogueINS1Q_23Sm100TmaWarpSpecializedILi4ELi2ELi16ELb1ELb0EEEJSK_NSB_IJNSU_ISH_SE_EENSU_IS1B_SE_EEEEESL_NSB_IJNSB_IJlllEEESE_SW_EEESL_S1Z_NS1Q_6fusion15FusionCallbacksIS1U_NS20_17LinearCombinationISL_fSL_fLNS_15FloatRoundStyleE2EEESK_S1X_JEEENSA_5SM1004TMEM4LOAD26SM100_TMEM_LOAD_16dp128b8xES14_S1F_NSA_17SM75_U32x4_LDSM_NENSA_21SM90_TMA_STORE_IM2COLES1F_NSA_17SM90_U32x4_STSM_NENSA_39AutoVectorizingCopyWithAssumedAlignmentILi128EEEEEEvvEEEEvNT_6ParamsE:
[----:B------:R-:W1:Y:S01]  /*0000*/  LDC R1, c[0x0][0x37c] ;  /* 0x0000df00ff017b82 */ /* 0x000e620000000800 */
[----:B------:R-:W2:Y:S01]  /*0010*/  S2R R58, SR_TID.X ;  /* 0x00000000003a7919 */ /* 0x000ea20000002100 */
[----:B------:R-:W3:Y:S01]  /*0020*/  LDCU.64 UR8, c[0x0][0x890] ;  /* 0x00011200ff0877ac */ /* 0x000ee20008000a00 */
[----:B-1----:R-:W-:Y:S01]  /*0030*/  VIADD R1, R1, 0xfffffff8 ;  /* 0xfffffff801017836 */ /* 0x002fe20000000000 */
[----:B------:R-:W-:Y:S02]  /*0040*/  PRMT R59, RZ, 0x7610, R59 ;  /* 0x00007610ff3b7816 */ /* 0x000fe4000000003b */
[----:B------:R-:W-:Y:S01]  /*0050*/  ELECT P3, URZ, PT ;  /* 0x0000000000ff782f */ /* 0x000fe20003860000 */
[----:B---3--:R-:W-:-:S04]  /*0060*/  UISETP.NE.U32.AND UP0, UPT, UR8, URZ, UPT ;  /* 0x000000ff0800728c */ /* 0x008fc8000bf05070 */
[----:B------:R-:W-:Y:S01]  /*0070*/  UISETP.NE.AND.EX UP0, UPT, UR9, URZ, UPT, UP0 ;  /* 0x000000ff0900728c */ /* 0x000fe2000bf05300 */
[----:B--2---:R-:W-:-:S05]  /*0080*/  SHF.R.U32.HI R60, RZ, 0x5, R58 ;  /* 0x00000005ff3c7819 */ /* 0x004fca000001163a */
[----:B------:R-:W1:Y:S02]  /*0090*/  SHFL.IDX PT, R0, R60, RZ, 0x1f ;  /* 0x00001fff3c007589 */ /* 0x000e6400000e0000 */
[----:B-1----:R-:W-:Y:S01]  /*00a0*/  R2UR UR18, R0 ;  /* 0x00000000001272ca */ /* 0x002fe200000e0000 */
[----:B------:R-:W-:-:S14]  /*00b0*/  BRA.U UP0, `(.L_x_0) ;  /* 0x0000000100307547 */ /* 0x000fdc000b800000 */
[----:B------:R-:W1:Y:S02]  /*00c0*/  LDCU.64 UR4, c[0x0][0x888] ;  /* 0x00011100ff0477ac */ /* 0x000e640008000a00 */
[----:B-1----:R-:W-:-:S04]  /*00d0*/  UISETP.NE.U32.AND UP0, UPT, UR4, URZ, UPT ;  /* 0x000000ff0400728c */ /* 0x002fc8000bf05070 */
[----:B------:R-:W-:-:S09]  /*00e0*/  UISETP.NE.AND.EX UP0, UPT, UR5, URZ, UPT, UP0 ;  /* 0x000000ff0500728c */ /* 0x000fd2000bf05300 */
[----:B------:R-:W-:Y:S05]  /*00f0*/  BRA.U !UP0, `(.L_x_1) ;  /* 0x0000000108147547 */ /* 0x000fea000b800000 */
[----:B------:R-:W1:Y:S01]  /*0100*/  LDC.64 R2, c[0x0][0x888] ;  /* 0x00022200ff027b82 */ /* 0x000e620000000a00 */
[----:B------:R-:W1:Y:S02]  /*0110*/  LDCU.64 UR4, c[0x0][0x358] ;  /* 0x00006b00ff0477ac */ /* 0x000e640008000a00 */
[----:B-1----:R1:W5:Y:S01]  /*0120*/  LDG.E R27, desc[UR4][R2.64] ;  /* 0x00000004021b7981 */ /* 0x002362000c1e1900 */
[----:B------:R-:W-:Y:S01]  /*0130*/  HFMA2 R59, -RZ, RZ, 0, 5.9604644775390625e-08 ;  /* 0x00000001ff3b7431 */ /* 0x000fe200000001ff */
[----:B------:R-:W-:Y:S05]  /*0140*/  BRA `(.L_x_0) ;  /* 0x00000000000c7947 */ /* 0x000fea0003800000 */
.L_x_1:
[----:B------:R-:W1:Y:S01]  /*0150*/  LDCU UR4, c[0x0][0x880] ;  /* 0x00011000ff0477ac */ /* 0x000e620008000800 */
[----:B------:R-:W-:Y:S01]  /*0160*/  HFMA2 R59, -RZ, RZ, 0, 5.9604644775390625e-08 ;  /* 0x00000001ff3b7431 */ /* 0x000fe200000001ff */
[----:B-1----:R-:W-:-:S07]  /*0170*/  MOV R27, UR4 ;  /* 0x00000004001b7c02 */ /* 0x002fce0008000f00 */
.L_x_0:
[----:B------:R-:W2:Y:S02]  /*0180*/  LDCU.64 UR4, c[0x0][0x8b0] ;  /* 0x00011600ff0477ac */ /* 0x000ea40008000a00 */
[----:B--2---:R-:W-:-:S04]  /*0190*/  UISETP.NE.U32.AND UP0, UPT, UR4, URZ, UPT ;  /* 0x000000ff0400728c */ /* 0x004fc8000bf05070 */
[----:B------:R-:W-:-:S09]  /*01a0*/  UISETP.NE.AND.EX UP0, UPT, UR5, URZ, UPT, UP0 ;  /* 0x000000ff0500728c */ /* 0x000fd2000bf05300 */
[----:B------:R-:W-:Y:S05]  /*01b0*/  BRA.U UP0, `(.L_x_2) ;  /* 0x0000000100287547 */ /* 0x000fea000b800000 */
[----:B------:R-:W2:Y:S02]  /*01c0*/  LDCU.64 UR4, c[0x0][0x8a8] ;  /* 0x00011500ff0477ac */ /* 0x000ea40008000a00 */
[----:B--2---:R-:W-:-:S04]  /*01d0*/  UISETP.NE.U32.AND UP0, UPT, UR4, URZ, UPT ;  /* 0x000000ff0400728c */ /* 0x004fc8000bf05070 */
[----:B------:R-:W-:-:S09]  /*01e0*/  UISETP.NE.AND.EX UP0, UPT, UR5, URZ, UPT, UP0 ;  /* 0x000000ff0500728c */ /* 0x000fd2000bf05300 */
[----:B------:R-:W-:Y:S05]  /*01f0*/  BRA.U !UP0, `(.L_x_3) ;  /* 0x0000000108107547 */ /* 0x000fea000b800000 */
[----:B------:R-:W2:Y:S01]  /*0200*/  LDC.64 R24, c[0x0][0x8a8] ;  /* 0x00022a00ff187b82 */ /* 0x000ea20000000a00 */
[----:B------:R-:W2:Y:S02]  /*0210*/  LDCU.64 UR4, c[0x0][0x358] ;  /* 0x00006b00ff0477ac */ /* 0x000ea40008000a00 */
[----:B--2---:R2:W5:Y:S01]  /*0220*/  LDG.E R24, desc[UR4][R24.64] ;  /* 0x0000000418187981 */ /* 0x004562000c1e1900 */
[----:B------:R-:W-:Y:S05]  /*0230*/  BRA `(.L_x_2) ;  /* 0x0000000000087947 */ /* 0x000fea0003800000 */
.L_x_3:
[----:B------:R-:W2:Y:S02]  /*0240*/  LDCU UR4, c[0x0][0x8a0] ;  /* 0x00011400ff0477ac */ /* 0x000ea40008000800 */
[----:B--2---:R-:W-:Y:S02]  /*0250*/  MOV R24, UR4 ;  /* 0x0000000400187c02 */ /* 0x004fe40008000f00 */
.L_x_2:
[----:B------:R-:W-:Y:S01]  /*0260*/  IMAD.U32 R0, RZ, RZ, UR18 ;  /* 0x00000012ff007e24 */ /* 0x000fe2000f8e00ff */
[----:B------:R-:W-:Y:S04]  /*0270*/  BSSY.RECONVERGENT B0, `(.L_x_4) ;  /* 0x000000c000007945 */ /* 0x000fe80003800200 */
[C---:B------:R-:W-:Y:S02]  /*0280*/  ISETP.NE.OR P1, PT, R0.reuse, 0x1, !P3 ;  /* 0x000000010000780c */ /* 0x040fe40005f25670 */
[----:B------:R-:W-:-:S11]  /*0290*/  ISETP.NE.OR P0, PT, R0, 0x3, !P3 ;  /* 0x000000030000780c */ /* 0x000fd60005f05670 */
[----:B------:R-:W-:Y:S05]  /*02a0*/  @P1 BRA `(.L_x_5) ;  /* 0x0000000000201947 */ /* 0x000fea0003800000 */
[----:B------:R-:W3:Y:S02]  /*02b0*/  LDCU.64 UR4, c[0x0][0x348] ;  /* 0x00006900ff0477ac */ /* 0x000ee40008000a00 */
[----:B---3--:R-:W-:Y:S02]  /*02c0*/  UIADD3 UR6, UP1, UPT, UR4, 0x80, URZ ;  /* 0x0000008004067890 */ /* 0x008fe4000ff3e0ff */
[----:B------:R-:W-:Y:S02]  /*02d0*/  UIADD3 UR4, UP0, UPT, UR4, 0x180, URZ ;  /* 0x0000018004047890 */ /* 0x000fe4000ff1e0ff */
[----:B------:R-:W-:Y:S02]  /*02e0*/  UIADD3.X UR7, UPT, UPT, URZ, UR5, URZ, UP1, !UPT ;  /* 0x00000005ff077290 */ /* 0x000fe40008ffe4ff */
[----:B------:R-:W-:-:S07]  /*02f0*/  UIADD3.X UR5, UPT, UPT, URZ, UR5, URZ, UP0, !UPT ;  /* 0x00000005ff057290 */ /* 0x000fce00087fe4ff */
[----:B------:R3:W-:Y:S02]  /*0300*/  UTMACCTL.PF [UR6] ;  /* 0x00000000060079b9 */ /* 0x0007e40008040000 */
[----:B------:R3:W-:Y:S02]  /*0310*/  UTMACCTL.PF [UR4] ;  /* 0x00000000040079b9 */ /* 0x0007e40008040000 */
[----:B---3--:R-:W-:Y:S01]  /*0320*/  NOP ;  /* 0x0000000000007918 */ /* 0x008fe20000000000 */
.L_x_5:
[----:B------:R-:W-:Y:S05]  /*0330*/  BSYNC.RECONVERGENT B0 ;  /* 0x0000000000007941 */ /* 0x000fea0003800200 */
.L_x_4:
[----:B------:R-:W-:Y:S04]  /*0340*/  BSSY.RECONVERGENT B0, `(.L_x_6) ;  /* 0x000000a000007945 */ /* 0x000fe80003800200 */
        /* <DEDUP_REMOVED lines=9> */
.L_x_7:
[----:B------:R-:W-:Y:S05]  /*03e0*/  BSYNC.RECONVERGENT B0 ;  /* 0x0000000000007941 */ /* 0x000fea0003800200 */
.L_x_6:
[----:B------:R-:W3:Y:S01]  /*03f0*/  LDCU.64 UR4, c[0x0][0x888] ;  /* 0x00011100ff0477ac */ /* 0x000ee20008000a00 */
[----:B------:R-:W-:Y:S02]  /*0400*/  UISETP.EQ.U32.AND UP2, UPT, UR8, URZ, UPT ;  /* 0x000000ff0800728c */ /* 0x000fe4000bf42070 */
[----:B------:R-:W-:Y:S02]  /*0410*/  UPLOP3.LUT UP3, UPT, UPT, UPT, UPT, 0x80, 0x8 ;  /* 0x000000000008789c */ /* 0x000fe40003f6f070 */
[----:B---3--:R-:W-:-:S04]  /*0420*/  UISETP.NE.U32.AND UP0, UPT, UR4, URZ, UPT ;  /* 0x000000ff0400728c */ /* 0x008fc8000bf05070 */
[----:B------:R-:W-:-:S04]  /*0430*/  UISETP.NE.AND.EX UP1, UPT, UR5, URZ, UPT, UP0 ;  /* 0x000000ff0500728c */ /* 0x000fc8000bf25300 */
[----:B------:R-:W-:-:S04]  /*0440*/  UISETP.EQ.OR.EX UP4, UPT, UR9, URZ, !UP1, UP2 ;  /* 0x000000ff0900728c */ /* 0x000fc8000cf82720 */
[----:B------:R-:W-:-:S06]  /*0450*/  UP2UR UR4, UPR, URZ, 0x10 ;  /* 0x00000010ff047883 */ /* 0x000fcc0008000000 */
[----:B------:R-:W-:Y:S01]  /*0460*/  MOV R69, UR4 ;  /* 0x0000000400457c02 */ /* 0x000fe20008000f00 */
[----:B------:R-:W-:Y:S06]  /*0470*/  BRA.U !UP4, `(.L_x_8) ;  /* 0x000000010c207547 */ /* 0x000fec000b800000 */
[----:B------:R-:W-:Y:S01]  /*0480*/  UISETP.NE.U32.AND UP2, UPT, UR8, URZ, UPT ;  /* 0x000000ff0800728c */ /* 0x000fe2000bf45070 */
[----:B-----5:R-:W-:Y:S01]  /*0490*/  FSETP.NEU.AND P0, PT, R27, RZ, PT ;  /* 0x000000ff1b00720b */ /* 0x020fe20003f0d000 */
[----:B------:R-:W-:Y:S02]  /*04a0*/  USEL UR4, URZ, 0xffffffff, UP1 ;  /* 0xffffffffff047887 */ /* 0x000fe40008800000 */
[----:B------:R-:W-:-:S10]  /*04b0*/  UISETP.NE.AND.EX UP2, UPT, UR9, URZ, UPT, UP2 ;  /* 0x000000ff0900728c */ /* 0x000fd4000bf45320 */
[----:B------:R-:W-:Y:S01]  /*04c0*/  VOTEU.ANY UP0, P0 ;  /* 0x0000000000ff7886 */ /* 0x000fe20000000100 */
[----:B------:R-:W-:-:S04]  /*04d0*/  @!UP2 USEL UR4, URZ, 0xffffffff, UP0 ;  /* 0xffffffffff04a887 */ /* 0x000fc80008000000 */
[----:B------:R-:W-:-:S04]  /*04e0*/  ULOP3.LUT UR4, UR4, 0x1, URZ, 0xc0, !UPT ;  /* 0x0000000104047892 */ /* 0x000fc8000f8ec0ff */
[----:B------:R-:W-:-:S11]  /*04f0*/  UISETP.NE.U32.AND UP3, UPT, UR4, 0x1, UPT ;  /* 0x000000010400788c */ /* 0x000fd6000bf65070 */
.L_x_8:
[----:B-1----:R-:W1:Y:S01]  /*0500*/  SHFL.IDX PT, R2, R60, RZ, 0x1f ;  /* 0x00001fff3c027589 */ /* 0x002e6200000e0000 */
[----:B------:R-:W-:Y:S01]  /*0510*/  UISETP.NE.AND UP5, UPT, UR18, 0x2, UPT ;  /* 0x000000021200788c */ /* 0x000fe2000bfa5270 */
[----:B-1----:R-:W-:-:S13]  /*0520*/  ISETP.NE.AND P0, PT, R2, RZ, PT ;  /* 0x000000ff0200720c */ /* 0x002fda0003f05270 */
[----:B------:R-:W-:Y:S05]  /*0530*/  @P0 BRA `(.L_x_9) ;  /* 0x0000000000580947 */ /* 0x000fea0003800000 */
[----:B------:R-:W1:Y:S01]  /*0540*/  S2UR UR4, SR_CgaCtaId ;  /* 0x00000000000479c3 */ /* 0x000e620000008800 */
[----:B------:R-:W-:Y:S01]  /*0550*/  UMOV UR5, 0x400 ;  /* 0x0000040000057882 */ /* 0x000fe20000000000 */
[----:B------:R-:W-:Y:S01]  /*0560*/  UMOV UR8, 0x1 ;  /* 0x0000000100087882 */ /* 0x000fe20000000000 */
[----:B------:R-:W-:Y:S01]  /*0570*/  UMOV UR6, 0x2 ;  /* 0x0000000200067882 */ /* 0x000fe20000000000 */
[----:B------:R-:W-:-:S04]  /*0580*/  UIADD3 UR8, UPT, UPT, -UR8, 0x100000, URZ ;  /* 0x0010000008087890 */ /* 0x000fc8000fffe1ff */
[----:B------:R-:W-:Y:S02]  /*0590*/  USHF.L.U32 UR9, UR8, 0xb, URZ ;  /* 0x0000000b08097899 */ /* 0x000fe400080006ff */
[----:B------:R-:W-:Y:S02]  /*05a0*/  USHF.L.U32 UR8, UR8, 0x1, URZ ;  /* 0x0000000108087899 */ /* 0x000fe400080006ff */
[----:B------:R-:W-:-:S04]  /*05b0*/  UIADD3 UR6, UPT, UPT, -UR6, 0x100000, URZ ;  /* 0x0010000006067890 */ /* 0x000fc8000fffe1ff */
[----:B------:R-:W-:Y:S02]  /*05c0*/  USHF.L.U32 UR7, UR6, 0xb, URZ ;  /* 0x0000000b06077899 */ /* 0x000fe400080006ff */
[----:B------:R-:W-:Y:S01]  /*05d0*/  USHF.L.U32 UR6, UR6, 0x1, URZ ;  /* 0x0000000106067899 */ /* 0x000fe200080006ff */
[----:B------:R-:W-:Y:S01]  /*05e0*/  ELECT P0, URZ, PT ;  /* 0x0000000000ff782f */ /* 0x000fe20003800000 */
[----:B-1----:R-:W-:Y:S01]  /*05f0*/  ULEA UR4, UR4, UR5, 0x18 ;  /* 0x0000000504047291 */ /* 0x002fe2000f8ec0ff */
[----:B------:R-:W1:Y:S11]  /*0600*/  FENCE.VIEW.ASYNC.S ;  /* 0x00000000000073c6 */ /* 0x000e760000000000 */
[----:B-1----:R1:W3:Y:S01]  /*0610*/  SYNCS.EXCH.64 URZ, [UR4], UR8 ;  /* 0x0000000804ff75b2 */ /* 0x0022e20008000100 */
[----:B------:R1:W4:Y:S01]  /*0620*/  SYNCS.EXCH.64 URZ, [UR4+0x20], UR6 ;  /* 0x0000200604ff75b2 */ /* 0x0003220008000100 */
[----:B------:R1:W1:Y:S01]  /*0630*/  SYNCS.EXCH.64 URZ, [UR4+0x8], UR8 ;  /* 0x0000080804ff75b2 */ /* 0x0002620008000100 */
[----:B------:R1:W1:Y:S01]  /*0640*/  SYNCS.EXCH.64 URZ, [UR4+0x28], UR6 ;  /* 0x0000280604ff75b2 */ /* 0x0002620008000100 */
[----:B------:R1:W1:Y:S01]  /*0650*/  SYNCS.EXCH.64 URZ, [UR4+0x10], UR8 ;  /* 0x0000100804ff75b2 */ /* 0x0002620008000100 */
[----:B------:R1:W1:Y:S01]  /*0660*/  SYNCS.EXCH.64 URZ, [UR4+0x30], UR6 ;  /* 0x0000300604ff75b2 */ /* 0x0002620008000100 */
[----:B------:R1:W1:Y:S01]  /*0670*/  SYNCS.EXCH.64 URZ, [UR4+0x18], UR8 ;  /* 0x0000180804ff75b2 */ /* 0x0002620008000100 */
[----:B------:R1:W1:Y:S01]  /*0680*/  SYNCS.EXCH.64 URZ, [UR4+0x38], UR6 ;  /* 0x0000380604ff75b2 */ /* 0x0002620008000100 */
[----:B------:R-:W-:Y:S01]  /*0690*/  NOP ;  /* 0x0000000000007918 */ /* 0x000fe20000000000 */
.L_x_9:
[----:B------:R-:W2:Y:S01]  /*06a0*/  SHFL.IDX PT, R2, R60, RZ, 0x1f ;  /* 0x00001fff3c027589 */ /* 0x000ea200000e0000 */
[----:B------:R-:W-:Y:S01]  /*06b0*/  NOP ;  /* 0x0000000000007918 */ /* 0x000fe20000000000 */
[----:B--2---:R-:W-:-:S13]  /*06c0*/  ISETP.NE.AND P0, PT, R2, 0x1, PT ;  /* 0x000000010200780c */ /* 0x004fda0003f05270 */
[----:B------:R-:W-:Y:S05]  /*06d0*/  @P0 BRA `(.L_x_10) ;  /* 0x0000000000580947 */ /* 0x000fea0003800000 */
[----:B-1----:R-:W1:Y:S01]  /*06e0*/  S2UR UR4, SR_CgaCtaId ;  /* 0x00000000000479c3 */ /* 0x002e620000008800 */
        /* <DEDUP_REMOVED lines=12> */
[----:B-1----:R2:W1:Y:S01]  /*07b0*/  SYNCS.EXCH.64 URZ, [UR4+0x40], UR8 ;  /* 0x0000400804ff75b2 */ /* 0x0024620008000100 */
[----:B------:R2:W1:Y:S01]  /*07c0*/  SYNCS.EXCH.64 URZ, [UR4+0x60], UR6 ;  /* 0x0000600604ff75b2 */ /* 0x0004620008000100 */
[----:B------:R2:W1:Y:S01]  /*07d0*/  SYNCS.EXCH.64 URZ, [UR4+0x48], UR8 ;  /* 0x0000480804ff75b2 */ /* 0x0004620008000100 */
[----:B------:R2:W1:Y:S01]  /*07e0*/  SYNCS.EXCH.64 URZ, [UR4+0x68], UR6 ;  /* 0x0000680604ff75b2 */ /* 0x0004620008000100 */
[----:B------:R2:W1:Y:S01]  /*07f0*/  SYNCS.EXCH.64 URZ, [UR4+0x50], UR8 ;  /* 0x0000500804ff75b2 */ /* 0x0004620008000100 */
[----:B------:R2:W1:Y:S01]  /*0800*/  SYNCS.EXCH.64 URZ, [UR4+0x70], UR6 ;  /* 0x0000700604ff75b2 */ /* 0x0004620008000100 */
[----:B------:R2:W1:Y:S01]  /*0810*/  SYNCS.EXCH.64 URZ, [UR4+0x58], UR8 ;  /* 0x0000580804ff75b2 */ /* 0x0004620008000100 */
[----:B------:R2:W1:Y:S02]  /*0820*/  SYNCS.EXCH.64 URZ, [UR4+0x78], UR6 ;  /* 0x0000780604ff75b2 */ /* 0x0004640008000100 */
[----:B--2---:R-:W-:Y:S01]  /*0830*/  NOP ;  /* 0x0000000000007918 */ /* 0x004fe20000000000 */
.L_x_10:
[----:B------:R-:W2:Y:S01]  /*0840*/  SHFL.IDX PT, R2, R60, RZ, 0x1f ;  /* 0x00001fff3c027589 */ /* 0x000ea200000e0000 */
[----:B------:R-:W-:Y:S01]  /*0850*/  NOP ;  /* 0x0000000000007918 */ /* 0x000fe20000000000 */
[----:B--2---:R-:W-:-:S13]  /*0860*/  ISETP.NE.AND P0, PT, R2, 0x3, PT ;  /* 0x000000030200780c */ /* 0x004fda0003f05270 */
[----:B------:R-:W-:Y:S05]  /*0870*/  @P0 BRA `(.L_x_11) ;  /* 0x0000000000300947 */ /* 0x000fea0003800000 */
[----:B-1----:R-:W1:Y:S01]  /*0880*/  S2UR UR4, SR_CgaCtaId ;  /* 0x00000000000479c3 */ /* 0x002e620000008800 */
[----:B------:R-:W-:Y:S01]  /*0890*/  UMOV UR6, 0x400 ;  /* 0x0000040000067882 */ /* 0x000fe20000000000 */
[----:B------:R-:W-:Y:S01]  /*08a0*/  UMOV UR5, 0x20 ;  /* 0x0000002000057882 */ /* 0x000fe20000000000 */
[----:B------:R-:W-:Y:S01]  /*08b0*/  ELECT P0, URZ, PT ;  /* 0x0000000000ff782f */ /* 0x000fe20003800000 */
[----:B-1----:R-:W-:Y:S02]  /*08c0*/  ULEA UR6, UR4, UR6, 0x18 ;  /* 0x0000000604067291 */ /* 0x002fe4000f8ec0ff */
[----:B------:R-:W-:-:S04]  /*08d0*/  UIADD3 UR4, UPT, UPT, -UR5, 0x100000, URZ ;  /* 0x0010000005047890 */ /* 0x000fc8000fffe1ff */
[----:B------:R-:W-:Y:S02]  /*08e0*/  USHF.L.U32 UR5, UR4, 0xb, URZ ;  /* 0x0000000b04057899 */ /* 0x000fe400080006ff */
[----:B------:R-:W-:Y:S01]  /*08f0*/  USHF.L.U32 UR4, UR4, 0x1, URZ ;  /* 0x0000000104047899 */ /* 0x000fe200080006ff */
[----:B------:R-:W1:Y:S11]  /*0900*/  FENCE.VIEW.ASYNC.S ;  /* 0x00000000000073c6 */ /* 0x000e760000000000 */
[----:B-1----:R2:W1:Y:S01]  /*0910*/  SYNCS.EXCH.64 URZ, [UR6+0x80], UR4 ;  /* 0x0000800406ff75b2 */ /* 0x0024620008000100 */
[----:B------:R2:W1:Y:S02]  /*0920*/  SYNCS.EXCH.64 URZ, [UR6+0x88], UR4 ;  /* 0x0000880406ff75b2 */ /* 0x0004640008000100 */
[----:B--2---:R-:W-:Y:S01]  /*0930*/  NOP ;  /* 0x0000000000007918 */ /* 0x004fe20000000000 */
.L_x_11:
[----:B------:R-:W2:Y:S01]  /*0940*/  SHFL.IDX PT, R2, R60, RZ, 0x1f ;  /* 0x00001fff3c027589 */ /* 0x000ea200000e0000 */
[----:B------:R-:W-:Y:S01]  /*0950*/  NOP ;  /* 0x0000000000007918 */ /* 0x000fe20000000000 */
[----:B--2---:R-:W-:-:S13]  /*0960*/  ISETP.NE.AND P0, PT, R2, 0x4, PT ;  /* 0x000000040200780c */ /* 0x004fda0003f05270 */
[----:B------:R-:W-:Y:S05]  /*0970*/  @P0 BRA `(.L_x_12) ;  /* 0x0000000000440947 */ /* 0x000fea0003800000 */
[----:B-1----:R-:W1:Y:S01]  /*0980*/  S2UR UR6, SR_CgaCtaId ;  /* 0x00000000000679c3 */ /* 0x002e620000008800 */
[----:B------:R-:W-:Y:S01]  /*0990*/  UMOV UR4, 0x1e0 ;  /* 0x000001e000047882 */ /* 0x000fe20000000000 */
[----:B------:R-:W-:Y:S01]  /*09a0*/  UMOV UR5, 0x400 ;  /* 0x0000040000057882 */ /* 0x000fe20000000000 */
[----:B------:R-:W-:Y:S01]  /*09b0*/  USEL UR4, UR4, 0x1a0, UP3 ;  /* 0x000001a004047887 */ /* 0x000fe20009800000 */
[----:B------:R-:W-:Y:S01]  /*09c0*/  UMOV UR8, 0x1 ;  /* 0x0000000100087882 */ /* 0x000fe20000000000 */
[----:B------:R-:W-:Y:S01]  /*09d0*/  ELECT P0, URZ, PT ;  /* 0x0000000000ff782f */ /* 0x000fe20003800000 */
[----:B------:R-:W-:-:S04]  /*09e0*/  UIADD3 UR8, UPT, UPT, -UR8, 0x100000, URZ ;  /* 0x0010000008087890 */ /* 0x000fc8000fffe1ff */
[----:B------:R-:W-:Y:S02]  /*09f0*/  USHF.L.U32 UR9, UR8, 0xb, URZ ;  /* 0x0000000b08097899 */ /* 0x000fe400080006ff */
[----:B------:R-:W-:Y:S02]  /*0a00*/  USHF.L.U32 UR8, UR8, 0x1, URZ ;  /* 0x0000000108087899 */ /* 0x000fe400080006ff */
[----:B-1----:R-:W-:Y:S02]  /*0a10*/  ULEA UR6, UR6, UR5, 0x18 ;  /* 0x0000000506067291 */ /* 0x002fe4000f8ec0ff */
[----:B------:R-:W-:-:S04]  /*0a20*/  UIADD3 UR4, UPT, UPT, -UR4, 0x100000, URZ ;  /* 0x0010000004047890 */ /* 0x000fc8000fffe1ff */
[----:B------:R-:W-:Y:S02]  /*0a30*/  USHF.L.U32 UR5, UR4, 0xb, URZ ;  /* 0x0000000b04057899 */ /* 0x000fe400080006ff */
[----:B------:R-:W-:Y:S01]  /*0a40*/  USHF.L.U32 UR4, UR4, 0x1, URZ ;  /* 0x0000000104047899 */ /* 0x000fe200080006ff */
[----:B------:R-:W1:Y:S03]  /*0a50*/  FENCE.VIEW.ASYNC.S ;  /* 0x00000000000073c6 */ /* 0x000e660000000000 */
[----:B-1----:R2:W1:Y:S08]  /*0a60*/  SYNCS.EXCH.64 URZ, [UR6+0x90], UR8 ;  /* 0x0000900806ff75b2 */ /* 0x0024700008000100 */
[----:B------:R2:W1:Y:S02]  /*0a70*/  SYNCS.EXCH.64 URZ, [UR6+0x98], UR4 ;  /* 0x0000980406ff75b2 */ /* 0x0004640008000100 */
[----:B--2---:R-:W-:Y:S01]  /*0a80*/  NOP ;  /* 0x0000000000007918 */ /* 0x004fe20000000000 */
.L_x_12:
[----:B------:R-:W2:Y:S01]  /*0a90*/  SHFL.IDX PT, R2, R60, RZ, 0x1f ;  /* 0x00001fff3c027589 */ /* 0x000ea200000e0000 */
[----:B------:R-:W-:Y:S01]  /*0aa0*/  NOP ;  /* 0x0000000000007918 */ /* 0x000fe20000000000 */
[----:B--2---:R-:W-:-:S13]  /*0ab0*/  ISETP.NE.AND P0, PT, R2, 0x5, PT ;  /* 0x000000050200780c */ /* 0x004fda0003f05270 */
[----:B------:R-:W-:Y:S05]  /*0ac0*/  @P0 BRA `(.L_x_13) ;  /* 0x0000000000480947 */ /* 0x000fea0003800000 */
[----:B------:R-:W2:Y:S01]  /*0ad0*/  S2UR UR5, SR_CgaCtaId ;  /* 0x00000000000579c3 */ /* 0x000ea20000008800 */
[----:B-1----:R-:W-:Y:S01]  /*0ae0*/  UMOV UR4, 0x400 ;  /* 0x0000040000047882 */ /* 0x002fe20000000000 */
        /* <DEDUP_REMOVED lines=9> */
[----:B--2---:R-:W-:Y:S01]  /*0b80*/  ULEA UR4, UR5, UR4, 0x18 ;  /* 0x0000000405047291 */ /* 0x004fe2000f8ec0ff */
[----:B------:R-:W1:Y:S11]  /*0b90*/  FENCE.VIEW.ASYNC.S ;  /* 0x00000000000073c6 */ /* 0x000e760000000000 */
[----:B-1----:R2:W1:Y:S01]  /*0ba0*/  SYNCS.EXCH.64 URZ, [UR4+0xa0], UR8 ;  /* 0x0000a00804ff75b2 */ /* 0x0024620008000100 */
[----:B------:R2:W1:Y:S01]  /*0bb0*/  SYNCS.EXCH.64 URZ, [UR4+0xb0], UR6 ;  /* 0x0000b00604ff75b2 */ /* 0x0004620008000100 */
[----:B------:R2:W1:Y:S01]  /*0bc0*/  SYNCS.EXCH.64 URZ, [UR4+0xa8], UR8 ;  /* 0x0000a80804ff75b2 */ /* 0x0004620008000100 */
[----:B------:R2:W1:Y:S02]  /*0bd0*/  SYNCS.EXCH.64 URZ, [UR4+0xb8], UR6 ;  /* 0x0000b80604ff75b2 */ /* 0x0004640008000100 */
[----:B--2---:R-:W-:Y:S01]  /*0be0*/  NOP ;  /* 0x0000000000007918 */ /* 0x004fe20000000000 */
.L_x_13:
[----:B-1----:R-:W1:Y:S01]  /*0bf0*/  LDCU UR4, c[0x0][0x36c] ;  /* 0x00006d80ff0477ac */ /* 0x002e620008000800 */
[----:B------:R-:W-:Y:S01]  /*0c00*/  ISETP.NE.OR P3, PT, R0, 0x2, !P3 ;  /* 0x000000020000780c */ /* 0x000fe20005f65670 */
[----:B------:R-:W-:Y:S01]  /*0c10*/  NOP ;  /* 0x0000000000007918 */ /* 0x000fe20000000000 */
[----:B------:R-:W-:Y:S01]  /*0c20*/  LOP3.LUT R0, R58, 0x1f, RZ, 0xc0, !PT ;  /* 0x0000001f3a007812 */ /* 0x000fe200078ec0ff */
[----:B------:R-:W-:Y:S02]  /*0c30*/  UISETP.NE.AND UP4, UPT, UR18, URZ, UPT ;  /* 0x000000ff1200728c */ /* 0x000fe4000bf85270 */
[----:B-1----:R-:W-:-:S09]  /*0c40*/  UISETP.EQ.U32.AND UP6, UPT, UR4, 0x1, UPT ;  /* 0x000000010400788c */ /* 0x002fd2000bfc2070 */
[----:B------:R-:W-:Y:S05]  /*0c50*/  BRA.U !UP6, `(.L_x_14) ;  /* 0x000000010e087547 */ /* 0x000fea000b800000 */
[----:B---34-:R-:W-:Y:S01]  /*0c60*/  UCGABAR_ARV ;  /* 0x00000000000079c7 */ /* 0x018fe20008000000 */
[----:B------:R-:W-:Y:S05]  /*0c70*/  BRA `(.L_x_15) ;  /* 0x0000000000047947 */ /* 0x000fea0003800000 */
.L_x_14:
[----:B---34-:R-:W-:Y:S01]  /*0c80*/  NOP ;  /* 0x0000000000007918 */ /* 0x018fe20000000000 */
.L_x_15:
[----:B------:R-:W1:Y:S01]  /*0c90*/  S2R R4, SR_CTAID.Y ;  /* 0x0000000000047919 */ /* 0x000e620000002600 */
[----:B------:R-:W2:Y:S01]  /*0ca0*/  S2UR UR50, SR_CTAID.X ;  /* 0x00000000003279c3 */ /* 0x000ea20000002500 */
[----:B------:R-:W-:-:S05]  /*0cb0*/  CS2R.32 R53, SR_CgaSize ;  /* 0x0000000000357805 */ /* 0x000fca0000008a00 */
[----:B------:R-:W-:-:S05]  /*0cc0*/  IMAD R53, R53, -0xa0, RZ ;  /* 0xffffff6035357824 */ /* 0x000fca00078e02ff */
[----:B------:R-:W-:-:S14]  /*0cd0*/  R2UR UR5, R53 ;  /* 0x00000000350572ca */ /* 0x000fdc00000e0000 */
[----:B------:R-:W3:Y:S01]  /*0ce0*/  LDCU UR5, c[0x0][UR5+0x2b0] ;  /* 0x00005600050577ac */ /* 0x000ee20008000800 */
[----:B------:R-:W-:-:S05]  /*0cf0*/  CS2R.32 R53, SR_CgaSize ;  /* 0x0000000000357805 */ /* 0x000fca0000008a00 */
[----:B------:R-:W-:-:S05]  /*0d00*/  IMAD R53, R53, -0xa0, RZ ;  /* 0xffffff6035357824 */ /* 0x000fca00078e02ff */
[----:B------:R-:W-:-:S14]  /*0d10*/  R2UR UR4, R53 ;  /* 0x00000000350472ca */ /* 0x000fdc00000e0000 */
[----:B------:R-:W4:Y:S01]  /*0d20*/  LDCU UR4, c[0x0][UR4+0x2b4] ;  /* 0x00005680040477ac */ /* 0x000f220008000800 */
[----:B------:R-:W-:-:S05]  /*0d30*/  CS2R.32 R2, SR_CgaSize ;  /* 0x0000000000027805 */ /* 0x000fca0000008a00 */
[----:B------:R-:W-:-:S06]  /*0d40*/  IMAD R2, R2, -0xa0, RZ ;  /* 0xffffff6002027824 */ /* 0x000fcc00078e02ff */
[----:B------:R-:W4:Y:S01]  /*0d50*/  LDC R2, c[0x0][R2+0x2a0] ;  /* 0x0000a80002027b82 */ /* 0x000f220000000800 */
[----:B------:R-:W1:Y:S01]  /*0d60*/  LDCU UR19, c[0x0][0xb24] ;  /* 0x00016480ff1377ac */ /* 0x000e620008000800 */
[----:B------:R-:W1:Y:S06]  /*0d70*/  LDCU UR39, c[0x0][0xb24] ;  /* 0x00016480ff2777ac */ /* 0x000e6c0008000800 */
[----:B------:R-:W4:Y:S01]  /*0d80*/  S2UR UR6, SR_CgaCtaId ;  /* 0x00000000000679c3 */ /* 0x000f220000008800 */
[----:B------:R-:W4:Y:S01]  /*0d90*/  LDCU UR23, c[0x0][0xb30] ;  /* 0x00016600ff1777ac */ /* 0x000f220008000800 */
[----:B--2---:R-:W-:-:S02]  /*0da0*/  I2FP.F32.U32 R53, UR50 ;  /* 0x0000003200357c45 */ /* 0x004fc40008201000 */
[----:B------:R-:W-:-:S05]  /*0db0*/  CS2R.32 R3, SR_CgaSize ;  /* 0x0000000000037805 */ /* 0x000fca0000008a00 */
[----:B------:R-:W-:-:S06]  /*0dc0*/  IMAD R3, R3, -0xa0, RZ ;  /* 0xffffff6003037824 */ /* 0x000fcc00078e02ff */
[----:B------:R-:W2:Y:S01]  /*0dd0*/  LDC R3, c[0x0][R3+0x2a4] ;  /* 0x0000a90003037b82 */ /* 0x000ea20000000800 */
[----:B-1----:R-:W-:Y:S01]  /*0de0*/  UISETP.GE.AND UP0, UPT, UR19, 0x1, UPT ;  /* 0x000000011300788c */ /* 0x002fe2000bf06270 */
[----:B---3--:R-:W-:Y:S01]  /*0df0*/  FMUL R53, R53, UR5 ;  /* 0x0000000535357c20 */ /* 0x008fe20008400000 */
[----:B------:R-:W-:-:S05]  /*0e00*/  I2FP.F32.U32 R52, R4 ;  /* 0x0000000400347245 */ /* 0x000fca0000201000 */
[----:B------:R-:W1:Y:S01]  /*0e10*/  S2UR UR51, SR_CTAID.Z ;  /* 0x00000000003379c3 */ /* 0x000e620000002700 */
[----:B------:R-:W3:Y:S01]  /*0e20*/  F2I.U32.TRUNC.NTZ R53, R53 ;  /* 0x0000003500357305 */ /* 0x000ee2000020f000 */
[----:B----4-:R-:W-:Y:S01]  /*0e30*/  FMUL R52, R52, UR4 ;  /* 0x0000000434347c20 */ /* 0x010fe20008400000 */
[----:B------:R-:W-:-:S05]  /*0e40*/  USHF.L.U32 UR63, UR6, 0xa, URZ ;  /* 0x0000000a063f7899 */ /* 0x000fca00080006ff */
[----:B------:R-:W4:Y:S01]  /*0e50*/  S2UR UR21, SR_CTAID.Y ;  /* 0x00000000001579c3 */ /* 0x000f220000002600 */
[----:B------:R-:W-:Y:S01]  /*0e60*/  USHF.L.U32 UR62, UR6, 0x5, URZ ;  /* 0x00000005063e7899 */ /* 0x000fe200080006ff */
[----:B------:R-:W1:Y:S01]  /*0e70*/  F2I.U32.TRUNC.NTZ R52, R52 ;  /* 0x0000003400347305 */ /* 0x000e62000020f000 */
[----:B------:R-:W-:Y:S02]  /*0e80*/  ULOP3.LUT UR63, UR63, 0x400, URZ, 0xc0, !UPT ;  /* 0x000004003f3f7892 */ /* 0x000fe4000f8ec0ff */
[----:B------:R-:W-:Y:S01]  /*0e90*/  ULOP3.LUT UR62, UR62, 0x20, URZ, 0xc0, !UPT ;  /* 0x000000203e3e7892 */ /* 0x000fe2000f8ec0ff */
[----:B---3--:R-:W-:-:S05]  /*0ea0*/  IADD3 R53, PT, PT, -R53, RZ, RZ ;  /* 0x000000ff35357210 */ /* 0x008fca0007ffe1ff */
[----:B------:R-:W-:Y:S01]  /*0eb0*/  IMAD R53, R2, R53, UR50 ;  /* 0x0000003202357e24 */ /* 0x000fe2000f8e0235 */
[----:B------:R-:W-:Y:S02]  /*0ec0*/  PRMT R2, RZ, 0x7610, R2 ;  /* 0x00007610ff027816 */ /* 0x000fe40000000002 */
[----:B-1----:R-:W-:-:S05]  /*0ed0*/  IADD3 R52, PT, PT, -R52, RZ, RZ ;  /* 0x000000ff34347210 */ /* 0x002fca0007ffe1ff */
[----:B--2---:R-:W-:Y:S01]  /*0ee0*/  IMAD R52, R3, R52, R4 ;  /* 0x0000003403347224 */ /* 0x004fe200078e0204 */
[----:B----4-:R-:W-:Y:S06]  /*0ef0*/  BRA.U UP4, `(.L_x_16) ;  /* 0x0000000104207547 */ /* 0x010fec000b800000 */
[C---:B------:R-:W-:Y:S02]  /*0f00*/  ISETP.NE.AND P2, PT, R52.reuse, RZ, PT ;  /* 0x000000ff3400720c */ /* 0x040fe40003f45270 */
[----:B------:R-:W-:Y:S02]  /*0f10*/  ISETP.NE.AND P0, PT, R52, RZ, PT ;  /* 0x000000ff3400720c */ /* 0x000fe40003f05270 */
[C---:B------:R-:W-:Y:S02]  /*0f20*/  ISETP.NE.AND P1, PT, R53.reuse, 0x1, PT ;  /* 0x000000013500780c */ /* 0x040fe40003f25270 */
[----:B------:R-:W-:Y:S02]  /*0f30*/  SEL R2, RZ, 0x2, P2 ;  /* 0x00000002ff027807 */ /* 0x000fe40001000000 */
[----:B------:R-:W-:Y:S02]  /*0f40*/  ISETP.EQ.OR P0, PT, R53, RZ, !P0 ;  /* 0x000000ff3500720c */ /* 0x000fe40004702670 */
[----:B------:R-:W-:-:S02]  /*0f50*/  SEL R2, R2, 0x2, P1 ;  /* 0x0000000202027807 */ /* 0x000fc40000800000 */
[----:B------:R-:W-:-:S05]  /*0f60*/  SEL R3, RZ, 0x1, !P0 ;  /* 0x00000001ff037807 */ /* 0x000fca0004000000 */
[----:B------:R-:W-:Y:S02]  /*0f70*/  IMAD.IADD R2, R3, 0x1, R2 ;  /* 0x0000000103027824 */ /* 0x000fe400078e0202 */
.L_x_16:
[----:B------:R-:W-:Y:S05]  /*0f80*/  BRA.U !UP0, `(.L_x_17) ;  /* 0x0000000108d07547 */ /* 0x000fea000b800000 */
[----:B------:R-:W1:Y:S01]  /*0f90*/  LDCU UR20, c[0x0][0xb0c] ;  /* 0x00016180ff1477ac */ /* 0x000e620008000800 */
[----:B------:R-:W2:Y:S01]  /*0fa0*/  LDCU.128 UR12, c[0x0][0xb10] ;  /* 0x00016200ff0c77ac */ /* 0x000ea20008000c00 */
[----:B------:R-:W3:Y:S01]  /*0fb0*/  LDCU UR6, c[0x0][0x370] ;  /* 0x00006e00ff0677ac */ /* 0x000ee20008000800 */
[----:B------:R-:W4:Y:S01]  /*0fc0*/  LDCU UR7, c[0x0][0x374] ;  /* 0x00006e80ff0777ac */ /* 0x000f220008000800 */
[----:B------:R-:W4:Y:S01]  /*0fd0*/  LDCU UR22, c[0x0][0xb20] ;  /* 0x00016400ff1677ac */ /* 0x000f220008000800 */
[----:B-1----:R-:W-:Y:S02]  /*0fe0*/  UISETP.NE.AND UP0, UPT, UR20, 0x1, UPT ;  /* 0x000000011400788c */ /* 0x002fe4000bf05270 */
[----:B--2---:R-:W-:Y:S01]  /*0ff0*/  UIMAD.WIDE.U32 UR4, UR50, UR12, URZ ;  /* 0x0000000c320472a5 */ /* 0x004fe2000f8e00ff */
[----:B------:R-:W1:Y:S01]  /*1000*/  LDCU.64 UR8, c[0x0][0xb28] ;  /* 0x00016500ff0877ac */ /* 0x000e620008000a00 */
[----:B---3--:R-:W-:Y:S02]  /*1010*/  UIMAD.WIDE.U32 UR10, UR6, UR12, URZ ;  /* 0x0000000c060a72a5 */ /* 0x008fe4000f8e00ff */
[----:B------:R-:W-:-:S02]  /*1020*/  USHF.R.U32.HI UR5, URZ, UR13, UR5 ;  /* 0x0000000dff057299 */ /* 0x000fc40008011605 */
[----:B------:R-:W-:Y:S02]  /*1030*/  UISETP.NE.AND UP2, UPT, UR19, 0x1, UPT ;  /* 0x000000011300788c */ /* 0x000fe4000bf45270 */
[----:B------:R-:W-:Y:S01]  /*1040*/  USEL UR5, UR50, UR5, !UP0 ;  /* 0x0000000532057287 */ /* 0x000fe2000c000000 */
[----:B------:R-:W-:Y:S01]  /*1050*/  UMOV UR10, UR11 ;  /* 0x0000000b000a7c82 */ /* 0x000fe20008000000 */
[----:B------:R-:W-:Y:S02]  /*1060*/  UIMAD.WIDE.U32 UR16, UR21, UR15, URZ ;  /* 0x0000000f151072a5 */ /* 0x000fe4000f8e00ff */
[----:B------:R-:W-:Y:S02]  /*1070*/  @UP0 USHF.R.U32.HI UR6, URZ, UR13, UR10 ;  /* 0x0000000dff060299 */ /* 0x000fe4000801160a */
[----:B------:R-:W-:Y:S02]  /*1080*/  UISETP.NE.AND UP0, UPT, UR14, 0x1, UPT ;  /* 0x000000010e00788c */ /* 0x000fe4000bf05270 */
[----:B----4-:R-:W-:-:S02]  /*1090*/  UIMAD.WIDE.U32 UR10, UR7, UR15, URZ ;  /* 0x0000000f070a72a5 */ /* 0x010fc4000f8e00ff */
[----:B-1----:R-:W-:Y:S01]  /*10a0*/  UIMAD.WIDE.U32 UR12, UR6, UR8, URZ ;  /* 0x00000008060c72a5 */ /* 0x002fe2000f8e00ff */
[----:B------:R-:W-:Y:S02]  /*10b0*/  UMOV UR4, UR17 ;  /* 0x0000001100047c82 */ /* 0x000fe40008000000 */
[----:B------:R-:W-:Y:S02]  /*10c0*/  USHF.R.U32.HI UR4, URZ, UR22, UR4 ;  /* 0x00000016ff047299 */ /* 0x000fe40008011604 */
[----:B------:R-:W-:Y:S02]  /*10d0*/  UMOV UR10, UR11 ;  /* 0x0000000b000a7c82 */ /* 0x000fe40008000000 */
[----:B------:R-:W-:Y:S01]  /*10e0*/  UMOV UR12, UR13 ;  /* 0x0000000d000c7c82 */ /* 0x000fe20008000000 */
[----:B------:R-:W-:Y:S02]  /*10f0*/  @UP0 USHF.R.U32.HI UR7, URZ, UR22, UR10 ;  /* 0x00000016ff070299 */ /* 0x000fe4000801160a */
[----:B------:R-:W-:-:S02]  /*1100*/  USEL UR4, UR21, UR4, !UP0 ;  /* 0x0000000415047287 */ /* 0x000fc4000c000000 */
[----:B------:R-:W-:Y:S02]  /*1110*/  UIMAD.WIDE.U32 UR10, UR7, UR8, URZ ;  /* 0x00000008070a72a5 */ /* 0x000fe4000f8e00ff */
[----:B------:R-:W-:Y:S02]  /*1120*/  @UP2 USHF.R.U32.HI UR6, URZ, UR9, UR12 ;  /* 0x00000009ff062299 */ /* 0x000fe4000801160c */
[----:B------:R-:W-:-:S03]  /*1130*/  UIMAD.WIDE.U32 UR12, UR4, UR8, URZ ;  /* 0x00000008040c72a5 */ /* 0x000fc6000f8e00ff */
[----:B------:R-:W-:Y:S02]  /*1140*/  UMOV UR10, UR11 ;  /* 0x0000000b000a7c82 */ /* 0x000fe40008000000 */
[----:B------:R-:W-:Y:S02]  /*1150*/  @UP2 USHF.R.U32.HI UR7, URZ, UR9, UR10 ;  /* 0x00000009ff072299 */ /* 0x000fe4000801160a */
[----:B------:R-:W-:Y:S02]  /*1160*/  UIMAD UR10, UR6, UR19, URZ ;  /* 0x00000013060a72a4 */ /* 0x000fe4000f8e02ff */
[----:B------:R-:W-:-:S04]  /*1170*/  UIMAD UR7, UR7, UR19, URZ ;  /* 0x00000013070772a4 */ /* 0x000fc8000f8e02ff */
[----:B------:R-:W-:-:S03]  /*1180*/  UISETP.GE.AND UP0, UPT, UR4, UR7, UPT ;  /* 0x000000070400728c */ /* 0x000fc6000bf06270 */
[----:B------:R-:W-:Y:S01]  /*1190*/  UMOV UR7, UR13 ;  /* 0x0000000d00077c82 */ /* 0x000fe20008000000 */
[----:B------:R-:W-:Y:S02]  /*11a0*/  UISETP.GE.OR UP0, UPT, UR5, UR10, UP0 ;  /* 0x0000000a0500728c */ /* 0x000fe40008706670 */
[----:B------:R-:W-:Y:S02]  /*11b0*/  UIMAD.WIDE.U32 UR10, UR5, UR8, URZ ;  /* 0x00000008050a72a5 */ /* 0x000fe4000f8e00ff */
[----:B------:R-:W-:Y:S02]  /*11c0*/  USHF.R.U32.HI UR7, URZ, UR9, UR7 ;  /* 0x00000009ff077299 */ /* 0x000fe40008011607 */
[----:B------:R-:W-:Y:S02]  /*11d0*/  UIADD3 UR10, UPT, UPT, -UR4, URZ, URZ ;  /* 0x000000ff040a7290 */ /* 0x000fe4000fffe1ff */
[----:B------:R-:W-:Y:S02]  /*11e0*/  USEL UR7, UR4, UR7, !UP2 ;  /* 0x0000000704077287 */ /* 0x000fe4000d000000 */
[----:B------:R-:W-:Y:S01]  /*11f0*/  UIMAD UR10, UR14, UR10, UR21 ;  /* 0x0000000a0e0a72a4 */ /* 0x000fe2000f8e0215 */
[----:B------:R-:W-:Y:S01]  /*1200*/  @!UP0 UMOV UR8, UR11 ;  /* 0x0000000b00088c82 */ /* 0x000fe20008000000 */
[----:B------:R-:W-:-:S02]  /*1210*/  UIADD3 UR11, UPT, UPT, -UR5, URZ, URZ ;  /* 0x000000ff050b7290 */ /* 0x000fc4000fffe1ff */
[----:B------:R-:W-:Y:S02]  /*1220*/  @!UP0 USHF.R.U32.HI UR8, URZ, UR9, UR8 ;  /* 0x00000009ff088299 */ /* 0x000fe40008011608 */
[----:B------:R-:W-:Y:S02]  /*1230*/  UIADD3 UR9, UPT, UPT, -UR7, URZ, URZ ;  /* 0x000000ff07097290 */ /* 0x000fe4000fffe1ff */
[----:B------:R-:W-:Y:S02]  /*1240*/  @!UP0 USEL UR8, UR5, UR8, !UP2 ;  /* 0x0000000805088287 */ /* 0x000fe4000d000000 */
[----:B------:R-:W-:Y:S02]  /*1250*/  UIMAD UR9, UR19, UR9, UR4 ;  /* 0x00000009130972a4 */ /* 0x000fe4000f8e0204 */
[----:B------:R-:W-:Y:S02]  /*1260*/  @!UP0 UIADD3 UR7, UPT, UPT, UR7, -UR8, URZ ;  /* 0x8000000807078290 */ /* 0x000fe4000fffe0ff */
[----:B------:R-:W-:-:S02]  /*1270*/  @!UP0 UIMAD UR6, UR9, UR6, UR8 ;  /* 0x00000006090682a4 */ /* 0x000fc4000f8e0208 */
[----:B------:R-:W-:Y:S02]  /*1280*/  @!UP0 UIMAD UR4, UR7, UR19, UR5 ;  /* 0x00000013070482a4 */ /* 0x000fe4000f8e0205 */
[----:B------:R-:W-:Y:S02]  /*1290*/  UIMAD UR50, UR20, UR11, UR50 ;  /* 0x0000000b143272a4 */ /* 0x000fe4000f8e0232 */
[----:B------:R-:W-:Y:S01]  /*12a0*/  UIMAD UR21, UR4, UR14, UR10 ;  /* 0x0000000e041572a4 */ /* 0x000fe2000f8e020a */
[----:B------:R-:W-:Y:S02]  /*12b0*/  @!UP0 UMOV UR5, UR6 ;  /* 0x0000000600058c82 */ /* 0x000fe40008000000 */
[----:B------:R-:W-:-:S12]  /*12c0*/  UIMAD UR50, UR5, UR20, UR50 ;  /* 0x00000014053272a4 */ /* 0x000fd8000f8e0232 */
.L_x_17:
[----:B------:R-:W-:-:S09]  /*12d0*/  UISETP.NE.AND UP0, UPT, UR23, 0x1, UPT ;  /* 0x000000011700788c */ /* 0x000fd2000bf05270 */
[----:B------:R-:W-:Y:S05]  /*12e0*/  BRA.U UP0, `(.L_x_18) ;  /* 0x0000000100407547 */ /* 0x000fea000b800000 */
[----:B------:R-:W1:Y:S01]  /*12f0*/  LDCU.128 UR8, c[0x0][0xb10] ;  /* 0x00016200ff0877ac */ /* 0x000e620008000c00 */
[----:B------:R-:W2:Y:S01]  /*1300*/  LDCU UR12, c[0x0][0xb0c] ;  /* 0x00016180ff0c77ac */ /* 0x000ea20008000800 */
[----:B------:R-:W3:Y:S01]  /*1310*/  LDCU UR13, c[0x0][0xb20] ;  /* 0x00016400ff0d77ac */ /* 0x000ee20008000800 */
[----:B-1----:R-:W-:Y:S02]  /*1320*/  UIMAD.WIDE.U32 UR4, UR50, UR8, URZ ;  /* 0x00000008320472a5 */ /* 0x002fe4000f8e00ff */
[----:B------:R-:W-:Y:S02]  /*1330*/  UIMAD.WIDE.U32 UR6, UR21, UR11, URZ ;  /* 0x0000000b150672a5 */ /* 0x000fe4000f8e00ff */
[----:B--2---:R-:W-:Y:S02]  /*1340*/  UISETP.NE.AND UP0, UPT, UR12, 0x1, UPT ;  /* 0x000000010c00788c */ /* 0x004fe4000bf05270 */
[----:B------:R-:W-:-:S03]  /*1350*/  USHF.R.U32.HI UR5, URZ, UR9, UR5 ;  /* 0x00000009ff057299 */ /* 0x000fc60008011605 */
[----:B------:R-:W-:Y:S01]  /*1360*/  UMOV UR4, UR7 ;  /* 0x0000000700047c82 */ /* 0x000fe20008000000 */
[----:B------:R-:W-:Y:S02]  /*1370*/  USEL UR5, UR50, UR5, !UP0 ;  /* 0x0000000532057287 */ /* 0x000fe4000c000000 */
[----:B------:R-:W-:Y:S02]  /*1380*/  UISETP.NE.AND UP0, UPT, UR10, 0x1, UPT ;  /* 0x000000010a00788c */ /* 0x000fe4000bf05270 */
[----:B---3--:R-:W-:-:S04]  /*1390*/  USHF.R.U32.HI UR4, URZ, UR13, UR4 ;  /* 0x0000000dff047299 */ /* 0x008fc80008011604 */
[----:B------:R-:W-:-:S04]  /*13a0*/  USEL UR4, UR21, UR4, !UP0 ;  /* 0x0000000415047287 */ /* 0x000fc8000c000000 */
[----:B------:R-:W-:Y:S02]  /*13b0*/  UIADD3 UR6, UPT, UPT, UR5, -UR4, URZ ;  /* 0x8000000405067290 */ /* 0x000fe4000fffe0ff */
[----:B------:R-:W-:Y:S02]  /*13c0*/  UIADD3 UR4, UPT, UPT, -UR5, UR4, URZ ;  /* 0x0000000405047290 */ /* 0x000fe4000fffe1ff */
[----:B------:R-:W-:Y:S02]  /*13d0*/  UIMAD UR21, UR6, UR10, UR21 ;  /* 0x0000000a061572a4 */ /* 0x000fe4000f8e0215 */
[----:B------:R-:W-:-:S12]  /*13e0*/  UIMAD UR50, UR4, UR12, UR50 ;  /* 0x0000000c043272a4 */ /* 0x000fd8000f8e0232 */
.L_x_18:
[----:B------:R-:W-:Y:S01]  /*13f0*/  UISETP.NE.AND UP0, UPT, UR18, 0x2, UPT ;  /* 0x000000021200788c */ /* 0x000fe2000bf05270 */
[----:B------:R-:W-:Y:S09]  /*1400*/  BRA.U !UP6, `(.L_x_19) ;  /* 0x000000010e0c7547 */ /* 0x000ff2000b800000 */
[----:B------:R-:W-:Y:S01]  /*1410*/  UCGABAR_WAIT ;  /* 0x0000000000007dc7 */ /* 0x000fe20008000000 */
[----:B------:R-:W-:Y:S01]  /*1420*/  CCTL.IVALL ;  /* 0x00000000ff00798f */ /* 0x000fe20002000000 */
[----:B------:R-:W-:Y:S05]  /*1430*/  BRA `(.L_x_20) ;  /* 0x0000000000047947 */ /* 0x000fea0003800000 */
.L_x_19:
[----:B------:R-:W-:Y:S06]  /*1440*/  BAR.SYNC.DEFER_BLOCKING 0x0 ;  /* 0x0000000000007b1d */ /* 0x000fec0000010000 */
.L_x_20:
[----:B------:R-:W-:Y:S05]  /*1450*/  BRA.U UP0, `(.L_x_21) ;  /* 0x0000003900907547 */ /* 0x000fea000b800000 */
[----:B------:R-:W1:Y:S01]  /*1460*/  LDCU UR5, c[0x0][0x388] ;  /* 0x00007100ff0577ac */ /* 0x000e620008000800 */
[----:B------:R-:W-:Y:S01]  /*1470*/  PLOP3.LUT P1, PT, PT, PT, UP3, 0x80, 0x8 ;  /* 0x000000000008781c */ /* 0x000fe20003f2f038 */
[----:B------:R-:W-:Y:S01]  /*1480*/  HFMA2 R3, -RZ, RZ, 0, 5.9604644775390625e-08 ;  /* 0x00000001ff037431 */ /* 0x000fe200000001ff */
[----:B------:R-:W-:Y:S01]  /*1490*/  ISETP.EQ.OR P2, PT, R0, RZ, P3 ;  /* 0x000000ff0000720c */ /* 0x000fe20001f42670 */
[----:B------:R-:W2:Y:S01]  /*14a0*/  LDCU UR6, c[0x0][0x38c] ;  /* 0x00007180ff0677ac */ /* 0x000ea20008000800 */
[----:B------:R-:W-:Y:S02]  /*14b0*/  PLOP3.LUT P1, PT, P1, PT, PT, 0x8, 0x80 ;  /* 0x000000000080781c */ /* 0x000fe40000f2e170 */
[----:B------:R-:W-:Y:S01]  /*14c0*/  MOV R2, RZ ;  /* 0x000000ff00027202 */ /* 0x000fe20000000f00 */
[----:B------:R-:W3:Y:S01]  /*14d0*/  LDCU UR7, c[0x0][0x390] ;  /* 0x00007200ff0777ac */ /* 0x000ee20008000800 */
[----:B------:R-:W-:Y:S02]  /*14e0*/  UISETP.NE.AND UP1, UPT, UR18, URZ, UPT ;  /* 0x000000ff1200728c */ /* 0x000fe4000bf25270 */
[----:B------:R-:W-:Y:S01]  /*14f0*/  USEL UR55, URZ, 0x1, UP5 ;  /* 0x00000001ff377887 */ /* 0x000fe2000a800000 */
[----:B------:R-:W-:Y:S01]  /*1500*/  UMOV UR47, URZ ;  /* 0x000000ff002f7c82 */ /* 0x000fe20008000000 */
[----:B------:R-:W-:Y:S01]  /*1510*/  UMOV UR46, URZ ;  /* 0x000000ff002e7c82 */ /* 0x000fe20008000000 */
[----:B-1----:R-:W-:-:S02]  /*1520*/  UIADD3 UR5, UPT, UPT, UR5, 0x3f, URZ ;  /* 0x0000003f05057890 */ /* 0x002fc4000fffe0ff */
[----:B------:R-:W-:Y:S02]  /*1530*/  USEL UR55, UR55, 0x2, UP1 ;  /* 0x0000000237377887 */ /* 0x000fe40008800000 */
[----:B------:R-:W-:Y:S01]  /*1540*/  USHF.R.S32.HI UR4, URZ, 0x1f, UR5 ;  /* 0x0000001fff047899 */ /* 0x000fe20008011405 */
[----:B------:R-:W-:-:S03]  /*1550*/  UMOV UR70, URZ ;  /* 0x000000ff00467c82 */ /* 0x000fc60008000000 */
[----:B------:R-:W-:-:S04]  /*1560*/  ULEA.HI UR4, UR4, UR5, URZ, 0x6 ;  /* 0x0000000504047291 */ /* 0x000fc8000f8f30ff */
[----:B------:R-:W-:-:S04]  /*1570*/  USHF.R.S32.HI UR4, URZ, 0x6, UR4 ;  /* 0x00000006ff047899 */ /* 0x000fc80008011404 */
[----:B--2---:R-:W-:-:S04]  /*1580*/  UIMAD UR4, UR4, UR6, URZ ;  /* 0x00000006040472a4 */ /* 0x004fc8000f8e02ff */
[----:B---3--:R-:W-:-:S04]  /*1590*/  UIMAD UR6, UR4, UR7, URZ ;  /* 0x00000007040672a4 */ /* 0x008fc8000f8e02ff */
[----:B------:R-:W-:Y:S02]  /*15a0*/  UISETP.NE.AND UP2, UPT, UR6, URZ, UPT ;  /* 0x000000ff0600728c */ /* 0x000fe4000bf45270 */
[----:B------:R-:W-:Y:S01]  /*15b0*/  UISETP.LT.U32.AND UP0, UPT, UR6, 0x4, UPT ;  /* 0x000000040600788c */ /* 0x000fe2000bf01070 */
[----:B------:R-:W-:Y:S01]  /*15c0*/  IMAD.U32 R25, RZ, RZ, UR6 ;  /* 0x00000006ff197e24 */ /* 0x000fe2000f8e00ff */
[----:B------:R-:W1:Y:S01]  /*15d0*/  LDCU UR4, c[0x0][0x370] ;  /* 0x00006e00ff0477ac */ /* 0x000e620008000800 */
[----:B------:R-:W2:Y:S01]  /*15e0*/  LDCU UR7, c[0x0][0x374] ;  /* 0x00006e80ff0777ac */ /* 0x000ea20008000800 */
[----:B-1----:R-:W-:Y:S01]  /*15f0*/  IMAD.U32 R20, RZ, RZ, UR4 ;  /* 0x00000004ff147e24 */ /* 0x002fe2000f8e00ff */
[----:B------:R-:W-:Y:S01]  /*1600*/  USEL UR4, UR6, 0x4, UP0 ;  /* 0x0000000406047887 */ /* 0x000fe20008000000 */
[----:B--2---:R-:W-:-:S03]  /*1610*/  MOV R19, UR7 ;  /* 0x0000000700137c02 */ /* 0x004fc60008000f00 */
[----:B------:R-:W-:Y:S02]  /*1620*/  UIADD3 UR5, UPT, UPT, UR4, -0x1, URZ ;  /* 0xffffffff04057890 */ /* 0x000fe4000fffe0ff */
[----:B------:R-:W-:Y:S02]  /*1630*/  @!UP2 UIADD3 UR5, UPT, UPT, UR4, URZ, URZ ;  /* 0x000000ff0405a290 */ /* 0x000fe4000fffe0ff */
[----:B------:R-:W-:Y:S02]  /*1640*/  UIADD3 UR6, UPT, UPT, UR6, -UR4, URZ ;  /* 0x8000000406067290 */ /* 0x000fe4000fffe0ff */
[----:B------:R-:W-:-:S04]  /*1650*/  UIADD3 UR4, UPT, UPT, UR5, 0x1, URZ ;  /* 0x0000000105047890 */ /* 0x000fc8000fffe0ff */
[----:B-----5:R-:W-:Y:S02]  /*1660*/  IMAD.U32 R24, RZ, RZ, UR6 ;  /* 0x00000006ff187e24 */ /* 0x020fe4000f8e00ff */
[----:B------:R-:W-:-:S07]  /*1670*/  IMAD.U32 R18, RZ, RZ, UR4 ;  /* 0x00000004ff127e24 */ /* 0x000fce000f8e00ff */
.L_x_39:
[----:B------:R-:W1:Y:S01]  /*1680*/  S2UR UR38, SR_CgaCtaId ;  /* 0x00000000002679c3 */ /* 0x000e620000008800 */
[----:B------:R-:W-:Y:S01]  /*1690*/  UMOV UR4, 0x400 ;  /* 0x0000040000047882 */ /* 0x000fe20000000000 */
[----:B------:R-:W-:Y:S01]  /*16a0*/  R2UR UR5, R25 ;  /* 0x00000000190572ca */ /* 0x000fe200000e0000 */
[----:B------:R-:W-:Y:S01]  /*16b0*/  USHF.L.U32 UR54, UR50, 0x6, URZ ;  /* 0x0000000632367899 */ /* 0x000fe200080006ff */
[----:B------:R-:W-:Y:S01]  /*16c0*/  SHF.L.U32 R0, R3, 0x1f, RZ ;  /* 0x0000001f03007819 */ /* 0x000fe200000006ff */
[----:B------:R-:W-:-:S10]  /*16d0*/  UMOV UR31, URZ ;  /* 0x000000ff001f7c82 */ /* 0x000fd40008000000 */
[----:B------:R-:W-:-:S03]  /*16e0*/  UISETP.NE.AND UP0, UPT, UR5, URZ, UPT ;  /* 0x000000ff0500728c */ /* 0x000fc6000bf05270 */
[----:B------:R-:W-:Y:S01]  /*16f0*/  UMOV UR5, URZ ;  /* 0x000000ff00057c82 */ /* 0x000fe20008000000 */
[----:B-1----:R-:W-:-:S04]  /*1700*/  ULEA UR38, UR38, UR4, 0x18 ;  /* 0x0000000426267291 */ /* 0x002fc8000f8ec0ff */
[----:B------:R-:W-:-:S09]  /*1710*/  ULEA UR4, UR47, UR38, 0x3 ;  /* 0x000000262f047291 */ /* 0x000fd2000f8e18ff */
[----:B------:R1:W2:Y:S01]  /*1720*/  SYNCS.PHASECHK.TRANS64.TRYWAIT P0, [UR4+0x20], R0 ;  /* 0x00002000ff0075a7 */ /* 0x0002a20008001104 */
[----:B------:R-:W-:-:S06]  /*1730*/  USHF.L.U32 UR4, UR21, 0x7, URZ ;  /* 0x0000000715047899 */ /* 0x000fcc00080006ff */
[----:B------:R-:W-:Y:S01]  /*1740*/  IMAD.U32 R17, RZ, RZ, UR4 ;  /* 0x00000004ff117e24 */ /* 0x000fe2000f8e00ff */
[----:B------:R-:W-:Y:S02]  /*1750*/  UMOV UR4, URZ ;  /* 0x000000ff00047c82 */ /* 0x000fe40008000000 */
[----:B------:R-:W-:Y:S01]  /*1760*/  MOV R23, UR4 ;  /* 0x0000000400177c02 */ /* 0x000fe20008000f00 */
[----:B-1----:R-:W-:Y:S01]  /*1770*/  IMAD.U32 R0, RZ, RZ, UR5 ;  /* 0x00000005ff007e24 */ /* 0x002fe2000f8e00ff */
[----:B------:R-:W-:Y:S06]  /*1780*/  BRA.U !UP0, `(.L_x_22) ;  /* 0x0000001508c87547 */ /* 0x000fec000b800000 */
[----:B------:R-:W1:Y:S01]  /*1790*/  LDCU.128 UR8, c[0x0][0x480] ;  /* 0x00009000ff0877ac */ /* 0x000e620008000c00 */
[----:B------:R-:W-:Y:S02]  /*17a0*/  R2UR UR49, R18 ;  /* 0x00000000123172ca */ /* 0x000fe400000e0000 */
[----:B------:R-:W-:Y:S01]  /*17b0*/  R2UR UR48, R17 ;  /* 0x00000000113072ca */ /* 0x000fe200000e0000 */
[----:B------:R-:W-:Y:S02]  /*17c0*/  UIADD3 UR43, UPT, UPT, UR54, 0x8, URZ ;  /* 0x00000008362b7890 */ /* 0x000fe4000fffe0ff */
[----:B------:R-:W-:Y:S02]  /*17d0*/  UIADD3 UR42, UPT, UPT, UR54, 0x10, URZ ;  /* 0x00000010362a7890 */ /* 0x000fe4000fffe0ff */
[----:B------:R-:W-:Y:S02]  /*17e0*/  UIADD3 UR41, UPT, UPT, UR54, 0x18, URZ ;  /* 0x0000001836297890 */ /* 0x000fe4000fffe0ff */
[----:B------:R-:W-:-:S02]  /*17f0*/  UIADD3 UR40, UPT, UPT, UR54, 0x20, URZ ;  /* 0x0000002036287890 */ /* 0x000fc4000fffe0ff */
[----:B------:R-:W-:Y:S02]  /*1800*/  UIADD3 UR37, UPT, UPT, UR54, 0x28, URZ ;  /* 0x0000002836257890 */ /* 0x000fe4000fffe0ff */
[----:B------:R-:W-:Y:S02]  /*1810*/  UIADD3 UR36, UPT, UPT, UR54, 0x30, URZ ;  /* 0x0000003036247890 */ /* 0x000fe4000fffe0ff */
[----:B------:R-:W-:Y:S02]  /*1820*/  UIADD3 UR44, UPT, UPT, UR54, 0x38, URZ ;  /* 0x00000038362c7890 */ /* 0x000fe4000fffe0ff */
[----:B-1----:R-:W-:Y:S02]  /*1830*/  UIMAD.WIDE.U32 UR6, UR43, UR9, URZ ;  /* 0x000000092b0672a5 */ /* 0x002fe4000f8e00ff */
[----:B------:R-:W-:Y:S02]  /*1840*/  UIMAD.WIDE.U32 UR12, UR42, UR9, URZ ;  /* 0x000000092a0c72a5 */ /* 0x000fe4000f8e00ff */
[----:B------:R-:W-:-:S02]  /*1850*/  UIMAD.WIDE.U32 UR14, UR41, UR9, URZ ;  /* 0x00000009290e72a5 */ /* 0x000fc4000f8e00ff */
[----:B------:R-:W-:Y:S01]  /*1860*/  UIMAD.WIDE.U32 UR16, UR40, UR9, URZ ;  /* 0x00000009281072a5 */ /* 0x000fe2000f8e00ff */
[----:B------:R-:W-:Y:S01]  /*1870*/  UMOV UR6, UR7 ;  /* 0x0000000700067c82 */ /* 0x000fe20008000000 */
[----:B------:R-:W-:Y:S02]  /*1880*/  UIMAD.WIDE.U32 UR18, UR37, UR9, URZ ;  /* 0x00000009251272a5 */ /* 0x000fe4000f8e00ff */
[----:B------:R-:W-:Y:S02]  /*1890*/  USHF.R.U32.HI UR26, URZ, UR10, UR6 ;  /* 0x0000000aff1a7299 */ /* 0x000fe40008011606 */
[----:B------:R-:W-:Y:S01]  /*18a0*/  UIMAD.WIDE.U32 UR22, UR54, UR9, URZ ;  /* 0x00000009361672a5 */ /* 0x000fe2000f8e00ff */
[----:B------:R-:W-:Y:S01]  /*18b0*/  UMOV UR6, UR13 ;  /* 0x0000000d00067c82 */ /* 0x000fe20008000000 */
[----:B------:R-:W-:Y:S02]  /*18c0*/  UIMAD.WIDE.U32 UR20, UR36, UR9, URZ ;  /* 0x00000009241472a5 */ /* 0x000fe4000f8e00ff */
[----:B------:R-:W-:-:S02]  /*18d0*/  USHF.R.U32.HI UR12, URZ, UR10, UR6 ;  /* 0x0000000aff0c7299 */ /* 0x000fc40008011606 */
[----:B------:R-:W-:Y:S01]  /*18e0*/  UIMAD.WIDE.U32 UR24, UR44, UR9, URZ ;  /* 0x000000092c1872a5 */ /* 0x000fe2000f8e00ff */
[----:B------:R-:W-:Y:S01]  /*18f0*/  UMOV UR6, UR15 ;  /* 0x0000000f00067c82 */ /* 0x000fe20008000000 */
[----:B------:R-:W1:Y:S01]  /*1900*/  LDCU.64 UR4, c[0x0][0x490] ;  /* 0x00009200ff0477ac */ /* 0x000e620008000a00 */
[----:B------:R-:W-:Y:S02]  /*1910*/  USHF.R.U32.HI UR9, URZ, UR10, UR6 ;  /* 0x0000000aff097299 */ /* 0x000fe40008011606 */
[----:B------:R-:W-:Y:S01]  /*1920*/  UISETP.NE.AND UP0, UPT, UR8, 0x1, UPT ;  /* 0x000000010800788c */ /* 0x000fe2000bf05270 */
[----:B------:R-:W-:Y:S01]  /*1930*/  UMOV UR6, UR17 ;  /* 0x0000001100067c82 */ /* 0x000fe20008000000 */
[----:B------:R-:W-:Y:S02]  /*1940*/  UIADD3 UR70, UPT, UPT, UR49, UR46, URZ ;  /* 0x0000002e31467290 */ /* 0x000fe4000fffe0ff */
[----:B------:R-:W-:Y:S02]  /*1950*/  USHF.R.U32.HI UR15, URZ, UR10, UR6 ;  /* 0x0000000aff0f7299 */ /* 0x000fe40008011606 */
[----:B------:R-:W-:Y:S01]  /*1960*/  USEL UR18, UR43, UR26, !UP0 ;  /* 0x0000001a2b127287 */ /* 0x000fe2000c000000 */
[----:B------:R-:W-:Y:S01]  /*1970*/  UMOV UR6, UR19 ;  /* 0x0000001300067c82 */ /* 0x000fe20008000000 */
[----:B------:R-:W-:-:S02]  /*1980*/  USEL UR16, UR41, UR9, !UP0 ;  /* 0x0000000929107287 */ /* 0x000fc4000c000000 */
[----:B------:R-:W-:Y:S02]  /*1990*/  USHF.R.U32.HI UR14, URZ, UR10, UR6 ;  /* 0x0000000aff0e7299 */ /* 0x000fe40008011606 */
[----:B------:R-:W-:Y:S01]  /*19a0*/  USEL UR17, UR42, UR12, !UP0 ;  /* 0x0000000c2a117287 */ /* 0x000fe2000c000000 */
[----:B------:R-:W-:Y:S01]  /*19b0*/  UMOV UR6, UR21 ;  /* 0x0000001500067c82 */ /* 0x000fe20008000000 */
[----:B------:R-:W-:Y:S02]  /*19c0*/  USEL UR15, UR40, UR15, !UP0 ;  /* 0x0000000f280f7287 */ /* 0x000fe4000c000000 */
[----:B------:R-:W-:Y:S02]  /*19d0*/  USHF.R.U32.HI UR7, URZ, UR10, UR6 ;  /* 0x0000000aff077299 */ /* 0x000fe40008011606 */
[----:B------:R-:W-:Y:S01]  /*19e0*/  USEL UR14, UR37, UR14, !UP0 ;  /* 0x0000000e250e7287 */ /* 0x000fe2000c000000 */
[----:B------:R-:W-:Y:S01]  /*19f0*/  UMOV UR6, UR23 ;  /* 0x0000001700067c82 */ /* 0x000fe20008000000 */
[----:B-1----:R-:W-:-:S02]  /*1a00*/  UIMAD.WIDE.U32 UR20, UR17, UR4, URZ ;  /* 0x00000004111472a5 */ /* 0x002fc4000f8e00ff */
[----:B------:R-:W-:Y:S02]  /*1a10*/  USHF.R.U32.HI UR19, URZ, UR10, UR6 ;  /* 0x0000000aff137299 */ /* 0x000fe40008011606 */
[----:B------:R-:W-:Y:S01]  /*1a20*/  UIMAD.WIDE.U32 UR22, UR16, UR4, URZ ;  /* 0x00000004101672a5 */ /* 0x000fe2000f8e00ff */
[----:B------:R-:W-:Y:S01]  /*1a30*/  UMOV UR6, UR25 ;  /* 0x0000001900067c82 */ /* 0x000fe20008000000 */
[----:B------:R-:W-:Y:S02]  /*1a40*/  USEL UR19, UR54, UR19, !UP0 ;  /* 0x0000001336137287 */ /* 0x000fe4000c000000 */
[----:B------:R-:W-:Y:S02]  /*1a50*/  USHF.R.U32.HI UR6, URZ, UR10, UR6 ;  /* 0x0000000aff067299 */ /* 0x000fe40008011606 */
[----:B------:R-:W-:Y:S02]  /*1a60*/  USEL UR10, UR36, UR7, !UP0 ;  /* 0x00000007240a7287 */ /* 0x000fe4000c000000 */
[----:B------:R-:W-:-:S02]  /*1a70*/  USEL UR9, UR44, UR6, !UP0 ;  /* 0x000000062c097287 */ /* 0x000fc4000c000000 */
[----:B------:R-:W-:Y:S02]  /*1a80*/  UIMAD.WIDE.U32 UR6, UR18, UR4, URZ ;  /* 0x00000004120672a5 */ /* 0x000fe4000f8e00ff */
[----:B------:R-:W-:Y:S02]  /*1a90*/  UIMAD.WIDE.U32 UR12, UR19, UR4, URZ ;  /* 0x00000004130c72a5 */ /* 0x000fe4000f8e00ff */
[----:B------:R-:W-:Y:S02]  /*1aa0*/  UIMAD.WIDE.U32 UR24, UR15, UR4, URZ ;  /* 0x000000040f1872a5 */ /* 0x000fe4000f8e00ff */
[----:B------:R-:W-:Y:S02]  /*1ab0*/  UIMAD.WIDE.U32 UR26, UR14, UR4, URZ ;  /* 0x000000040e1a72a5 */ /* 0x000fe4000f8e00ff */
[----:B------:R-:W-:Y:S02]  /*1ac0*/  UIMAD.WIDE.U32 UR30, UR10, UR4, URZ ;  /* 0x000000040a1e72a5 */ /* 0x000fe4000f8e00ff */
[----:B------:R-:W-:Y:S01]  /*1ad0*/  UIMAD.WIDE.U32 UR28, UR9, UR4, URZ ;  /* 0x00000004091c72a5 */ /* 0x000fe2000f8e00ff */
[----:B------:R-:W-:-:S02]  /*1ae0*/  UMOV UR12, UR13 ;  /* 0x0000000d000c7c82 */ /* 0x000fc40008000000 */
[----:B------:R-:W-:Y:S01]  /*1af0*/  UMOV UR4, UR7 ;  /* 0x0000000700047c82 */ /* 0x000fe20008000000 */
[----:B------:R-:W-:Y:S02]  /*1b00*/  USHF.R.U32.HI UR35, URZ, UR5, UR12 ;  /* 0x00000005ff237299 */ /* 0x000fe4000801160c */
[----:B------:R-:W-:Y:S01]  /*1b10*/  USHF.R.U32.HI UR34, URZ, UR5, UR4 ;  /* 0x00000005ff227299 */ /* 0x000fe20008011604 */
[----:B------:R-:W1:Y:S02]  /*1b20*/  LDCU.64 UR12, c[0x0][0x4b0] ;  /* 0x00009600ff0c77ac */ /* 0x000e640008000a00 */
[----:B------:R-:W-:Y:S01]  /*1b30*/  UMOV UR4, UR21 ;  /* 0x0000001500047c82 */ /* 0x000fe20008000000 */
[----:B------:R-:W1:Y:S01]  /*1b40*/  LDCU.64 UR6, c[0x0][0x4d0] ;  /* 0x00009a00ff0677ac */ /* 0x000e620008000a00 */
[----:B------:R-:W-:Y:S02]  /*1b50*/  USHF.R.U32.HI UR33, URZ, UR5, UR4 ;  /* 0x00000005ff217299 */ /* 0x000fe40008011604 */
[----:B------:R-:W-:Y:S01]  /*1b60*/  UISETP.NE.AND UP0, UPT, UR11, 0x1, UPT ;  /* 0x000000010b00788c */ /* 0x000fe2000bf05270 */
[----:B------:R-:W-:Y:S01]  /*1b70*/  UMOV UR4, UR23 ;  /* 0x0000001700047c82 */ /* 0x000fe20008000000 */
[----:B------:R-:W-:-:S02]  /*1b80*/  UIADD3 UR24, UPT, UPT, -UR18, URZ, URZ ;  /* 0x000000ff12187290 */ /* 0x000fc4000fffe1ff */
[----:B------:R-:W-:Y:S02]  /*1b90*/  USHF.R.U32.HI UR32, URZ, UR5, UR4 ;  /* 0x00000005ff207299 */ /* 0x000fe40008011604 */
[----:B------:R-:W-:Y:S01]  /*1ba0*/  USEL UR53, UR19, UR35, !UP0 ;  /* 0x0000002313357287 */ /* 0x000fe2000c000000 */
[----:B------:R-:W-:Y:S01]  /*1bb0*/  UMOV UR4, UR25 ;  /* 0x0000001900047c82 */ /* 0x000fe20008000000 */
[----:B------:R-:W-:Y:S02]  /*1bc0*/  UIADD3 UR25, UPT, UPT, -UR19, URZ, URZ ;  /* 0x000000ff13197290 */ /* 0x000fe4000fffe1ff */
[----:B------:R-:W-:Y:S02]  /*1bd0*/  USHF.R.U32.HI UR77, URZ, UR5, UR4 ;  /* 0x00000005ff4d7299 */ /* 0x000fe40008011604 */
[----:B------:R-:W-:Y:S01]  /*1be0*/  IMAD.U32 R16, RZ, RZ, UR53 ;  /* 0x00000035ff107e24 */ /* 0x000fe2000f8e00ff */
[----:B------:R-:W-:Y:S01]  /*1bf0*/  UIMAD UR25, UR8, UR25, UR54 ;  /* 0x00000019081972a4 */ /* 0x000fe2000f8e0236 */
[----:B------:R-:W-:Y:S01]  /*1c00*/  UMOV UR4, UR27 ;  /* 0x0000001b00047c82 */ /* 0x000fe20008000000 */
[----:B------:R-:W-:-:S02]  /*1c10*/  UIMAD UR27, UR8, UR24, UR43 ;  /* 0x00000018081b72a4 */ /* 0x000fc4000f8e022b */
[----:B------:R-:W-:Y:S02]  /*1c20*/  USHF.R.U32.HI UR69, URZ, UR5, UR4 ;  /* 0x00000005ff457299 */ /* 0x000fe40008011604 */
[----:B------:R-:W-:Y:S01]  /*1c30*/  UIADD3 UR23, UPT, UPT, -UR17, URZ, URZ ;  /* 0x000000ff11177290 */ /* 0x000fe2000fffe1ff */
[----:B------:R-:W-:Y:S01]  /*1c40*/  UMOV UR4, UR31 ;  /* 0x0000001f00047c82 */ /* 0x000fe20008000000 */
[----:B------:R-:W-:Y:S02]  /*1c50*/  UIADD3 UR22, UPT, UPT, -UR16, URZ, URZ ;  /* 0x000000ff10167290 */ /* 0x000fe4000fffe1ff */
[----:B------:R-:W-:Y:S02]  /*1c60*/  USHF.R.U32.HI UR61, URZ, UR5, UR4 ;  /* 0x00000005ff3d7299 */ /* 0x000fe40008011604 */
[----:B------:R-:W-:Y:S01]  /*1c70*/  UIADD3 UR21, UPT, UPT, -UR15, URZ, URZ ;  /* 0x000000ff0f157290 */ /* 0x000fe2000fffe1ff */
[----:B------:R-:W-:Y:S01]  /*1c80*/  UMOV UR4, UR29 ;  /* 0x0000001d00047c82 */ /* 0x000fe20008000000 */
[----:B------:R-:W-:-:S02]  /*1c90*/  UIADD3 UR20, UPT, UPT, -UR14, URZ, URZ ;  /* 0x000000ff0e147290 */ /* 0x000fc4000fffe1ff */
[----:B------:R-:W-:Y:S02]  /*1ca0*/  USHF.R.U32.HI UR45, URZ, UR5, UR4 ;  /* 0x00000005ff2d7299 */ /* 0x000fe40008011604 */
[----:B------:R-:W-:Y:S02]  /*1cb0*/  UIADD3 UR4, UPT, UPT, -UR9, URZ, URZ ;  /* 0x000000ff09047290 */ /* 0x000fe4000fffe1ff */
[----:B------:R-:W-:Y:S02]  /*1cc0*/  USEL UR45, UR9, UR45, !UP0 ;  /* 0x0000002d092d7287 */ /* 0x000fe4000c000000 */
[----:B------:R-:W-:Y:S02]  /*1cd0*/  UIMAD UR43, UR8, UR4, UR44 ;  /* 0x00000004082b72a4 */ /* 0x000fe4000f8e022c */
[----:B------:R-:W-:Y:S02]  /*1ce0*/  UIADD3 UR4, UPT, UPT, -UR45, URZ, URZ ;  /* 0x000000ff2d047290 */ /* 0x000fe4000fffe1ff */
[----:B------:R-:W-:-:S02]  /*1cf0*/  UIADD3 UR5, UPT, UPT, -UR10, URZ, URZ ;  /* 0x000000ff0a057290 */ /* 0x000fc4000fffe1ff */
[----:B------:R-:W-:Y:S02]  /*1d00*/  USEL UR52, UR18, UR34, !UP0 ;  /* 0x0000002212347287 */ /* 0x000fe4000c000000 */
[----:B------:R-:W-:Y:S02]  /*1d10*/  USEL UR51, UR17, UR33, !UP0 ;  /* 0x0000002111337287 */ /* 0x000fe4000c000000 */
[----:B------:R-:W-:Y:S02]  /*1d20*/  USEL UR50, UR16, UR32, !UP0 ;  /* 0x0000002010327287 */ /* 0x000fe4000c000000 */
[----:B------:R-:W-:Y:S01]  /*1d30*/  USEL UR77, UR15, UR77, !UP0 ;  /* 0x0000004d0f4d7287 */ /* 0x000fe2000c000000 */
[----:B------:R-:W-:Y:S01]  /*1d40*/  IMAD.U32 R13, RZ, RZ, UR52 ;  /* 0x00000034ff0d7e24 */ /* 0x000fe2000f8e00ff */
[----:B------:R-:W-:Y:S01]  /*1d50*/  USEL UR69, UR14, UR69, !UP0 ;  /* 0x000000450e457287 */ /* 0x000fe2000c000000 */
[----:B------:R-:W-:Y:S01]  /*1d60*/  MOV R10, UR51 ;  /* 0x00000033000a7c02 */ /* 0x000fe20008000f00 */
[----:B------:R-:W-:Y:S01]  /*1d70*/  USEL UR61, UR10, UR61, !UP0 ;  /* 0x0000003d0a3d7287 */ /* 0x000fe2000c000000 */
[----:B------:R-:W-:Y:S01]  /*1d80*/  IMAD.U32 R7, RZ, RZ, UR50 ;  /* 0x00000032ff077e24 */ /* 0x000fe2000f8e00ff */
[----:B------:R-:W-:-:S02]  /*1d90*/  UIMAD UR44, UR11, UR4, UR9 ;  /* 0x000000040b2c72a4 */ /* 0x000fc4000f8e0209 */
[----:B------:R-:W-:Y:S02]  /*1da0*/  UIADD3 UR24, UPT, UPT, -UR53, URZ, URZ ;  /* 0x000000ff35187290 */ /* 0x000fe4000fffe1ff */
[----:B-1----:R-:W-:Y:S02]  /*1db0*/  UIMAD UR9, UR25, UR12, UR6 ;  /* 0x0000000c190972a4 */ /* 0x002fe4000f8e0206 */
[----:B------:R-:W-:Y:S02]  /*1dc0*/  UIMAD UR42, UR8, UR23, UR42 ;  /* 0x00000017082a72a4 */ /* 0x000fe4000f8e022a */
[----:B------:R-:W-:Y:S02]  /*1dd0*/  UIMAD UR41, UR8, UR22, UR41 ;  /* 0x00000016082972a4 */ /* 0x000fe4000f8e0229 */
[----:B------:R-:W-:Y:S01]  /*1de0*/  UIMAD UR75, UR8, UR21, UR40 ;  /* 0x00000015084b72a4 */ /* 0x000fe2000f8e0228 */
[----:B------:R-:W-:Y:S01]  /*1df0*/  MOV R15, UR9 ;  /* 0x00000009000f7c02 */ /* 0x000fe20008000f00 */
[----:B------:R-:W-:-:S02]  /*1e00*/  UIMAD UR67, UR8, UR20, UR37 ;  /* 0x00000014084372a4 */ /* 0x000fc4000f8e0225 */
[----:B------:R-:W-:Y:S02]  /*1e10*/  UIMAD UR59, UR8, UR5, UR36 ;  /* 0x00000005083b72a4 */ /* 0x000fe4000f8e0224 */
[----:B------:R-:W-:Y:S02]  /*1e20*/  UIADD3 UR23, UPT, UPT, -UR52, URZ, URZ ;  /* 0x000000ff34177290 */ /* 0x000fe4000fffe1ff */
[----:B------:R-:W-:Y:S02]  /*1e30*/  UIADD3 UR22, UPT, UPT, -UR51, URZ, URZ ;  /* 0x000000ff33167290 */ /* 0x000fe4000fffe1ff */
[----:B------:R-:W-:Y:S02]  /*1e40*/  UIADD3 UR21, UPT, UPT, -UR50, URZ, URZ ;  /* 0x000000ff32157290 */ /* 0x000fe4000fffe1ff */
[----:B------:R-:W-:Y:S02]  /*1e50*/  UIADD3 UR20, UPT, UPT, -UR77, URZ, URZ ;  /* 0x000000ff4d147290 */ /* 0x000fe4000fffe1ff */
[----:B------:R-:W-:-:S02]  /*1e60*/  UIADD3 UR8, UPT, UPT, -UR69, URZ, URZ ;  /* 0x000000ff45087290 */ /* 0x000fc4000fffe1ff */
[----:B------:R-:W-:Y:S02]  /*1e70*/  UIADD3 UR5, UPT, UPT, -UR61, URZ, URZ ;  /* 0x000000ff3d057290 */ /* 0x000fe4000fffe1ff */
[----:B------:R-:W-:Y:S02]  /*1e80*/  UIMAD UR24, UR11, UR24, UR19 ;  /* 0x000000180b1872a4 */ /* 0x000fe4000f8e0213 */
[----:B------:R-:W-:Y:S02]  /*1e90*/  UIMAD UR23, UR11, UR23, UR18 ;  /* 0x000000170b1772a4 */ /* 0x000fe4000f8e0212 */
[----:B------:R-:W-:Y:S02]  /*1ea0*/  UIMAD UR22, UR11, UR22, UR17 ;  /* 0x000000160b1672a4 */ /* 0x000fe4000f8e0211 */
[----:B------:R-:W-:Y:S02]  /*1eb0*/  UIMAD UR21, UR11, UR21, UR16 ;  /* 0x000000150b1572a4 */ /* 0x000fe4000f8e0210 */
[----:B------:R-:W-:-:S02]  /*1ec0*/  UIMAD UR20, UR11, UR20, UR15 ;  /* 0x000000140b1472a4 */ /* 0x000fc4000f8e020f */
[----:B------:R-:W-:Y:S02]  /*1ed0*/  UIMAD UR8, UR11, UR8, UR14 ;  /* 0x000000080b0872a4 */ /* 0x000fe4000f8e020e */
[----:B------:R-:W-:Y:S02]  /*1ee0*/  UIMAD UR60, UR11, UR5, UR10 ;  /* 0x000000050b3c72a4 */ /* 0x000fe4000f8e020a */
[----:B------:R-:W-:Y:S02]  /*1ef0*/  UIMAD UR16, UR27, UR12, UR6 ;  /* 0x0000000c1b1072a4 */ /* 0x000fe4000f8e0206 */
[----:B------:R-:W-:Y:S02]  /*1f00*/  UIMAD UR11, UR42, UR12, UR6 ;  /* 0x0000000c2a0b72a4 */ /* 0x000fe4000f8e0206 */
[----:B------:R-:W-:Y:S02]  /*1f10*/  UIMAD UR9, UR41, UR12, UR6 ;  /* 0x0000000c290972a4 */ /* 0x000fe4000f8e0206 */
[----:B------:R-:W-:Y:S01]  /*1f20*/  UIMAD UR75, UR75, UR12, UR6 ;  /* 0x0000000c4b4b72a4 */ /* 0x000fe2000f8e0206 */
[----:B------:R-:W-:Y:S01]  /*1f30*/  IMAD.U32 R12, RZ, RZ, UR16 ;  /* 0x00000010ff0c7e24 */ /* 0x000fe2000f8e00ff */
[----:B------:R-:W-:Y:S01]  /*1f40*/  UIMAD UR67, UR67, UR12, UR6 ;  /* 0x0000000c434372a4 */ /* 0x000fe2000f8e0206 */
[----:B------:R-:W-:Y:S01]  /*1f50*/  MOV R9, UR11 ;  /* 0x0000000b00097c02 */ /* 0x000fe20008000f00 */
[----:B------:R-:W-:Y:S01]  /*1f60*/  UIMAD UR59, UR59, UR12, UR6 ;  /* 0x0000000c3b3b72a4 */ /* 0x000fe2000f8e0206 */
[----:B------:R-:W-:Y:S01]  /*1f70*/  IMAD.U32 R6, RZ, RZ, UR9 ;  /* 0x00000009ff067e24 */ /* 0x000fe2000f8e00ff */
[----:B------:R-:W-:-:S02]  /*1f80*/  UIMAD UR43, UR43, UR12, UR6 ;  /* 0x0000000c2b2b72a4 */ /* 0x000fc4000f8e0206 */
[----:B------:R-:W-:Y:S02]  /*1f90*/  UIMAD UR6, UR24, UR13, UR7 ;  /* 0x0000000d180672a4 */ /* 0x000fe4000f8e0207 */
[----:B------:R-:W-:Y:S02]  /*1fa0*/  UIMAD UR11, UR23, UR13, UR7 ;  /* 0x0000000d170b72a4 */ /* 0x000fe4000f8e0207 */
[----:B------:R-:W-:Y:S02]  /*1fb0*/  UIMAD UR9, UR22, UR13, UR7 ;  /* 0x0000000d160972a4 */ /* 0x000fe4000f8e0207 */
[----:B------:R-:W-:Y:S01]  /*1fc0*/  MOV R14, UR6 ;  /* 0x00000006000e7c02 */ /* 0x000fe20008000f00 */
[----:B------:R-:W-:Y:S01]  /*1fd0*/  UIMAD UR6, UR21, UR13, UR7 ;  /* 0x0000000d150672a4 */ /* 0x000fe2000f8e0207 */
[----:B------:R-:W-:Y:S01]  /*1fe0*/  IMAD.U32 R11, RZ, RZ, UR11 ;  /* 0x0000000bff0b7e24 */ /* 0x000fe2000f8e00ff */
[----:B------:R-:W-:Y:S01]  /*1ff0*/  UIMAD UR76, UR20, UR13, UR7 ;  /* 0x0000000d144c72a4 */ /* 0x000fe2000f8e0207 */
[----:B------:R-:W-:Y:S01]  /*2000*/  MOV R8, UR9 ;  /* 0x0000000900087c02 */ /* 0x000fe20008000f00 */
[----:B------:R-:W-:-:S02]  /*2010*/  UIMAD UR68, UR8, UR13, UR7 ;  /* 0x0000000d084472a4 */ /* 0x000fc4000f8e0207 */
[----:B------:R-:W-:Y:S01]  /*2020*/  IMAD.U32 R5, RZ, RZ, UR6 ;  /* 0x00000006ff057e24 */ /* 0x000fe2000f8e00ff */
[----:B------:R-:W-:Y:S02]  /*2030*/  UIMAD UR60, UR60, UR13, UR7 ;  /* 0x0000000d3c3c72a4 */ /* 0x000fe4000f8e0207 */
[----:B------:R-:W-:Y:S01]  /*2040*/  UIMAD UR44, UR44, UR13, UR7 ;  /* 0x0000000d2c2c72a4 */ /* 0x000fe2000f8e0207 */
[----:B------:R-:W-:Y:S02]  /*2050*/  UMOV UR6, URZ ;  /* 0x000000ff00067c82 */ /* 0x000fe40008000000 */
[----:B------:R-:W-:Y:S01]  /*2060*/  UMOV UR7, URZ ;  /* 0x000000ff00077c82 */ /* 0x000fe20008000000 */
[----:B------:R-:W-:Y:S01]  /*2070*/  MOV R0, UR6 ;  /* 0x0000000600007c02 */ /* 0x000fe20008000f00 */
[----:B------:R-:W-:Y:S01]  /*2080*/  IMAD.U32 R23, RZ, RZ, UR7 ;  /* 0x00000007ff177e24 */ /* 0x000fe2000f8e00ff */
[----:B------:R-:W1:Y:S01]  /*2090*/  LDCU.64 UR14, c[0x0][0x4b8] ;  /* 0x00009700ff0e77ac */ /* 0x000e620008000a00 */
[----:B------:R-:W3:Y:S01]  /*20a0*/  LDCU.64 UR4, c[0x0][0x4d8] ;  /* 0x00009b00ff0477ac */ /* 0x000ee20008000a00 */
[----:B------:R-:W-:-:S02]  /*20b0*/  UIADD3 UR26, UPT, UPT, UR48, 0x20, URZ ;  /* 0x00000020301a7890 */ /* 0x000fc4000fffe0ff */
[----:B------:R-:W-:Y:S02]  /*20c0*/  UIADD3 UR18, UPT, UPT, UR48, 0x40, URZ ;  /* 0x0000004030127890 */ /* 0x000fe4000fffe0ff */
[----:B------:R-:W-:Y:S01]  /*20d0*/  UIADD3 UR10, UPT, UPT, UR48, 0x60, URZ ;  /* 0x00000060300a7890 */ /* 0x000fe2000fffe0ff */
[----:B------:R-:W-:Y:S01]  /*20e0*/  UMOV UR12, UR47 ;  /* 0x0000002f000c7c82 */ /* 0x000fe20008000000 */
[----:B------:R-:W-:-:S10]  /*20f0*/  UMOV UR31, URZ ;  /* 0x000000ff001f7c82 */ /* 0x000fd40008000000 */
.L_x_28:
[----:B------:R-:W-:Y:S01]  /*2100*/  @!P3 MOV R26, 0xc000 ;  /* 0x0000c000001ab802 */ /* 0x000fe20000000f00 */
[----:B------:R-:W-:Y:S06]  /*2110*/  ULEA UR6, UR12, UR38, 0x3 ;  /* 0x000000260c067291 */ /* 0x000fec000f8e18ff */
[----:B------:R-:W-:Y:S01]  /*2120*/  MOV R4, UR6 ;  /* 0x0000000600047c02 */ /* 0x000fe20008000f00 */
[----:B--2---:R-:W-:Y:S06]  /*2130*/  @P0 BRA `(.L_x_23) ;  /* 0x0000000000100947 */ /* 0x004fec0003800000 */
[----:B------:R-:W-:Y:S02]  /*2140*/  R2UR UR6, R4 ;  /* 0x00000000040672ca */ /* 0x000fe400000e0000 */
[----:B------:R-:W-:Y:S11]  /*2150*/  SHF.L.U32 R27, R3, 0x1f, RZ ;  /* 0x0000001f031b7819 */ /* 0x000ff600000006ff */
[----:B------:R-:W2:Y:S02]  /*2160*/  SYNCS.PHASECHK.TRANS64.TRYWAIT P0, [UR6+0x20], R27 ;  /* 0x0000201bff0075a7 */ /* 0x000ea40008001106 */
[----:B--2---:R-:W-:Y:S05]  /*2170*/  @!P0 BRA `(.L_x_24) ;  /* 0x0000008c00ec8947 */ /* 0x004fea0003800000 */
.L_x_23:
[----:B------:R-:W-:Y:S11]  /*2180*/  R2UR UR6, R4 ;  /* 0x00000000040672ca */ /* 0x000ff600000e0000 */
[----:B------:R-:W-:Y:S02]  /*2190*/  @!UPT UIADD3 URZ, UPT, UPT, URZ, URZ, URZ ;  /* 0x000000fffffff290 */ /* 0x000fe4000fffe0ff */
[----:B------:R4:W-:Y:S01]  /*21a0*/  @!P3 SYNCS.ARRIVE.TRANS64 RZ, [UR6], R26 ;  /* 0x0000001affffb9a7 */ /* 0x0009e20008000006 */
[----:B------:R-:W-:Y:S04]  /*21b0*/  ULOP3.LUT UR6, UR55, 0x2, URZ, 0xfc, !UPT ;  /* 0x0000000237067892 */ /* 0x000fe8000f8efcff */
[----:B------:R-:W-:Y:S09]  /*21c0*/  UISETP.NE.AND UP0, UPT, UR6, 0x2, UPT ;  /* 0x000000020600788c */ /* 0x000ff2000bf05270 */
[----:B------:R-:W-:Y:S05]  /*21d0*/  BRA.U UP0, `(.L_x_25) ;  /* 0x0000000100047547 */ /* 0x000fea000b800000 */
[----:B-1-3--:R-:W-:Y:S05]  /*21e0*/  BPT.TRAP 0x1 ;  /* 0x000000040000795c */ /* 0x00afea0000300000 */
.L_x_25:
[----:B------:R-:W-:Y:S04]  /*21f0*/  BSSY.RECONVERGENT B0, `(.L_x_26) ;  /* 0x0000003000007945 */ /* 0x000fe80003800200 */
[----:B------:R-:W-:Y:S05]  /*2200*/  @P2 BRA `(.L_x_27) ;  /* 0x0000000000042947 */ /* 0x000fea0003800000 */
[----:B-1-3--:R-:W-:Y:S05]  /*2210*/  BPT.TRAP 0x1 ;  /* 0x000000040000795c */ /* 0x00afea0000300000 */
.L_x_27:
[----:B-1-3--:R-:W-:Y:S05]  /*2220*/  BSYNC.RECONVERGENT B0 ;  /* 0x0000000000007941 */ /* 0x00afea0003800200 */
.L_x_26:
[----:B------:R-:W-:Y:S01]  /*2230*/  USHF.L.U32 UR16, UR31, 0x6, URZ ;  /* 0x000000061f107899 */ /* 0x000fe200080006ff */
[----:B------:R-:W-:Y:S01]  /*2240*/  R2UR UR7, R23 ;  /* 0x00000000170772ca */ /* 0x000fe200000e0000 */
[----:B------:R-:W-:Y:S01]  /*2250*/  UIADD3 UR9, UPT, UPT, UR12, 0x1, URZ ;  /* 0x000000010c097890 */ /* 0x000fe2000fffe0ff */
[----:B------:R-:W-:Y:S01]  /*2260*/  R2UR UR65, R4 ;  /* 0x00000000044172ca */ /* 0x000fe200000e0000 */
[----:B------:R-:W1:Y:S01]  /*2270*/  LDCU.64 UR20, c[0x0][0x348] ;  /* 0x00006900ff1477ac */ /* 0x000e620008000a00 */
[----:B------:R-:W-:Y:S01]  /*2280*/  R2UR UR6, R0 ;  /* 0x00000000000672ca */ /* 0x000fe200000e0000 */
[----:B--2---:R-:W-:Y:S01]  /*2290*/  IMAD.U32 R22, RZ, RZ, UR16 ;  /* 0x00000010ff167e24 */ /* 0x004fe2000f8e00ff */
[----:B------:R-:W-:Y:S01]  /*22a0*/  R2UR UR13, R4 ;  /* 0x00000000040d72ca */ /* 0x000fe200000e0000 */
[----:B------:R-:W-:Y:S01]  /*22b0*/  UISETP.NE.AND UP0, UPT, UR9, 0x4, UPT ;  /* 0x000000040900788c */ /* 0x000fe2000bf05270 */
[----:B------:R-:W-:Y:S01]  /*22c0*/  MOV.SPILL R31, UR67 ;  /* 0x00000043001f7c02 */ /* 0x000fe20009000f00 */
[----:B------:R-:W-:Y:S01]  /*22d0*/  ULEA UR11, UR12, UR38, 0xe ;  /* 0x000000260c0b7291 */ /* 0x000fe2000f8e70ff */
[----:B------:R-:W-:Y:S01]  /*22e0*/  MOV.SPILL R33, UR69 ;  /* 0x0000004500217c02 */ /* 0x000fe20009000f00 */
[----:B------:R-:W-:Y:S01]  /*22f0*/  USEL UR47, UR9, URZ, UP0 ;  /* 0x000000ff092f7287 */ /* 0x000fe20008000000 */
[----:B------:R-:W-:Y:S01]  /*2300*/  MOV.SPILL R32, UR68 ;  /* 0x0000004400207c02 */ /* 0x000fe20009000f00 */
[----:B------:R-:W-:Y:S01]  /*2310*/  UIMAD UR7, UR7, UR14, UR4 ;  /* 0x0000000e070772a4 */ /* 0x000fe2000f8e0204 */
[----:B------:R-:W-:Y:S01]  /*2320*/  R2UR UR67, R9 ;  /* 0x00000000094372ca */ /* 0x000fe200000e0000 */
[----:B------:R-:W-:Y:S01]  /*2330*/  ULEA UR16, UR47, UR38, 0x3 ;  /* 0x000000262f107291 */ /* 0x000fe2000f8e18ff */
[----:B------:R-:W-:Y:S01]  /*2340*/  R2UR UR68, R8 ;  /* 0x00000000084472ca */ /* 0x000fe200000e0000 */
[----:B------:R-:W-:Y:S01]  /*2350*/  UIMAD UR6, UR6, UR15, UR5 ;  /* 0x0000000f060672a4 */ /* 0x000fe2000f8e0205 */
[----:B------:R-:W-:Y:S01]  /*2360*/  R2UR UR69, R10 ;  /* 0x000000000a4572ca */ /* 0x000fe200000e0000 */
[----:B------:R-:W-:Y:S01]  /*2370*/  UMOV UR49, UR13 ;  /* 0x0000000d00317c82 */ /* 0x000fe20008000000 */
[----:B------:R-:W-:Y:S01]  /*2380*/  UMOV UR25, UR13 ;  /* 0x0000000d00197c82 */ /* 0x000fe20008000000 */
[----:B------:R-:W-:Y:S01]  /*2390*/  UMOV UR33, UR13 ;  /* 0x0000000d00217c82 */ /* 0x000fe20008000000 */
[----:B------:R-:W-:Y:S01]  /*23a0*/  USEL UR13, URZ, 0x1, UP0 ;  /* 0x00000001ff0d7887 */ /* 0x000fe20008000000 */
[----:B------:R-:W-:Y:S01]  /*23b0*/  R2UR UR66, R22 ;  /* 0x00000000164272ca */ /* 0x000fe200000e0000 */
[----:B-1----:R-:W-:Y:S01]  /*23c0*/  UIADD3 UR8, UP1, UPT, UR20, 0x80, URZ ;  /* 0x0000008014087890 */ /* 0x002fe2000ff3e0ff */
[C---:B------:R-:W-:Y:S01]  /*23d0*/  R2UR UR51, R15.reuse ;  /* 0x000000000f3372ca */ /* 0x040fe200000e0000 */
[----:B------:R-:W-:Y:S01]  /*23e0*/  UPRMT UR6, UR7, 0x40, UR6 ;  /* 0x0000004007067896 */ /* 0x000fe20008000006 */
[----:B------:R-:W-:Y:S01]  /*23f0*/  MOV.SPILL R38, UR67 ;  /* 0x0000004300267c02 */ /* 0x000fe20009000f00 */
[----:B------:R-:W-:Y:S01]  /*2400*/  UIADD3.X UR9, UPT, UPT, URZ, UR21, URZ, UP1, !UPT ;  /* 0x00000015ff097290 */ /* 0x000fe20008ffe4ff */
[----:B------:R-:W-:Y:S01]  /*2410*/  MOV.SPILL R39, UR68 ;  /* 0x0000004400277c02 */ /* 0x000fe20009000f00 */
[----:B------:R-:W-:Y:S01]  /*2420*/  UIADD3 UR64, UPT, UPT, UR11, 0x8800, URZ ;  /* 0x000088000b407890 */ /* 0x000fe2000fffe0ff */
[----:B------:R-:W-:Y:S01]  /*2430*/  MOV.SPILL R40, UR69 ;  /* 0x0000004500287c02 */ /* 0x000fe20009000f00 */
[----:B------:R-:W-:Y:S01]  /*2440*/  UPRMT UR6, UR6, 0x5410, URZ ;  /* 0x0000541006067896 */ /* 0x000fe200080000ff */
[----:B------:R-:W-:Y:S01]  /*2450*/  R2UR UR67, R15 ;  /* 0x000000000f4372ca */ /* 0x000fe200000e0000 */
[----:B------:R-:W-:Y:S01]  /*2460*/  UIADD3 UR48, UPT, UPT, UR11, 0x8c00, URZ ;  /* 0x00008c000b307890 */ /* 0x000fe2000fffe0ff */
[----:B------:R-:W-:Y:S01]  /*2470*/  R2UR UR68, R14 ;  /* 0x000000000e4472ca */ /* 0x000fe200000e0000 */
[----:B------:R-:W-:Y:S01]  /*2480*/  UIADD3 UR50, UPT, UPT, UR66, 0x20, URZ ;  /* 0x0000002042327890 */ /* 0x000fe2000fffe0ff */
[----:B------:R-:W-:Y:S01]  /*2490*/  R2UR UR69, R16 ;  /* 0x00000000104572ca */ /* 0x000fe200000e0000 */
[----:B------:R-:W-:Y:S01]  /*24a0*/  UIADD3 UR24, UPT, UPT, UR11, 0x9000, URZ ;  /* 0x000090000b187890 */ /* 0x000fe2000fffe0ff */
[----:B------:R-:W-:Y:S01]  /*24b0*/  LOP3.LUT R3, R3, UR13, RZ, 0x3c, !PT ;  /* 0x0000000d03037c12 */ /* 0x000fe2000f8e3cff */
[----:B------:R-:W-:Y:S01]  /*24c0*/  UIADD3 UR32, UPT, UPT, UR11, 0x9400, URZ ;  /* 0x000094000b207890 */ /* 0x000fe2000fffe0ff */
[----:B------:R-:W-:Y:S01]  /*24d0*/  R2UR UR52, R14 ;  /* 0x000000000e3472ca */ /* 0x000fe200000e0000 */
[----:B------:R-:W-:Y:S01]  /*24e0*/  UMOV UR13, UR65 ;  /* 0x00000041000d7c82 */ /* 0x000fe20008000000 */
[----:B------:R-:W-:Y:S01]  /*24f0*/  SHF.L.U32 R4, R3, 0x1f, RZ ;  /* 0x0000001f03047819 */ /* 0x000fe200000006ff */
[----:B------:R-:W-:Y:S01]  /*2500*/  UMOV UR34, UR50 ;  /* 0x0000003200227c82 */ /* 0x000fe20008000000 */
[----:B------:R-:W-:Y:S01]  /*2510*/  R2UR UR53, R16 ;  /* 0x00000000103572ca */ /* 0x000fe200000e0000 */
[----:B------:R-:W-:Y:S01]  /*2520*/  UIADD3 UR56, UPT, UPT, UR11, 0xa000, URZ ;  /* 0x0000a0000b387890 */ /* 0x000fe2000fffe0ff */
[----:B------:R1:W2:Y:S01]  /*2530*/  SYNCS.PHASECHK.TRANS64.TRYWAIT P0, [UR16+0x20], R4 ;  /* 0x00002004ff0075a7 */ /* 0x0002a20008001110 */
[----:B------:R-:W-:Y:S01]  /*2540*/  R2UR UR27, R12 ;  /* 0x000000000c1b72ca */ /* 0x000fe200000e0000 */
[----:B------:R-:W-:Y:S01]  /*2550*/  UMOV UR16, UR66 ;  /* 0x0000004200107c82 */ /* 0x000fe20008000000 */
[----:B------:R3:W-:Y:S01]  /*2560*/  UTMALDG.4D.IM2COL [UR64], [UR8], UR6 ;  /* 0x00000040080073b4 */ /* 0x0007e20008058006 */
[----:B------:R-:W-:Y:S01]  /*2570*/  R2UR UR28, R11 ;  /* 0x000000000b1c72ca */ /* 0x000fe200000e0000 */
[----:B------:R-:W-:Y:S01]  /*2580*/  UMOV UR58, UR16 ;  /* 0x00000010003a7c82 */ /* 0x000fe20008000000 */
[----:B------:R-:W-:Y:S01]  /*2590*/  R2UR UR29, R13 ;  /* 0x000000000d1d72ca */ /* 0x000fe200000e0000 */
[----:B------:R-:W-:Y:S01]  /*25a0*/  UMOV UR74, UR16 ;  /* 0x00000010004a7c82 */ /* 0x000fe20008000000 */
[----:B------:R-:W-:Y:S01]  /*25b0*/  UMOV UR42, UR16 ;  /* 0x00000010002a7c82 */ /* 0x000fe20008000000 */
[----:B------:R-:W-:Y:S01]  /*25c0*/  UMOV UR57, UR13 ;  /* 0x0000000d00397c82 */ /* 0x000fe20008000000 */
[----:B------:R-:W-:Y:S01]  /*25d0*/  UIADD3 UR72, UPT, UPT, UR11, 0xa800, URZ ;  /* 0x0000a8000b487890 */ /* 0x000fe2000fffe0ff */
[----:B------:R5:W-:Y:S01]  /*25e0*/  UTMALDG.4D.IM2COL [UR48], [UR8], UR6 ;  /* 0x00000030080073b4 */ /* 0x000be20008058006 */
[----:B------:R-:W-:Y:S01]  /*25f0*/  MOV.SPILL R36, UR26 ;  /* 0x0000001a00247c02 */ /* 0x000fe20009000f00 */
[----:B------:R-:W-:Y:S01]  /*2600*/  UMOV UR26, UR16 ;  /* 0x00000010001a7c82 */ /* 0x000fe20008000000 */
[----:B------:R-:W-:Y:S01]  /*2610*/  UMOV UR35, UR27 ;  /* 0x0000001b00237c82 */ /* 0x000fe20008000000 */
[----:B------:R-:W-:Y:S01]  /*2620*/  UMOV UR73, UR13 ;  /* 0x0000000d00497c82 */ /* 0x000fe20008000000 */
[----:B------:R-:W-:Y:S01]  /*2630*/  UIADD3 UR40, UPT, UPT, UR11, 0xc000, URZ ;  /* 0x0000c0000b287890 */ /* 0x000fe2000fffe0ff */
[----:B----4-:R-:W-:Y:S01]  /*2640*/  MOV.SPILL R26, UR59 ;  /* 0x0000003b001a7c02 */ /* 0x010fe20009000f00 */
[----:B------:R-:W-:Y:S01]  /*2650*/  UMOV UR36, UR28 ;  /* 0x0000001c00247c82 */ /* 0x000fe20008000000 */
[----:B------:R4:W-:Y:S01]  /*2660*/  UTMALDG.4D.IM2COL [UR24], [UR8], UR6 ;  /* 0x00000018080073b4 */ /* 0x0009e20008058006 */
[----:B------:R-:W-:Y:S01]  /*2670*/  UMOV UR37, UR29 ;  /* 0x0000001d00257c82 */ /* 0x000fe20008000000 */
[----:B------:R-:W-:Y:S01]  /*2680*/  R2UR UR59, R6 ;  /* 0x00000000063b72ca */ /* 0x000fe200000e0000 */
[----:B------:R-:W-:Y:S01]  /*2690*/  UMOV UR41, UR13 ;  /* 0x0000000d00297c82 */ /* 0x000fe20008000000 */
[----:B------:R-:W-:Y:S01]  /*26a0*/  UIADD3 UR22, UP0, UPT, UR20, 0x180, URZ ;  /* 0x0000018014167890 */ /* 0x000fe2000ff1e0ff */
[----:B------:R-:W-:Y:S01]  /*26b0*/  MOV.SPILL R28, UR61 ;  /* 0x0000003d001c7c02 */ /* 0x000fe20009000f00 */
[----:B------:R-:W-:Y:S01]  /*26c0*/  UMOV UR17, UR13 ;  /* 0x0000000d00117c82 */ /* 0x000fe20008000000 */
[----:B------:R-:W-:Y:S01]  /*26d0*/  R2UR UR61, R7 ;  /* 0x00000000073d72ca */ /* 0x000fe200000e0000 */
[----:B------:R1:W-:Y:S01]  /*26e0*/  UTMALDG.4D.IM2COL [UR32], [UR8], UR6 ;  /* 0x00000020080073b4 */ /* 0x0003e20008058006 */
[----:B------:R-:W-:Y:S01]  /*26f0*/  MOV.SPILL R27, UR60 ;  /* 0x0000003c001b7c02 */ /* 0x000fe20009000f00 */
[----:B------:R-:W-:Y:S01]  /*2700*/  UIADD3.X UR23, UPT, UPT, URZ, UR21, URZ, UP0, !UPT ;  /* 0x00000015ff177290 */ /* 0x000fe200087fe4ff */
[----:B------:R-:W-:Y:S01]  /*2710*/  R2UR UR60, R5 ;  /* 0x00000000053c72ca */ /* 0x000fe200000e0000 */
[----:B------:R-:W-:Y:S01]  /*2720*/  UIADD3 UR46, UPT, UPT, UR46, 0x1, URZ ;  /* 0x000000012e2e7890 */ /* 0x000fe2000fffe0ff */
[----:B------:R-:W-:Y:S02]  /*2730*/  MOV.SPILL R29, UR62 ;  /* 0x0000003e001d7c02 */ /* 0x000fe40009000f00 */
[----:B------:R-:W-:Y:S02]  /*2740*/  MOV.SPILL R30, UR63 ;  /* 0x0000003f001e7c02 */ /* 0x000fe40009000f00 */
[----:B------:R-:W-:Y:S02]  /*2750*/  R2UR.FILL UR62, R29 ;  /* 0x000000001d3e72ca */ /* 0x000fe400004e0000 */
[----:B------:R-:W-:Y:S02]  /*2760*/  R2UR.FILL UR63, R30 ;  /* 0x000000001e3f72ca */ /* 0x000fe400004e0000 */
[----:B------:R-:W-:Y:S02]  /*2770*/  MOV.SPILL R34, UR70 ;  /* 0x0000004600227c02 */ /* 0x000fe40009000f00 */
[----:B---3--:R-:W-:Y:S01]  /*2780*/  R2UR.FILL UR67, R38 ;  /* 0x00000000264372ca */ /* 0x008fe200004e0000 */
[----:B------:R-:W-:Y:S01]  /*2790*/  UIADD3 UR64, UPT, UPT, UR11, 0x9800, URZ ;  /* 0x000098000b407890 */ /* 0x000fe2000fffe0ff */
[----:B------:R-:W-:Y:S01]  /*27a0*/  R2UR.FILL UR69, R40 ;  /* 0x00000000284572ca */ /* 0x000fe200004e0000 */
[----:B------:R-:W-:Y:S01]  /*27b0*/  UMOV UR66, UR16 ;  /* 0x0000001000427c82 */ /* 0x000fe20008000000 */
[----:B------:R-:W-:Y:S01]  /*27c0*/  R2UR.FILL UR68, R39 ;  /* 0x00000000274472ca */ /* 0x000fe200004e0000 */
[----:B------:R-:W-:Y:S01]  /*27d0*/  UMOV UR65, UR13 ;  /* 0x0000000d00417c82 */ /* 0x000fe20008000000 */
[----:B------:R-:W-:Y:S01]  /*27e0*/  R2UR.FILL UR70, R34 ;  /* 0x00000000224672ca */ /* 0x000fe200004e0000 */
[----:B-----5:R-:W-:Y:S01]  /*27f0*/  UIADD3 UR48, UPT, UPT, UR11, 0x9c00, URZ ;  /* 0x00009c000b307890 */ /* 0x020fe2000fffe0ff */
[----:B------:R-:W-:Y:S01]  /*2800*/  MOV.SPILL R35, UR71 ;  /* 0x0000004700237c02 */ /* 0x000fe20009000f00 */
[----:B------:R-:W-:Y:S01]  /*2810*/  UMOV UR49, UR13 ;  /* 0x0000000d00317c82 */ /* 0x000fe20008000000 */
[----:B------:R-:W-:Y:S01]  /*2820*/  ULEA UR12, UR12, UR63, 0xd ;  /* 0x0000003f0c0c7291 */ /* 0x000fe2000f8e68ff */
[----:B------:R-:W-:Y:S02]  /*2830*/  MOV.SPILL R37, UR31 ;  /* 0x0000001f00257c02 */ /* 0x000fe40009000f00 */
[----:B------:R-:W-:Y:S01]  /*2840*/  UMOV UR51, UR67 ;  /* 0x0000004300337c82 */ /* 0x000fe20008000000 */
[----:B------:R-:W-:Y:S01]  /*2850*/  R2UR.FILL UR71, R35 ;  /* 0x00000000234772ca */ /* 0x000fe200004e0000 */
[----:B------:R-:W-:Y:S01]  /*2860*/  UMOV UR53, UR69 ;  /* 0x0000004500357c82 */ /* 0x000fe20008000000 */
[----:B----4-:R-:W-:Y:S01]  /*2870*/  R2UR.FILL UR26, R36 ;  /* 0x00000000241a72ca */ /* 0x010fe200004e0000 */
[----:B------:R3:W-:Y:S01]  /*2880*/  UTMALDG.4D.IM2COL [UR64], [UR8], UR6 ;  /* 0x00000040080073b4 */ /* 0x0007e20008058006 */
[----:B------:R-:W-:Y:S01]  /*2890*/  UMOV UR52, UR68 ;  /* 0x0000004400347c82 */ /* 0x000fe20008000000 */
[----:B------:R-:W-:Y:S01]  /*28a0*/  UMOV UR25, UR13 ;  /* 0x0000000d00197c82 */ /* 0x000fe20008000000 */
[----:B------:R-:W-:Y:S01]  /*28b0*/  R2UR.FILL UR31, R37 ;  /* 0x00000000251f72ca */ /* 0x000fe200004e0000 */
[----:B-1----:R-:W-:Y:S01]  /*28c0*/  UMOV UR35, UR59 ;  /* 0x0000003b00237c82 */ /* 0x002fe20008000000 */
[----:B------:R1:W-:Y:S01]  /*28d0*/  UTMALDG.4D.IM2COL [UR48], [UR8], UR6 ;  /* 0x00000030080073b4 */ /* 0x0003e20008058006 */
[----:B------:R-:W-:Y:S01]  /*28e0*/  UIADD3 UR32, UPT, UPT, UR11, 0xa400, URZ ;  /* 0x0000a4000b207890 */ /* 0x000fe2000fffe0ff */
[----:B------:R-:W-:Y:S01]  /*28f0*/  UMOV UR33, UR13 ;  /* 0x0000000d00217c82 */ /* 0x000fe20008000000 */
[----:B------:R-:W-:Y:S01]  /*2900*/  UMOV UR36, UR60 ;  /* 0x0000003c00247c82 */ /* 0x000fe20008000000 */
[----:B------:R-:W-:Y:S01]  /*2910*/  UMOV UR37, UR61 ;  /* 0x0000003d00257c82 */ /* 0x000fe20008000000 */
[----:B------:R4:W-:Y:S05]  /*2920*/  UTMALDG.4D.IM2COL [UR56], [UR8], UR6 ;  /* 0x00000038080073b4 */ /* 0x0009ea0008058006 */
[----:B------:R5:W-:Y:S01]  /*2930*/  UTMALDG.4D.IM2COL [UR32], [UR8], UR6 ;  /* 0x00000020080073b4 */ /* 0x000be20008058006 */
[----:B------:R5:W-:Y:S01]  /*2940*/  UTMALDG.4D.IM2COL [UR72], [UR8], UR6 ;  /* 0x00000048080073b4 */ /* 0x000be20008058006 */
[----:B---3--:R-:W-:Y:S01]  /*2950*/  R2UR.FILL UR67, R31 ;  /* 0x000000001f4372ca */ /* 0x008fe200004e0000 */
[----:B------:R-:W-:Y:S01]  /*2960*/  UIADD3 UR64, UPT, UPT, UR11, 0xb000, URZ ;  /* 0x0000b0000b407890 */ /* 0x000fe2000fffe0ff */
[----:B------:R-:W-:Y:S02]  /*2970*/  R2UR.FILL UR69, R33 ;  /* 0x00000000214572ca */ /* 0x000fe400004e0000 */
[----:B------:R-:W-:Y:S01]  /*2980*/  R2UR.FILL UR68, R32 ;  /* 0x00000000204472ca */ /* 0x000fe200004e0000 */
[----:B-1----:R-:W-:Y:S01]  /*2990*/  UIADD3 UR48, UPT, UPT, UR11, 0xac00, URZ ;  /* 0x0000ac000b307890 */ /* 0x002fe2000fffe0ff */
[----:B------:R-:W-:Y:S01]  /*29a0*/  UMOV UR51, UR75 ;  /* 0x0000004b00337c82 */ /* 0x000fe20008000000 */
[----:B------:R-:W-:Y:S01]  /*29b0*/  UMOV UR52, UR76 ;  /* 0x0000004c00347c82 */ /* 0x000fe20008000000 */
[----:B------:R-:W-:Y:S05]  /*29c0*/  UMOV UR53, UR77 ;  /* 0x0000004d00357c82 */ /* 0x000fea0008000000 */
[----:B------:R-:W-:Y:S02]  /*29d0*/  MOV.SPILL R4, UR67 ;  /* 0x0000004300047c02 */ /* 0x000fe40009000f00 */
[----:B----4-:R-:W-:Y:S01]  /*29e0*/  R2UR.FILL UR61, R28 ;  /* 0x000000001c3d72ca */ /* 0x010fe200004e0000 */
[----:B------:R1:W-:Y:S01]  /*29f0*/  UTMALDG.4D.IM2COL [UR48], [UR8], UR6 ;  /* 0x00000030080073b4 */ /* 0x0003e20008058006 */
[----:B------:R-:W-:Y:S01]  /*2a00*/  R2UR.FILL UR60, R27 ;  /* 0x000000001b3c72ca */ /* 0x000fe200004e0000 */
[----:B------:R-:W-:Y:S01]  /*2a10*/  UIADD3 UR56, UPT, UPT, UR11, 0xb800, URZ ;  /* 0x0000b8000b387890 */ /* 0x000fe2000fffe0ff */
[----:B------:R-:W-:Y:S02]  /*2a20*/  R2UR.FILL UR59, R26 ;  /* 0x000000001a3b72ca */ /* 0x000fe400004e0000 */
[----:B------:R-:W-:Y:S01]  /*2a30*/  MOV.SPILL R26, UR69 ;  /* 0x00000045001a7c02 */ /* 0x000fe20009000f00 */
[----:B-----5:R-:W-:Y:S01]  /*2a40*/  UIADD3 UR32, UPT, UPT, UR11, 0xb400, URZ ;  /* 0x0000b4000b207890 */ /* 0x020fe2000fffe0ff */
[----:B------:R3:W-:Y:S01]  /*2a50*/  UTMALDG.4D.IM2COL [UR64], [UR8], UR6 ;  /* 0x00000040080073b4 */ /* 0x0007e20008058006 */
[----:B------:R-:W-:Y:S01]  /*2a60*/  UMOV UR35, UR67 ;  /* 0x0000004300237c82 */ /* 0x000fe20008000000 */
[----:B------:R-:W-:Y:S01]  /*2a70*/  UMOV UR36, UR68 ;  /* 0x0000004400247c82 */ /* 0x000fe20008000000 */
[----:B------:R-:W-:Y:S01]  /*2a80*/  UMOV UR37, UR69 ;  /* 0x0000004500257c82 */ /* 0x000fe20008000000 */
[----:B------:R-:W-:Y:S02]  /*2a90*/  MOV.SPILL R22, UR68 ;  /* 0x0000004400167c02 */ /* 0x000fe40009000f00 */
[----:B------:R-:W-:Y:S01]  /*2aa0*/  MOV.SPILL R27, UR70 ;  /* 0x00000046001b7c02 */ /* 0x000fe20009000f00 */
[----:B------:R-:W4:Y:S01]  /*2ab0*/  LDCU UR74, c[0x0][0x390] ;  /* 0x00007200ff4a77ac */ /* 0x000f220008000800 */
[----:B------:R5:W-:Y:S01]  /*2ac0*/  UTMALDG.4D.IM2COL [UR32], [UR8], UR6 ;  /* 0x00000020080073b4 */ /* 0x000be20008058006 */
[----:B------:R-:W-:Y:S02]  /*2ad0*/  MOV.SPILL R28, UR71 ;  /* 0x00000047001c7c02 */ /* 0x000fe40009000f00 */
[----:B------:R-:W-:Y:S02]  /*2ae0*/  R2UR.FILL UR70, R27 ;  /* 0x000000001b4672ca */ /* 0x000fe400004e0000 */
[----:B------:R-:W-:Y:S01]  /*2af0*/  R2UR.FILL UR71, R28 ;  /* 0x000000001c4772ca */ /* 0x000fe200004e0000 */
[----:B------:R-:W-:Y:S01]  /*2b00*/  UTMALDG.4D.IM2COL [UR56], [UR8], UR6 ;  /* 0x00000038080073b4 */ /* 0x000fe20008058006 */
[----:B-1----:R-:W-:Y:S01]  /*2b10*/  UIADD3 UR48, UPT, UPT, UR11, 0xbc00, URZ ;  /* 0x0000bc000b307890 */ /* 0x002fe2000fffe0ff */
[----:B------:R-:W-:Y:S01]  /*2b20*/  UMOV UR51, UR59 ;  /* 0x0000003b00337c82 */ /* 0x000fe20008000000 */
[----:B------:R-:W-:Y:S01]  /*2b30*/  UMOV UR52, UR60 ;  /* 0x0000003c00347c82 */ /* 0x000fe20008000000 */
[----:B------:R-:W-:Y:S01]  /*2b40*/  UMOV UR53, UR61 ;  /* 0x0000003d00357c82 */ /* 0x000fe20008000000 */
[----:B---3--:R-:W-:Y:S05]  /*2b50*/  ULOP3.LUT UR67, UR62, UR16, URZ, 0xfc, !UPT ;  /* 0x000000103e437292 */ /* 0x008fea000f8efcff */
[----:B------:R1:W-:Y:S01]  /*2b60*/  UTMALDG.4D.IM2COL [UR48], [UR8], UR6 ;  /* 0x00000030080073b4 */ /* 0x0003e20008058006 */
[----:B------:R-:W3:Y:S01]  /*2b70*/  LDCU UR16, c[0x0][0x38c] ;  /* 0x00007180ff1077ac */ /* 0x000ee20008000800 */
[----:B------:R-:W-:Y:S02]  /*2b80*/  R2UR UR66, R17 ;  /* 0x00000000114272ca */ /* 0x000fe400000e0000 */
[----:B------:R-:W-:Y:S02]  /*2b90*/  R2UR UR68, R23 ;  /* 0x00000000174472ca */ /* 0x000fe400000e0000 */
[----:B------:R-:W-:Y:S01]  /*2ba0*/  R2UR UR69, R0 ;  /* 0x00000000004572ca */ /* 0x000fe200000e0000 */
[----:B-----5:R-:W-:Y:S01]  /*2bb0*/  UIADD3 UR32, UPT, UPT, UR11, 0xc400, URZ ;  /* 0x0000c4000b207890 */ /* 0x020fe2000fffe0ff */
[----:B------:R5:W-:Y:S01]  /*2bc0*/  UTMALDG.4D.IM2COL [UR40], [UR8], UR6 ;  /* 0x00000028080073b4 */ /* 0x000be20008058006 */
[----:B------:R-:W-:Y:S01]  /*2bd0*/  UMOV UR35, UR43 ;  /* 0x0000002b00237c82 */ /* 0x000fe20008000000 */
[----:B------:R-:W-:Y:S01]  /*2be0*/  UMOV UR36, UR44 ;  /* 0x0000002c00247c82 */ /* 0x000fe20008000000 */
[----:B------:R-:W-:Y:S05]  /*2bf0*/  UMOV UR37, UR45 ;  /* 0x0000002d00257c82 */ /* 0x000fea0008000000 */
[----:B------:R2:W-:Y:S01]  /*2c00*/  UTMALDG.4D.IM2COL [UR32], [UR8], UR6 ;  /* 0x00000020080073b4 */ /* 0x0005e20008058006 */
[----:B------:R-:W-:Y:S02]  /*2c10*/  UIADD3 UR30, UPT, UPT, UR68, 0x1, URZ ;  /* 0x00000001441e7890 */ /* 0x000fe4000fffe0ff */
[----:B------:R-:W-:Y:S02]  /*2c20*/  UIADD3 UR7, UPT, UPT, UR69, 0x1, URZ ;  /* 0x0000000145077890 */ /* 0x000fe4000fffe0ff */
[----:B---3--:R-:W-:Y:S01]  /*2c30*/  UISETP.NE.AND UP1, UPT, UR30, UR16, UPT ;  /* 0x000000101e00728c */ /* 0x008fe2000bf25270 */
[----:B------:R-:W-:Y:S01]  /*2c40*/  UMOV UR28, UR68 ;  /* 0x00000044001c7c82 */ /* 0x000fe20008000000 */
[----:B------:R-:W-:Y:S01]  /*2c50*/  UMOV UR29, UR69 ;  /* 0x00000045001d7c82 */ /* 0x000fe20008000000 */
[----:B------:R-:W-:Y:S01]  /*2c60*/  UMOV UR20, UR68 ;  /* 0x0000004400147c82 */ /* 0x000fe20008000000 */
[----:B------:R-:W-:Y:S01]  /*2c70*/  UMOV UR21, UR69 ;  /* 0x0000004500157c82 */ /* 0x000fe20008000000 */
[----:B------:R-:W-:Y:S06]  /*2c80*/  UMOV UR11, UR69 ;  /* 0x00000045000b7c82 */ /* 0x000fec0008000000 */
[----:B------:R-:W-:Y:S04]  /*2c90*/  @UP1 UIADD3 UR7, UPT, UPT, UR11, URZ, URZ ;  /* 0x000000ff0b071290 */ /* 0x000fe8000fffe0ff */
[----:B----4-:R-:W-:Y:S01]  /*2ca0*/  UISETP.NE.AND UP0, UPT, UR7, UR74, UPT ;  /* 0x0000004a0700728c */ /* 0x010fe2000bf05270 */
[----:B-1----:R-:W-:Y:S03]  /*2cb0*/  UMOV UR48, 0x30000 ;  /* 0x0003000000307882 */ /* 0x002fe60000000000 */
[----:B------:R-:W-:Y:S06]  /*2cc0*/  USEL UR7, UR7, URZ, UP0 ;  /* 0x000000ff07077287 */ /* 0x000fec0008000000 */
[----:B------:R-:W-:Y:S01]  /*2cd0*/  IMAD.U32 R0, RZ, RZ, UR7 ;  /* 0x00000007ff007e24 */ /* 0x000fe2000f8e00ff */
[----:B-----5:R-:W-:Y:S01]  /*2ce0*/  UMOV UR40, 0x0 ;  /* 0x0000000000287882 */ /* 0x020fe20000000000 */
[----:B------:R-:W-:Y:S01]  /*2cf0*/  UMOV UR41, 0x10000000 ;  /* 0x1000000000297882 */ /* 0x000fe20000000000 */
[----:B--2---:R-:W-:Y:S01]  /*2d00*/  ULEA UR8, UR12, UR38, 0x2 ;  /* 0x000000260c087291 */ /* 0x004fe2000f8e10ff */
[----:B------:R-:W-:Y:S01]  /*2d10*/  UMOV UR6, UR67 ;  /* 0x0000004300067c82 */ /* 0x000fe20008000000 */
[----:B------:R-:W-:Y:S02]  /*2d20*/  UMOV UR9, UR13 ;  /* 0x0000000d00097c82 */ /* 0x000fe40008000000 */
[----:B------:R-:W-:Y:S02]  /*2d30*/  UIADD3 UR64, UPT, UPT, UR8, 0x18800, URZ ;  /* 0x0001880008407890 */ /* 0x000fe4000fffe0ff */
[----:B------:R-:W-:Y:S01]  /*2d40*/  UIADD3 UR24, UPT, UPT, UR8, 0x1a800, URZ ;  /* 0x0001a80008187890 */ /* 0x000fe2000fffe0ff */
[----:B------:R-:W-:Y:S01]  /*2d50*/  UMOV UR27, UR6 ;  /* 0x00000006001b7c82 */ /* 0x000fe20008000000 */
[----:B------:R-:W-:Y:S01]  /*2d60*/  UIADD3 UR16, UPT, UPT, UR8, 0x1c800, URZ ;  /* 0x0001c80008107890 */ /* 0x000fe2000fffe0ff */
[----:B------:R-:W-:Y:S01]  /*2d70*/  UMOV UR19, UR6 ;  /* 0x0000000600137c82 */ /* 0x000fe20008000000 */
[----:B------:R-:W-:Y:S03]  /*2d80*/  UIADD3 UR8, UPT, UPT, UR8, 0x1e800, URZ ;  /* 0x0001e80008087890 */ /* 0x000fe6000fffe0ff */
[----:B------:R1:W-:Y:S01]  /*2d90*/  UTMALDG.4D.MULTICAST [UR64], [UR22], UR48, desc[UR40] ;  /* 0x00002840160073b4 */ /* 0x0003e20008019830 */
[----:B------:R-:W-:Y:S01]  /*2da0*/  UMOV UR13, UR11 ;  /* 0x0000000b000d7c82 */ /* 0x000fe20008000000 */
[----:B------:R-:W-:Y:S01]  /*2db0*/  UMOV UR12, UR68 ;  /* 0x00000044000c7c82 */ /* 0x000fe20008000000 */
[----:B------:R-:W-:Y:S01]  /*2dc0*/  UMOV UR11, UR6 ;  /* 0x00000006000b7c82 */ /* 0x000fe20008000000 */
[----:B------:R-:W-:Y:S02]  /*2dd0*/  UIADD3 UR6, UPT, UPT, UR31, 0x1, URZ ;  /* 0x000000011f067890 */ /* 0x000fe4000fffe0ff */
[----:B------:R-:W-:Y:S01]  /*2de0*/  @UP0 UIADD3 UR6, UPT, UPT, UR31, URZ, URZ ;  /* 0x000000ff1f060290 */ /* 0x000fe2000fffe0ff */
[----:B------:R-:W-:Y:S01]  /*2df0*/  UTMALDG.4D.MULTICAST [UR24], [UR22], UR48, desc[UR40] ;  /* 0x00002818160073b4 */ /* 0x000fe20008019830 */
[----:B------:R-:W-:Y:S05]  /*2e00*/  UISETP.NE.AND UP0, UPT, UR46, UR70, UPT ;  /* 0x000000462e00728c */ /* 0x000fea000bf05270 */
[----:B------:R-:W-:Y:S01]  /*2e10*/  UMOV UR31, UR6 ;  /* 0x00000006001f7c82 */ /* 0x000fe20008000000 */
[----:B------:R-:W-:Y:S01]  /*2e20*/  UTMALDG.4D.MULTICAST [UR16], [UR22], UR48, desc[UR40] ;  /* 0x00002810160073b4 */ /* 0x000fe20008019830 */
[----:B------:R2:W-:Y:S01]  /*2e30*/  UTMALDG.4D.MULTICAST [UR8], [UR22], UR48, desc[UR40] ;  /* 0x00002808160073b4 */ /* 0x0005e20008019830 */
[----:B-1----:R-:W-:Y:S02]  /*2e40*/  R2UR.FILL UR69, R26 ;  /* 0x000000001a4572ca */ /* 0x002fe400004e0000 */
[----:B------:R-:W-:Y:S02]  /*2e50*/  R2UR.FILL UR68, R22 ;  /* 0x00000000164472ca */ /* 0x000fe400004e0000 */
[----:B------:R-:W-:Y:S01]  /*2e60*/  R2UR.FILL UR67, R4 ;  /* 0x00000000044372ca */ /* 0x000fe200004e0000 */
[----:B--2---:R-:W-:Y:S01]  /*2e70*/  USEL UR8, UR30, URZ, UP1 ;  /* 0x000000ff1e087287 */ /* 0x004fe20008800000 */
[----:B------:R-:W-:Y:S05]  /*2e80*/  UMOV UR12, UR47 ;  /* 0x0000002f000c7c82 */ /* 0x000fea0008000000 */
[----:B------:R-:W-:Y:S01]  /*2e90*/  IMAD.U32 R23, RZ, RZ, UR8 ;  /* 0x00000008ff177e24 */ /* 0x000fe2000f8e00ff */
[----:B------:R-:W-:Y:S07]  /*2ea0*/  BRA.U UP0, `(.L_x_28) ;  /* 0xfffffff100947547 */ /* 0x000fee000b83ffff */
.L_x_22:
[----:B------:R-:W-:Y:S01]  /*2eb0*/  ULEA UR4, UR47, UR38, 0x3 ;  /* 0x000000262f047291 */ /* 0x000fe2000f8e18ff */
[----:B------:R-:W-:Y:S01]  /*2ec0*/  SHF.L.U32 R4, R3, 0x1f, RZ ;  /* 0x0000001f03047819 */ /* 0x000fe200000006ff */
[----:B------:R-:W-:Y:S01]  /*2ed0*/  @!P1 SYNCS.ARRIVE.TRANS64.A1T0 RZ, [UR38+0x88], RZ ;  /* 0x000088ffffff99a7 */ /* 0x000fe20008100026 */
[----:B------:R-:W-:-:S06]  /*2ee0*/  R2UR UR5, R24 ;  /* 0x00000000180572ca */ /* 0x000fcc00000e0000 */
[----:B--2---:R1:W2:Y:S07]  /*2ef0*/  SYNCS.PHASECHK.TRANS64.TRYWAIT P0, [UR4+0x20], R4 ;  /* 0x00002004ff0075a7 */ /* 0x0042ae0008001104 */
[----:B------:R-:W-:-:S09]  /*2f00*/  UISETP.GE.AND UP0, UPT, UR5, 0x1, UPT ;  /* 0x000000010500788c */ /* 0x000fd2000bf06270 */
[----:B------:R-:W-:Y:S05]  /*2f10*/  BRA.U !UP0, `(.L_x_29) ;  /* 0x0000001508847547 */ /* 0x000fea000b800000 */
[----:B------:R-:W3:Y:S01]  /*2f20*/  LDCU.128 UR8, c[0x0][0x480] ;  /* 0x00009000ff0877ac */ /* 0x000ee20008000c00 */
        /* <DEDUP_REMOVED lines=9> */
[----:B---3--:R-:W-:Y:S02]  /*2fc0*/  UIMAD.WIDE.U32 UR6, UR43, UR9, URZ ;  /* 0x000000092b0672a5 */ /* 0x008fe4000f8e00ff */
        /* <DEDUP_REMOVED lines=12> */
[----:B------:R-:W3:Y:S01]  /*3090*/  LDCU.64 UR4, c[0x0][0x490] ;  /* 0x00009200ff0477ac */ /* 0x000ee20008000a00 */
        /* <DEDUP_REMOVED lines=15> */
[----:B---3--:R-:W-:-:S02]  /*3190*/  UIMAD.WIDE.U32 UR20, UR17, UR4, URZ ;  /* 0x00000004111472a5 */ /* 0x008fc4000f8e00ff */
        /* <DEDUP_REMOVED lines=17> */
[----:B------:R-:W3:Y:S02]  /*32b0*/  LDCU.64 UR12, c[0x0][0x4b0] ;  /* 0x00009600ff0c77ac */ /* 0x000ee40008000a00 */
[----:B------:R-:W-:Y:S01]  /*32c0*/  UMOV UR4, UR21 ;  /* 0x0000001500047c82 */ /* 0x000fe20008000000 */
[----:B------:R-:W3:Y:S01]  /*32d0*/  LDCU.64 UR6, c[0x0][0x4d0] ;  /* 0x00009a00ff0677ac */ /* 0x000ee20008000a00 */
        /* <DEDUP_REMOVED lines=38> */
[----:B---3--:R-:W-:Y:S02]  /*3540*/  UIMAD UR9, UR25, UR12, UR6 ;  /* 0x0000000c190972a4 */ /* 0x008fe4000f8e0206 */
        /* <DEDUP_REMOVED lines=27> */
[----:B-1----:R-:W-:Y:S01]  /*3700*/  IMAD.U32 R4, RZ, RZ, UR9 ;  /* 0x00000009ff047e24 */ /* 0x002fe2000f8e00ff */
[----:B------:R-:W-:-:S02]  /*3710*/  UIMAD UR43, UR43, UR12, UR6 ;  /* 0x0000000c2b2b72a4 */ /* 0x000fc4000f8e0206 */
[----:B------:R-:W-:Y:S02]  /*3720*/  UIMAD UR6, UR24, UR13, UR7 ;  /* 0x0000000d180672a4 */ /* 0x000fe4000f8e0207 */
[----:B------:R-:W-:Y:S02]  /*3730*/  UIMAD UR11, UR23, UR13, UR7 ;  /* 0x0000000d170b72a4 */ /* 0x000fe4000f8e0207 */
[----:B------:R-:W-:Y:S02]  /*3740*/  UIMAD UR9, UR22, UR13, UR7 ;  /* 0x0000000d160972a4 */ /* 0x000fe4000f8e0207 */
[----:B------:R-:W-:Y:S01]  /*3750*/  MOV R15, UR6 ;  /* 0x00000006000f7c02 */ /* 0x000fe20008000f00 */
[----:B------:R-:W-:Y:S01]  /*3760*/  UIMAD UR6, UR21, UR13, UR7 ;  /* 0x0000000d150672a4 */ /* 0x000fe2000f8e0207 */
[----:B------:R-:W-:Y:S01]  /*3770*/  IMAD.U32 R14, RZ, RZ, UR11 ;  /* 0x0000000bff0e7e24 */ /* 0x000fe2000f8e00ff */
[----:B------:R-:W1:Y:S01]  /*3780*/  LDCU.64 UR14, c[0x0][0x4b8] ;  /* 0x00009700ff0e77ac */ /* 0x000e620008000a00 */
[----:B------:R-:W-:-:S03]  /*3790*/  MOV R13, UR9 ;  /* 0x00000009000d7c02 */ /* 0x000fc60008000f00 */
[----:B------:R-:W-:Y:S01]  /*37a0*/  IMAD.U32 R12, RZ, RZ, UR6 ;  /* 0x00000006ff0c7e24 */ /* 0x000fe2000f8e00ff */
[----:B------:R-:W3:Y:S01]  /*37b0*/  LDCU.64 UR4, c[0x0][0x4d8] ;  /* 0x00009b00ff0477ac */ /* 0x000ee20008000a00 */
[----:B------:R-:W-:Y:S02]  /*37c0*/  UIADD3 UR26, UPT, UPT, UR49, 0x20, URZ ;  /* 0x00000020311a7890 */ /* 0x000fe4000fffe0ff */
[----:B------:R-:W-:Y:S02]  /*37d0*/  UIADD3 UR18, UPT, UPT, UR49, 0x40, URZ ;  /* 0x0000004031127890 */ /* 0x000fe4000fffe0ff */
[----:B------:R-:W-:Y:S02]  /*37e0*/  UIADD3 UR10, UPT, UPT, UR49, 0x60, URZ ;  /* 0x00000060310a7890 */ /* 0x000fe4000fffe0ff */
[----:B------:R-:W-:Y:S02]  /*37f0*/  UIMAD UR76, UR20, UR13, UR7 ;  /* 0x0000000d144c72a4 */ /* 0x000fe4000f8e0207 */
[----:B------:R-:W-:-:S02]  /*3800*/  UIMAD UR68, UR8, UR13, UR7 ;  /* 0x0000000d084472a4 */ /* 0x000fc4000f8e0207 */
[----:B------:R-:W-:Y:S02]  /*3810*/  UIMAD UR60, UR60, UR13, UR7 ;  /* 0x0000000d3c3c72a4 */ /* 0x000fe4000f8e0207 */
[----:B------:R-:W-:Y:S01]  /*3820*/  UIMAD UR44, UR44, UR13, UR7 ;  /* 0x0000000d2c2c72a4 */ /* 0x000fe2000f8e0207 */
[----:B------:R-:W-:Y:S01]  /*3830*/  UMOV UR12, UR47 ;  /* 0x0000002f000c7c82 */ /* 0x000fe20008000000 */
[----:B-1----:R-:W-:-:S10]  /*3840*/  UMOV UR46, UR48 ;  /* 0x00000030002e7c82 */ /* 0x002fd40008000000 */
.L_x_35:
[----:B------:R-:W-:Y:S01]  /*3850*/  @!P3 MOV R26, 0xc000 ;  /* 0x0000c000001ab802 */ /* 0x000fe20000000f00 */
[----:B------:R-:W-:Y:S06]  /*3860*/  ULEA UR6, UR12, UR38, 0x3 ;  /* 0x000000260c067291 */ /* 0x000fec000f8e18ff */
[----:B------:R-:W-:Y:S01]  /*3870*/  MOV R16, UR6 ;  /* 0x0000000600107c02 */ /* 0x000fe20008000f00 */
[----:B--2---:R-:W-:Y:S06]  /*3880*/  @P0 BRA `(.L_x_30) ;  /* 0x0000000000100947 */ /* 0x004fec0003800000 */
[----:B------:R-:W-:Y:S02]  /*3890*/  R2UR UR6, R16 ;  /* 0x00000000100672ca */ /* 0x000fe400000e0000 */
[----:B------:R-:W-:Y:S11]  /*38a0*/  SHF.L.U32 R27, R3, 0x1f, RZ ;  /* 0x0000001f031b7819 */ /* 0x000ff600000006ff */
[----:B------:R-:W1:Y:S02]  /*38b0*/  SYNCS.PHASECHK.TRANS64.TRYWAIT P0, [UR6+0x20], R27 ;  /* 0x0000201bff0075a7 */ /* 0x000e640008001106 */
[----:B-1----:R-:W-:Y:S05]  /*38c0*/  @!P0 BRA `(.L_x_31) ;  /* 0x0000007800388947 */ /* 0x002fea0003800000 */
.L_x_30:
[----:B------:R-:W-:Y:S11]  /*38d0*/  R2UR UR6, R16 ;  /* 0x00000000100672ca */ /* 0x000ff600000e0000 */
[----:B------:R-:W-:Y:S02]  /*38e0*/  @!UPT UIADD3 URZ, UPT, UPT, URZ, URZ, URZ ;  /* 0x000000fffffff290 */ /* 0x000fe4000fffe0ff */
[----:B------:R2:W-:Y:S01]  /*38f0*/  @!P3 SYNCS.ARRIVE.TRANS64 RZ, [UR6], R26 ;  /* 0x0000001affffb9a7 */ /* 0x0005e20008000006 */
[----:B------:R-:W-:Y:S04]  /*3900*/  ULOP3.LUT UR6, UR55, 0x2, URZ, 0xfc, !UPT ;  /* 0x0000000237067892 */ /* 0x000fe8000f8efcff */
[----:B------:R-:W-:Y:S09]  /*3910*/  UISETP.NE.AND UP0, UPT, UR6, 0x2, UPT ;  /* 0x000000020600788c */ /* 0x000ff2000bf05270 */
[----:B------:R-:W-:Y:S05]  /*3920*/  BRA.U UP0, `(.L_x_32) ;  /* 0x0000000100047547 */ /* 0x000fea000b800000 */
[----:B---3--:R-:W-:Y:S05]  /*3930*/  BPT.TRAP 0x1 ;  /* 0x000000040000795c */ /* 0x008fea0000300000 */
.L_x_32:
[----:B------:R-:W-:Y:S04]  /*3940*/  BSSY.RECONVERGENT B0, `(.L_x_33) ;  /* 0x0000003000007945 */ /* 0x000fe80003800200 */
[----:B------:R-:W-:Y:S05]  /*3950*/  @P2 BRA `(.L_x_34) ;  /* 0x0000000000042947 */ /* 0x000fea0003800000 */
[----:B---3--:R-:W-:Y:S05]  /*3960*/  BPT.TRAP 0x1 ;  /* 0x000000040000795c */ /* 0x008fea0000300000 */
.L_x_34:
[----:B---3--:R-:W-:Y:S05]  /*3970*/  BSYNC.RECONVERGENT B0 ;  /* 0x0000000000007941 */ /* 0x008fea0003800200 */
.L_x_33:
[----:B------:R-:W-:Y:S01]  /*3980*/  UIADD3 UR9, UPT, UPT, UR12, 0x1, URZ ;  /* 0x000000010c097890 */ /* 0x000fe2000fffe0ff */
[----:B------:R-:W-:Y:S01]  /*3990*/  R2UR UR24, R23 ;  /* 0x00000000171872ca */ /* 0x000fe200000e0000 */
[----:B------:R-:W-:Y:S01]  /*39a0*/  USHF.L.U32 UR66, UR31, 0x6, URZ ;  /* 0x000000061f427899 */ /* 0x000fe200080006ff */
[----:B------:R-:W-:Y:S01]  /*39b0*/  R2UR UR65, R16 ;  /* 0x00000000104172ca */ /* 0x000fe200000e0000 */
[----:B------:R-:W-:Y:S01]  /*39c0*/  UISETP.NE.AND UP0, UPT, UR9, 0x4, UPT ;  /* 0x000000040900788c */ /* 0x000fe2000bf05270 */
[----:B------:R-:W-:Y:S01]  /*39d0*/  MOV.SPILL R29, UR67 ;  /* 0x00000043001d7c02 */ /* 0x000fe20009000f00 */
[----:B------:R-:W-:Y:S01]  /*39e0*/  UIADD3 UR50, UPT, UPT, UR66, 0x20, URZ ;  /* 0x0000002042327890 */ /* 0x000fe2000fffe0ff */
[----:B------:R-:W-:Y:S01]  /*39f0*/  R2UR UR67, R6 ;  /* 0x00000000064372ca */ /* 0x000fe200000e0000 */
[----:B------:R-:W-:Y:S01]  /*3a00*/  USEL UR47, UR9, URZ, UP0 ;  /* 0x000000ff092f7287 */ /* 0x000fe20008000000 */
[----:B------:R-:W-:Y:S01]  /*3a10*/  MOV.SPILL R16, UR59 ;  /* 0x0000003b00107c02 */ /* 0x000fe20009000f00 */
[----:B------:R-:W3:Y:S01]  /*3a20*/  LDCU.64 UR20, c[0x0][0x348] ;  /* 0x00006900ff1477ac */ /* 0x000ee20008000a00 */
[----:B------:R-:W-:Y:S02]  /*3a30*/  R2UR UR19, R0 ;  /* 0x00000000001372ca */ /* 0x000fe400000e0000 */
[----:B------:R-:W-:Y:S01]  /*3a40*/  MOV.SPILL R31, UR69 ;  /* 0x00000045001f7c02 */ /* 0x000fe20009000f00 */
[----:B------:R-:W-:Y:S01]  /*3a50*/  UIMAD UR7, UR24, UR14, UR4 ;  /* 0x0000000e180772a4 */ /* 0x000fe2000f8e0204 */
[----:B------:R-:W-:Y:S01]  /*3a60*/  MOV.SPILL R30, UR68 ;  /* 0x00000044001e7c02 */ /* 0x000fe20009000f00 */
[----:B------:R-:W-:Y:S01]  /*3a70*/  USEL UR13, URZ, 0x1, UP0 ;  /* 0x00000001ff0d7887 */ /* 0x000fe20008000000 */
[----:B------:R-:W-:Y:S01]  /*3a80*/  R2UR UR68, R13 ;  /* 0x000000000d4472ca */ /* 0x000fe200000e0000 */
[----:B------:R-:W-:Y:S01]  /*3a90*/  ULEA UR11, UR12, UR38, 0xe ;  /* 0x000000260c0b7291 */ /* 0x000fe2000f8e70ff */
[----:B------:R-:W-:Y:S01]  /*3aa0*/  R2UR UR69, R7 ;  /* 0x00000000074572ca */ /* 0x000fe200000e0000 */
[----:B------:R-:W-:Y:S01]  /*3ab0*/  ULEA UR16, UR47, UR38, 0x3 ;  /* 0x000000262f107291 */ /* 0x000fe2000f8e18ff */
[----:B------:R-:W-:Y:S01]  /*3ac0*/  MOV.SPILL R37, UR67 ;  /* 0x0000004300257c02 */ /* 0x000fe20009000f00 */
[----:B------:R-:W-:Y:S01]  /*3ad0*/  UIADD3 UR64, UPT, UPT, UR11, 0x8800, URZ ;  /* 0x000088000b407890 */ /* 0x000fe2000fffe0ff */
[----:B------:R-:W-:Y:S01]  /*3ae0*/  R2UR UR67, R10 ;  /* 0x000000000a4372ca */ /* 0x000fe200000e0000 */
[----:B------:R-:W-:Y:S01]  /*3af0*/  UIMAD UR6, UR19, UR15, UR5 ;  /* 0x0000000f130672a4 */ /* 0x000fe2000f8e0205 */
[----:B--2---:R-:W-:Y:S01]  /*3b00*/  MOV.SPILL R26, UR61 ;  /* 0x0000003d001a7c02 */ /* 0x004fe20009000f00 */
[----:B------:R-:W-:Y:S01]  /*3b10*/  UIADD3 UR48, UPT, UPT, UR11, 0x8c00, URZ ;  /* 0x00008c000b307890 */ /* 0x000fe2000fffe0ff */
[----:B-1----:R-:W-:Y:S01]  /*3b20*/  MOV.SPILL R22, UR60 ;  /* 0x0000003c00167c02 */ /* 0x002fe20009000f00 */
[----:B---3--:R-:W-:Y:S01]  /*3b30*/  UIADD3 UR8, UP1, UPT, UR20, 0x80, URZ ;  /* 0x0000008014087890 */ /* 0x008fe2000ff3e0ff */
[----:B------:R-:W-:Y:S01]  /*3b40*/  R2UR UR59, R4 ;  /* 0x00000000043b72ca */ /* 0x000fe200000e0000 */
[----:B------:R-:W-:Y:S01]  /*3b50*/  UPRMT UR6, UR7, 0x40, UR6 ;  /* 0x0000004007067896 */ /* 0x000fe20008000006 */
[----:B------:R-:W-:Y:S01]  /*3b60*/  MOV.SPILL R38, UR68 ;  /* 0x0000004400267c02 */ /* 0x000fe20009000f00 */
[----:B------:R-:W-:Y:S01]  /*3b70*/  UIADD3.X UR9, UPT, UPT, URZ, UR21, URZ, UP1, !UPT ;  /* 0x00000015ff097290 */ /* 0x000fe20008ffe4ff */
[----:B------:R-:W-:Y:S01]  /*3b80*/  MOV.SPILL R39, UR69 ;  /* 0x0000004500277c02 */ /* 0x000fe20009000f00 */
[----:B------:R-:W-:Y:S01]  /*3b90*/  UPRMT UR6, UR6, 0x5410, URZ ;  /* 0x0000541006067896 */ /* 0x000fe200080000ff */
[----:B------:R-:W-:Y:S01]  /*3ba0*/  R2UR UR68, R15 ;  /* 0x000000000f4472ca */ /* 0x000fe200000e0000 */
[----:B------:R-:W-:Y:S01]  /*3bb0*/  UMOV UR51, UR67 ;  /* 0x0000004300337c82 */ /* 0x000fe20008000000 */
[----:B------:R-:W-:Y:S01]  /*3bc0*/  R2UR UR69, R11 ;  /* 0x000000000b4572ca */ /* 0x000fe200000e0000 */
[----:B------:R-:W-:Y:S01]  /*3bd0*/  UMOV UR49, UR65 ;  /* 0x0000004100317c82 */ /* 0x000fe20008000000 */
[----:B------:R-:W-:Y:S01]  /*3be0*/  R2UR UR60, R12 ;  /* 0x000000000c3c72ca */ /* 0x000fe200000e0000 */
[----:B------:R-:W-:Y:S01]  /*3bf0*/  UIADD3 UR56, UPT, UPT, UR11, 0x9000, URZ ;  /* 0x000090000b387890 */ /* 0x000fe2000fffe0ff */
[----:B------:R-:W-:Y:S01]  /*3c00*/  R2UR UR61, R5 ;  /* 0x00000000053d72ca */ /* 0x000fe200000e0000 */
[----:B------:R-:W-:Y:S01]  /*3c10*/  UMOV UR57, UR65 ;  /* 0x0000004100397c82 */ /* 0x000fe20008000000 */
[----:B------:R-:W-:Y:S01]  /*3c20*/  LOP3.LUT R3, R3, UR13, RZ, 0x3c, !PT ;  /* 0x0000000d03037c12 */ /* 0x000fe2000f8e3cff */
[----:B------:R-:W-:Y:S01]  /*3c30*/  UIADD3 UR32, UPT, UPT, UR11, 0x9400, URZ ;  /* 0x000094000b207890 */ /* 0x000fe2000fffe0ff */
[----:B------:R-:W-:Y:S01]  /*3c40*/  MOV.SPILL R34, UR59 ;  /* 0x0000003b00227c02 */ /* 0x000fe20009000f00 */
[----:B------:R-:W-:Y:S01]  /*3c50*/  UMOV UR33, UR65 ;  /* 0x0000004100217c82 */ /* 0x000fe20008000000 */
[----:B------:R-:W-:Y:S01]  /*3c60*/  SHF.L.U32 R0, R3, 0x1f, RZ ;  /* 0x0000001f03007819 */ /* 0x000fe200000006ff */
[----:B------:R-:W-:Y:S01]  /*3c70*/  UMOV UR52, UR68 ;  /* 0x0000004400347c82 */ /* 0x000fe20008000000 */
[----:B------:R-:W-:Y:S01]  /*3c80*/  R2UR UR59, R8 ;  /* 0x00000000083b72ca */ /* 0x000fe200000e0000 */
[----:B------:R-:W-:Y:S01]  /*3c90*/  UMOV UR53, UR69 ;  /* 0x0000004500357c82 */ /* 0x000fe20008000000 */
[----:B------:R1:W4:Y:S01]  /*3ca0*/  SYNCS.PHASECHK.TRANS64.TRYWAIT P0, [UR16+0x20], R0 ;  /* 0x00002000ff0075a7 */ /* 0x0003220008001110 */
[----:B------:R2:W-:Y:S01]  /*3cb0*/  UTMALDG.4D.IM2COL [UR64], [UR8], UR6 ;  /* 0x00000040080073b4 */ /* 0x0005e20008058006 */
[----:B------:R-:W-:Y:S01]  /*3cc0*/  MOV.SPILL R35, UR60 ;  /* 0x0000003c00237c02 */ /* 0x000fe20009000f00 */
[----:B------:R-:W-:Y:S01]  /*3cd0*/  UMOV UR16, UR66 ;  /* 0x0000004200107c82 */ /* 0x000fe20008000000 */
[----:B------:R-:W-:Y:S01]  /*3ce0*/  MOV.SPILL R36, UR61 ;  /* 0x0000003d00247c02 */ /* 0x000fe20009000f00 */
[----:B------:R-:W-:Y:S01]  /*3cf0*/  UMOV UR58, UR16 ;  /* 0x00000010003a7c82 */ /* 0x000fe20008000000 */
[----:B------:R-:W-:Y:S01]  /*3d00*/  R2UR UR60, R14 ;  /* 0x000000000e3c72ca */ /* 0x000fe200000e0000 */
[----:B------:R-:W-:Y:S01]  /*3d10*/  UMOV UR74, UR16 ;  /* 0x00000010004a7c82 */ /* 0x000fe20008000000 */
[----:B------:R-:W-:Y:S01]  /*3d20*/  R2UR UR61, R9 ;  /* 0x00000000093d72ca */ /* 0x000fe200000e0000 */
[----:B------:R3:W-:Y:S01]  /*3d30*/  UTMALDG.4D.IM2COL [UR48], [UR8], UR6 ;  /* 0x00000030080073b4 */ /* 0x0007e20008058006 */
[----:B------:R-:W-:Y:S01]  /*3d40*/  UMOV UR42, UR16 ;  /* 0x00000010002a7c82 */ /* 0x000fe20008000000 */
[----:B------:R-:W-:Y:S01]  /*3d50*/  UMOV UR35, UR59 ;  /* 0x0000003b00237c82 */ /* 0x000fe20008000000 */
[----:B------:R-:W-:Y:S01]  /*3d60*/  UMOV UR34, UR50 ;  /* 0x0000003200227c82 */ /* 0x000fe20008000000 */
[----:B------:R-:W-:Y:S01]  /*3d70*/  UIADD3 UR72, UPT, UPT, UR11, 0xa800, URZ ;  /* 0x0000a8000b487890 */ /* 0x000fe2000fffe0ff */
[----:B------:R-:W-:Y:S01]  /*3d80*/  MOV.SPILL R27, UR62 ;  /* 0x0000003e001b7c02 */ /* 0x000fe20009000f00 */
[----:B------:R-:W-:Y:S01]  /*3d90*/  UIADD3 UR40, UPT, UPT, UR11, 0xc000, URZ ;  /* 0x0000c0000b287890 */ /* 0x000fe2000fffe0ff */
[----:B------:R-:W-:Y:S01]  /*3da0*/  MOV.SPILL R28, UR63 ;  /* 0x0000003f001c7c02 */ /* 0x000fe20009000f00 */
[----:B------:R-:W-:Y:S01]  /*3db0*/  UIADD3 UR22, UP0, UPT, UR20, 0x180, URZ ;  /* 0x0000018014167890 */ /* 0x000fe2000ff1e0ff */
[----:B------:R-:W-:Y:S01]  /*3dc0*/  R2UR.FILL UR62, R27 ;  /* 0x000000001b3e72ca */ /* 0x000fe200004e0000 */
[----:B------:R-:W-:Y:S01]  /*3dd0*/  UMOV UR36, UR60 ;  /* 0x0000003c00247c82 */ /* 0x000fe20008000000 */
[----:B------:R-:W-:Y:S01]  /*3de0*/  UMOV UR54, 0x30000 ;  /* 0x0003000000367882 */ /* 0x000fe20000000000 */
[----:B------:R5:W-:Y:S01]  /*3df0*/  UTMALDG.4D.IM2COL [UR56], [UR8], UR6 ;  /* 0x00000038080073b4 */ /* 0x000be20008058006 */
[----:B------:R-:W-:Y:S01]  /*3e00*/  UMOV UR37, UR61 ;  /* 0x0000003d00257c82 */ /* 0x000fe20008000000 */
[----:B------:R-:W-:Y:S01]  /*3e10*/  UIADD3.X UR23, UPT, UPT, URZ, UR21, URZ, UP0, !UPT ;  /* 0x00000015ff177290 */ /* 0x000fe200087fe4ff */
[----:B------:R-:W-:Y:S01]  /*3e20*/  R2UR.FILL UR63, R28 ;  /* 0x000000001c3f72ca */ /* 0x000fe200004e0000 */
[----:B------:R-:W-:Y:S01]  /*3e30*/  UMOV UR28, UR24 ;  /* 0x00000018001c7c82 */ /* 0x000fe20008000000 */
[----:B------:R-:W-:Y:S01]  /*3e40*/  UMOV UR20, UR24 ;  /* 0x0000001800147c82 */ /* 0x000fe20008000000 */
[----:B------:R-:W-:Y:S01]  /*3e50*/  UMOV UR29, UR19 ;  /* 0x00000013001d7c82 */ /* 0x000fe20008000000 */
[----:B------:R-:W-:Y:S01]  /*3e60*/  UMOV UR21, UR19 ;  /* 0x0000001300157c82 */ /* 0x000fe20008000000 */
[----:B------:R1:W-:Y:S01]  /*3e70*/  UTMALDG.4D.IM2COL [UR32], [UR8], UR6 ;  /* 0x00000020080073b4 */ /* 0x0003e20008058006 */
[----:B------:R-:W-:Y:S01]  /*3e80*/  UMOV UR13, UR65 ;  /* 0x00000041000d7c82 */ /* 0x000fe20008000000 */
[----:B------:R-:W-:Y:S01]  /*3e90*/  UIADD3 UR30, UPT, UPT, UR24, 0x1, URZ ;  /* 0x00000001181e7890 */ /* 0x000fe2000fffe0ff */
[----:B------:R-:W-:Y:S01]  /*3ea0*/  MOV.SPILL R33, UR71 ;  /* 0x0000004700217c02 */ /* 0x000fe20009000f00 */
[----:B------:R-:W-:Y:S01]  /*3eb0*/  UMOV UR73, UR13 ;  /* 0x0000000d00497c82 */ /* 0x000fe20008000000 */
[----:B------:R-:W-:Y:S01]  /*3ec0*/  UMOV UR41, UR13 ;  /* 0x0000000d00297c82 */ /* 0x000fe20008000000 */
[----:B------:R-:W-:Y:S01]  /*3ed0*/  UMOV UR25, UR13 ;  /* 0x0000000d00197c82 */ /* 0x000fe20008000000 */
[----:B------:R-:W-:Y:S01]  /*3ee0*/  UMOV UR17, UR13 ;  /* 0x0000000d00117c82 */ /* 0x000fe20008000000 */
[----:B------:R-:W-:Y:S01]  /*3ef0*/  ULEA UR7, UR12, UR63, 0xd ;  /* 0x0000003f0c077291 */ /* 0x000fe2000f8e68ff */
[----:B------:R-:W-:Y:S02]  /*3f00*/  MOV.SPILL R32, UR70 ;  /* 0x0000004600207c02 */ /* 0x000fe40009000f00 */
[----:B--2---:R-:W-:Y:S01]  /*3f10*/  R2UR.FILL UR67, R37 ;  /* 0x00000000254372ca */ /* 0x004fe200004e0000 */
[----:B------:R-:W-:Y:S01]  /*3f20*/  UIADD3 UR64, UPT, UPT, UR11, 0x9800, URZ ;  /* 0x000098000b407890 */ /* 0x000fe2000fffe0ff */
[----:B------:R-:W-:Y:S01]  /*3f30*/  R2UR.FILL UR69, R39 ;  /* 0x00000000274572ca */ /* 0x000fe200004e0000 */
[----:B------:R-:W-:Y:S01]  /*3f40*/  UMOV UR66, UR16 ;  /* 0x0000001000427c82 */ /* 0x000fe20008000000 */
[----:B------:R-:W-:Y:S01]  /*3f50*/  R2UR.FILL UR68, R38 ;  /* 0x00000000264472ca */ /* 0x000fe200004e0000 */
[----:B------:R-:W-:Y:S01]  /*3f60*/  UMOV UR65, UR13 ;  /* 0x0000000d00417c82 */ /* 0x000fe20008000000 */
[----:B------:R-:W-:Y:S01]  /*3f70*/  UMOV UR12, UR24 ;  /* 0x00000018000c7c82 */ /* 0x000fe20008000000 */
[----:B------:R-:W-:Y:S01]  /*3f80*/  R2UR.FILL UR71, R33 ;  /* 0x00000000214772ca */ /* 0x000fe200004e0000 */
[----:B---3--:R-:W-:Y:S01]  /*3f90*/  UIADD3 UR48, UPT, UPT, UR11, 0x9c00, URZ ;  /* 0x00009c000b307890 */ /* 0x008fe2000fffe0ff */
[----:B------:R-:W-:Y:S01]  /*3fa0*/  R2UR.FILL UR70, R32 ;  /* 0x00000000204672ca */ /* 0x000fe200004e0000 */
[----:B------:R-:W-:Y:S03]  /*3fb0*/  UMOV UR49, UR13 ;  /* 0x0000000d00317c82 */ /* 0x000fe60008000000 */
[----:B------:R-:W-:Y:S02]  /*3fc0*/  UMOV UR51, UR67 ;  /* 0x0000004300337c82 */ /* 0x000fe40008000000 */
[----:B------:R-:W-:Y:S02]  /*3fd0*/  UMOV UR53, UR69 ;  /* 0x0000004500357c82 */ /* 0x000fe40008000000 */
[----:B------:R2:W-:Y:S01]  /*3fe0*/  UTMALDG.4D.IM2COL [UR64], [UR8], UR6 ;  /* 0x00000040080073b4 */ /* 0x0005e20008058006 */
[----:B------:R-:W-:Y:S01]  /*3ff0*/  UMOV UR52, UR68 ;  /* 0x0000004400347c82 */ /* 0x000fe20008000000 */
[----:B-----5:R-:W-:Y:S01]  /*4000*/  R2UR.FILL UR59, R34 ;  /* 0x00000000223b72ca */ /* 0x020fe200004e0000 */
[----:B------:R-:W-:Y:S01]  /*4010*/  UIADD3 UR56, UPT, UPT, UR11, 0xa000, URZ ;  /* 0x0000a0000b387890 */ /* 0x000fe2000fffe0ff */
[----:B------:R-:W-:Y:S01]  /*4020*/  R2UR.FILL UR61, R36 ;  /* 0x00000000243d72ca */ /* 0x000fe200004e0000 */
[----:B------:R-:W-:Y:S01]  /*4030*/  UMOV UR57, UR13 ;  /* 0x0000000d00397c82 */ /* 0x000fe20008000000 */
[----:B------:R-:W-:Y:S01]  /*4040*/  R2UR.FILL UR60, R35 ;  /* 0x00000000233c72ca */ /* 0x000fe200004e0000 */
[----:B------:R3:W-:Y:S01]  /*4050*/  UTMALDG.4D.IM2COL [UR48], [UR8], UR6 ;  /* 0x00000030080073b4 */ /* 0x0007e20008058006 */
[----:B-1----:R-:W-:Y:S01]  /*4060*/  UIADD3 UR32, UPT, UPT, UR11, 0xa400, URZ ;  /* 0x0000a4000b207890 */ /* 0x002fe2000fffe0ff */
[----:B------:R-:W-:Y:S06]  /*4070*/  UMOV UR33, UR13 ;  /* 0x0000000d00217c82 */ /* 0x000fec0008000000 */
[----:B------:R-:W-:Y:S02]  /*4080*/  UMOV UR35, UR59 ;  /* 0x0000003b00237c82 */ /* 0x000fe40008000000 */
[----:B------:R-:W-:Y:S02]  /*4090*/  UMOV UR37, UR61 ;  /* 0x0000003d00257c82 */ /* 0x000fe40008000000 */
[----:B------:R1:W-:Y:S01]  /*40a0*/  UTMALDG.4D.IM2COL [UR56], [UR8], UR6 ;  /* 0x00000038080073b4 */ /* 0x0003e20008058006 */
[----:B------:R-:W-:Y:S02]  /*40b0*/  UMOV UR36, UR60 ;  /* 0x0000003c00247c82 */ /* 0x000fe40008000000 */
[----:B------:R5:W-:Y:S01]  /*40c0*/  UTMALDG.4D.IM2COL [UR32], [UR8], UR6 ;  /* 0x00000020080073b4 */ /* 0x000be20008058006 */
[----:B------:R5:W-:Y:S01]  /*40d0*/  UTMALDG.4D.IM2COL [UR72], [UR8], UR6 ;  /* 0x00000048080073b4 */ /* 0x000be20008058006 */
[----:B--2---:R-:W-:Y:S01]  /*40e0*/  R2UR.FILL UR67, R29 ;  /* 0x000000001d4372ca */ /* 0x004fe200004e0000 */
[----:B------:R-:W-:Y:S01]  /*40f0*/  UIADD3 UR64, UPT, UPT, UR11, 0xb000, URZ ;  /* 0x0000b0000b407890 */ /* 0x000fe2000fffe0ff */
[----:B------:R-:W-:Y:S02]  /*4100*/  R2UR.FILL UR69, R31 ;  /* 0x000000001f4572ca */ /* 0x000fe400004e0000 */
[----:B------:R-:W-:Y:S01]  /*4110*/  R2UR.FILL UR68, R30 ;  /* 0x000000001e4472ca */ /* 0x000fe200004e0000 */
[----:B---3--:R-:W-:Y:S01]  /*4120*/  UIADD3 UR48, UPT, UPT, UR11, 0xac00, URZ ;  /* 0x0000ac000b307890 */ /* 0x008fe2000fffe0ff */
[----:B------:R-:W-:Y:S01]  /*4130*/  UMOV UR51, UR75 ;  /* 0x0000004b00337c82 */ /* 0x000fe20008000000 */
[----:B------:R-:W-:Y:S01]  /*4140*/  UMOV UR52, UR76 ;  /* 0x0000004c00347c82 */ /* 0x000fe20008000000 */
[----:B------:R-:W-:Y:S06]  /*4150*/  UMOV UR53, UR77 ;  /* 0x0000004d00357c82 */ /* 0x000fec0008000000 */
[----:B------:R2:W-:Y:S01]  /*4160*/  UTMALDG.4D.IM2COL [UR48], [UR8], UR6 ;  /* 0x00000030080073b4 */ /* 0x0005e20008058006 */
[----:B-1----:R-:W-:Y:S01]  /*4170*/  R2UR.FILL UR61, R26 ;  /* 0x000000001a3d72ca */ /* 0x002fe200004e0000 */
[----:B------:R-:W-:Y:S01]  /*4180*/  UIADD3 UR56, UPT, UPT, UR11, 0xb800, URZ ;  /* 0x0000b8000b387890 */ /* 0x000fe2000fffe0ff */
[----:B------:R-:W-:Y:S02]  /*4190*/  R2UR.FILL UR60, R22 ;  /* 0x00000000163c72ca */ /* 0x000fe400004e0000 */
[----:B------:R-:W-:Y:S01]  /*41a0*/  R2UR.FILL UR59, R16 ;  /* 0x00000000103b72ca */ /* 0x000fe200004e0000 */
[----:B------:R-:W-:Y:S01]  /*41b0*/  UTMALDG.4D.IM2COL [UR64], [UR8], UR6 ;  /* 0x00000040080073b4 */ /* 0x000fe20008058006 */
[----:B-----5:R-:W-:Y:S01]  /*41c0*/  UIADD3 UR32, UPT, UPT, UR11, 0xb400, URZ ;  /* 0x0000b4000b207890 */ /* 0x020fe2000fffe0ff */
[----:B------:R-:W-:Y:S01]  /*41d0*/  UMOV UR35, UR67 ;  /* 0x0000004300237c82 */ /* 0x000fe20008000000 */
[----:B------:R-:W-:Y:S01]  /*41e0*/  UMOV UR36, UR68 ;  /* 0x0000004400247c82 */ /* 0x000fe20008000000 */
[----:B------:R-:W-:Y:S01]  /*41f0*/  UMOV UR37, UR69 ;  /* 0x0000004500257c82 */ /* 0x000fe20008000000 */
[----:B------:R-:W1:Y:S05]  /*4200*/  LDCU UR74, c[0x0][0x390] ;  /* 0x00007200ff4a77ac */ /* 0x000e6a0008000800 */
[----:B------:R3:W-:Y:S02]  /*4210*/  UTMALDG.4D.IM2COL [UR32], [UR8], UR6 ;  /* 0x00000020080073b4 */ /* 0x0007e40008058006 */
[----:B------:R-:W-:Y:S01]  /*4220*/  UTMALDG.4D.IM2COL [UR56], [UR8], UR6 ;  /* 0x00000038080073b4 */ /* 0x000fe20008058006 */
[----:B--2---:R-:W-:Y:S01]  /*4230*/  UIADD3 UR48, UPT, UPT, UR11, 0xbc00, URZ ;  /* 0x0000bc000b307890 */ /* 0x004fe2000fffe0ff */
[----:B------:R-:W-:Y:S01]  /*4240*/  UMOV UR51, UR59 ;  /* 0x0000003b00337c82 */ /* 0x000fe20008000000 */
[----:B------:R-:W-:Y:S01]  /*4250*/  UMOV UR52, UR60 ;  /* 0x0000003c00347c82 */ /* 0x000fe20008000000 */
[----:B------:R-:W-:Y:S06]  /*4260*/  UMOV UR53, UR61 ;  /* 0x0000003d00357c82 */ /* 0x000fec0008000000 */
[----:B------:R-:W-:Y:S01]  /*4270*/  UTMALDG.4D.IM2COL [UR48], [UR8], UR6 ;  /* 0x00000030080073b4 */ /* 0x000fe20008058006 */
[----:B------:R2:W-:Y:S01]  /*4280*/  UTMALDG.4D.IM2COL [UR40], [UR8], UR6 ;  /* 0x00000028080073b4 */ /* 0x0005e20008058006 */
[----:B---3--:R-:W-:Y:S01]  /*4290*/  UIADD3 UR32, UPT, UPT, UR11, 0xc400, URZ ;  /* 0x0000c4000b207890 */ /* 0x008fe2000fffe0ff */
[----:B------:R-:W-:Y:S01]  /*42a0*/  UMOV UR35, UR43 ;  /* 0x0000002b00237c82 */ /* 0x000fe20008000000 */
[----:B------:R-:W-:Y:S01]  /*42b0*/  UMOV UR36, UR44 ;  /* 0x0000002c00247c82 */ /* 0x000fe20008000000 */
[----:B------:R-:W-:Y:S06]  /*42c0*/  UMOV UR37, UR45 ;  /* 0x0000002d00257c82 */ /* 0x000fec0008000000 */
[----:B------:R3:W-:Y:S01]  /*42d0*/  UTMALDG.4D.IM2COL [UR32], [UR8], UR6 ;  /* 0x00000020080073b4 */ /* 0x0007e20008058006 */
[----:B--2---:R-:W-:Y:S01]  /*42e0*/  UMOV UR40, 0x0 ;  /* 0x0000000000287882 */ /* 0x004fe20000000000 */
[----:B------:R-:W-:Y:S01]  /*42f0*/  UMOV UR41, 0x10000000 ;  /* 0x1000000000297882 */ /* 0x000fe20000000000 */
[----:B---3--:R-:W-:Y:S01]  /*4300*/  ULOP3.LUT UR35, UR62, UR16, URZ, 0xfc, !UPT ;  /* 0x000000103e237292 */ /* 0x008fe2000f8efcff */
[----:B------:R-:W-:Y:S01]  /*4310*/  R2UR UR34, R17 ;  /* 0x00000000112272ca */ /* 0x000fe200000e0000 */
[----:B------:R-:W2:Y:S01]  /*4320*/  LDCU UR16, c[0x0][0x38c] ;  /* 0x00007180ff1077ac */ /* 0x000ea20008000800 */
[----:B------:R-:W-:Y:S02]  /*4330*/  ULEA UR8, UR7, UR38, 0x2 ;  /* 0x0000002607087291 */ /* 0x000fe4000f8e10ff */
[----:B------:R-:W-:Y:S02]  /*4340*/  UIADD3 UR7, UPT, UPT, UR19, 0x1, URZ ;  /* 0x0000000113077890 */ /* 0x000fe4000fffe0ff */
[----:B------:R-:W-:Y:S02]  /*4350*/  UIADD3 UR32, UPT, UPT, UR8, 0x18800, URZ ;  /* 0x0001880008207890 */ /* 0x000fe4000fffe0ff */
[----:B------:R-:W-:Y:S01]  /*4360*/  UIADD3 UR6, UPT, UPT, UR31, 0x1, URZ ;  /* 0x000000011f067890 */ /* 0x000fe2000fffe0ff */
[----:B------:R-:W-:Y:S01]  /*4370*/  UMOV UR36, UR24 ;  /* 0x0000001800247c82 */ /* 0x000fe20008000000 */
[----:B------:R-:W-:Y:S01]  /*4380*/  UMOV UR37, UR19 ;  /* 0x0000001300257c82 */ /* 0x000fe20008000000 */
[----:B------:R-:W-:Y:S01]  /*4390*/  UIADD3 UR24, UPT, UPT, UR8, 0x1a800, URZ ;  /* 0x0001a80008187890 */ /* 0x000fe2000fffe0ff */
[----:B------:R-:W-:Y:S03]  /*43a0*/  UMOV UR27, UR35 ;  /* 0x00000023001b7c82 */ /* 0x000fe60008000000 */
[----:B------:R-:W-:Y:S01]  /*43b0*/  UTMALDG.4D.MULTICAST [UR32], [UR22], UR54, desc[UR40] ;  /* 0x00002820160073b4 */ /* 0x000fe20008019836 */
[----:B--2---:R-:W-:Y:S02]  /*43c0*/  UISETP.NE.AND UP1, UPT, UR30, UR16, UPT ;  /* 0x000000101e00728c */ /* 0x004fe4000bf25270 */
[----:B------:R-:W-:Y:S01]  /*43d0*/  UIADD3 UR16, UPT, UPT, UR8, 0x1c800, URZ ;  /* 0x0001c80008107890 */ /* 0x000fe2000fffe0ff */
[----:B------:R-:W-:Y:S01]  /*43e0*/  UMOV UR9, UR13 ;  /* 0x0000000d00097c82 */ /* 0x000fe20008000000 */
[----:B------:R-:W-:Y:S01]  /*43f0*/  UMOV UR13, UR19 ;  /* 0x00000013000d7c82 */ /* 0x000fe20008000000 */
[----:B------:R-:W-:Y:S01]  /*4400*/  UIADD3 UR8, UPT, UPT, UR8, 0x1e800, URZ ;  /* 0x0001e80008087890 */ /* 0x000fe2000fffe0ff */
[----:B------:R-:W-:Y:S01]  /*4410*/  UTMALDG.4D.MULTICAST [UR24], [UR22], UR54, desc[UR40] ;  /* 0x00002818160073b4 */ /* 0x000fe20008019836 */
[----:B------:R-:W-:Y:S04]  /*4420*/  UMOV UR11, UR35 ;  /* 0x00000023000b7c82 */ /* 0x000fe80008000000 */
[----:B------:R-:W-:Y:S03]  /*4430*/  @UP1 UIADD3 UR7, UPT, UPT, UR19, URZ, URZ ;  /* 0x000000ff13071290 */ /* 0x000fe6000fffe0ff */
[----:B------:R-:W-:Y:S01]  /*4440*/  UMOV UR19, UR35 ;  /* 0x0000002300137c82 */ /* 0x000fe20008000000 */
[----:B-1----:R-:W-:Y:S01]  /*4450*/  UISETP.NE.AND UP0, UPT, UR7, UR74, UPT ;  /* 0x0000004a0700728c */ /* 0x002fe2000bf05270 */
[----:B------:R-:W-:Y:S03]  /*4460*/  UTMALDG.4D.MULTICAST [UR16], [UR22], UR54, desc[UR40] ;  /* 0x00002810160073b4 */ /* 0x000fe60008019836 */
[----:B------:R-:W-:Y:S01]  /*4470*/  USEL UR7, UR7, URZ, UP0 ;  /* 0x000000ff07077287 */ /* 0x000fe20008000000 */
[----:B------:R1:W-:Y:S05]  /*4480*/  UTMALDG.4D.MULTICAST [UR8], [UR22], UR54, desc[UR40] ;  /* 0x00002808160073b4 */ /* 0x0003ea0008019836 */
[----:B------:R-:W-:Y:S01]  /*4490*/  IMAD.U32 R0, RZ, RZ, UR7 ;  /* 0x00000007ff007e24 */ /* 0x000fe2000f8e00ff */
[----:B------:R-:W-:Y:S02]  /*44a0*/  @UP0 UIADD3 UR6, UPT, UPT, UR31, URZ, URZ ;  /* 0x000000ff1f060290 */ /* 0x000fe4000fffe0ff */
[----:B------:R-:W-:Y:S05]  /*44b0*/  UISETP.GT.U32.AND UP0, UPT, UR46, 0x1, UPT ;  /* 0x000000012e00788c */ /* 0x000fea000bf04070 */
[----:B------:R-:W-:Y:S01]  /*44c0*/  UMOV UR31, UR6 ;  /* 0x00000006001f7c82 */ /* 0x000fe20008000000 */
[----:B-1----:R-:W-:Y:S02]  /*44d0*/  USEL UR9, UR30, URZ, UP1 ;  /* 0x000000ff1e097287 */ /* 0x002fe40008800000 */
[----:B------:R-:W-:Y:S01]  /*44e0*/  UIADD3 UR8, UPT, UPT, UR46, -0x1, URZ ;  /* 0xffffffff2e087890 */ /* 0x000fe2000fffe0ff */
[----:B------:R-:W-:Y:S03]  /*44f0*/  UMOV UR12, UR47 ;  /* 0x0000002f000c7c82 */ /* 0x000fe60008000000 */
[----:B------:R-:W-:Y:S03]  /*4500*/  IMAD.U32 R23, RZ, RZ, UR9 ;  /* 0x00000009ff177e24 */ /* 0x000fe6000f8e00ff */
[----:B------:R-:W-:Y:S01]  /*4510*/  UMOV UR46, UR8 ;  /* 0x00000008002e7c82 */ /* 0x000fe20008000000 */
[----:B----4-:R-:W-:Y:S05]  /*4520*/  BRA.U UP0, `(.L_x_35) ;  /* 0xfffffff100c87547 */ /* 0x010fea000b83ffff */
.L_x_29:
[----:B-1----:R-:W-:Y:S01]  /*4530*/  SHF.L.U32 R4, R2, 0x1f, RZ ;  /* 0x0000001f02047819 */ /* 0x002fe200000006ff */
[----:B------:R-:W-:-:S03]  /*4540*/  NOP ;  /* 0x0000000000007918 */ /* 0x000fc60000000000 */
[----:B--2---:R-:W1:Y:S02]  /*4550*/  SYNCS.PHASECHK.TRANS64.TRYWAIT P0, [UR38+0x90], R4 ;  /* 0x00009004ff0075a7 */ /* 0x004e640008001126 */
[----:B-1----:R-:W-:Y:S05]  /*4560*/  @!P0 BRA `(.L_x_36) ;  /* 0x0000006c00308947 */ /* 0x002fea0003800000 */
.L_x_133:
[----:B-1----:R-:W1:Y:S01]  /*4570*/  LDS.128 R4, [UR38+0xd0] ;  /* 0x0000d026ff047984 */ /* 0x002e620008000c00 */
[----:B------:R-:W-:Y:S01]  /*4580*/  UIADD3 UR4, UPT, UPT, UR38, 0x98, URZ ;  /* 0x0000009826047890 */ /* 0x000fe2000fffe0ff */
[----:B------:R-:W-:Y:S01]  /*4590*/  R2UR UR7, R21 ;  /* 0x00000000150772ca */ /* 0x000fe200000e0000 */
[----:B------:R-:W-:Y:S01]  /*45a0*/  UISETP.GE.AND UP0, UPT, UR39, 0x1, UPT ;  /* 0x000000012700788c */ /* 0x000fe2000bf06270 */
[----:B------:R-:W-:Y:S01]  /*45b0*/  @!PT LDS RZ, [RZ] ;  /* 0x00000000fffff984 */ /* 0x000fe20000000800 */
[----:B------:R-:W-:Y:S01]  /*45c0*/  @!PT LDS RZ, [RZ] ;  /* 0x00000000fffff984 */ /* 0x000fe20000000800 */
[----:B------:R-:W-:Y:S01]  /*45d0*/  @!PT LDS RZ, [RZ] ;  /* 0x00000000fffff984 */ /* 0x000fe20000000800 */
[----:B------:R-:W-:Y:S01]  /*45e0*/  @!PT LDS RZ, [RZ] ;  /* 0x00000000fffff984 */ /* 0x000fe20000000800 */
[----:B------:R2:W-:Y:S06]  /*45f0*/  MEMBAR.ALL.CTA ;  /* 0x0000000000007992 */ /* 0x0005ec0000008000 */
[----:B--2---:R-:W2:Y:S01]  /*4600*/  FENCE.VIEW.ASYNC.S ;  /* 0x00000000000073c6 */ /* 0x004ea20000000000 */
[----:B------:R-:W-:-:S09]  /*4610*/  UPRMT UR4, URZ, 0x654, UR4 ;  /* 0x00000654ff047896 */ /* 0x000fd20008000004 */
[----:B--2---:R-:W-:Y:S01]  /*4620*/  SYNCS.ARRIVE.TRANS64.RED.A1T0 RZ, [UR4], RZ ;  /* 0x000000ffffff79a7 */ /* 0x004fe20008100404 */
[----:B-1----:R-:W-:-:S13]  /*4630*/  LOP3.LUT P0, RZ, R6, 0x1, RZ, 0xc0, !PT ;  /* 0x0000000106ff7812 */ /* 0x002fda000780c0ff */
[----:B------:R-:W-:Y:S01]  /*4640*/  VOTEU.ANY UP1, P0 ;  /* 0x0000000000ff7886 */ /* 0x000fe20000020100 */
[----:B------:R-:W-:-:S13]  /*4650*/  PLOP3.LUT P0, PT, PT, PT, UP1, 0x80, 0x8 ;  /* 0x000000000008781c */ /* 0x000fda0003f0f018 */
[----:B------:R-:W-:Y:S02]  /*4660*/  @P0 MOV R0, R4 ;  /* 0x0000000400000202 */ /* 0x000fe40000000f00 */
[----:B------:R-:W-:Y:S02]  /*4670*/  @P0 LOP3.LUT R4, R5, 0xffff, RZ, 0xc0, !PT ;  /* 0x0000ffff05040812 */ /* 0x000fe400078ec0ff */
[----:B------:R-:W-:Y:S02]  /*4680*/  @P0 R2UR UR6, R0 ;  /* 0x00000000000602ca */ /* 0x000fe400000e0000 */
[----:B------:R-:W-:-:S11]  /*4690*/  @P0 R2UR UR5, R4 ;  /* 0x00000000040502ca */ /* 0x000fd600000e0000 */
[----:B------:R-:W-:Y:S02]  /*46a0*/  @UP1 UMOV UR7, UR6 ;  /* 0x0000000600071c82 */ /* 0x000fe40008000000 */
[----:B------:R-:W-:Y:S01]  /*46b0*/  IMAD.U32 R21, RZ, RZ, UR7 ;  /* 0x00000007ff157e24 */ /* 0x000fe2000f8e00ff */
[----:B------:R-:W-:Y:S01]  /*46c0*/  @UP1 UMOV UR71, UR5 ;  /* 0x0000000500471c82 */ /* 0x000fe20008000000 */
[----:B------:R-:W-:Y:S05]  /*46d0*/  BRA.U !UP0, `(.L_x_37) ;  /* 0x0000000108e47547 */ /* 0x000fea000b800000 */
[----:B------:R-:W1:Y:S01]  /*46e0*/  LDCU.128 UR12, c[0x0][0xb10] ;  /* 0x00016200ff0c77ac */ /* 0x000e620008000c00 */
[----:B------:R-:W-:Y:S02]  /*46f0*/  R2UR UR8, R19 ;  /* 0x00000000130872ca */ /* 0x000fe400000e0000 */
[----:B------:R-:W-:Y:S01]  /*4700*/  R2UR UR9, R20 ;  /* 0x00000000140972ca */ /* 0x000fe200000e0000 */
[----:B------:R-:W2:Y:S01]  /*4710*/  LDCU UR19, c[0x0][0xb20] ;  /* 0x00016400ff1377ac */ /* 0x000ea20008000800 */
[----:B------:R-:W-:Y:S01]  /*4720*/  R2UR UR20, R21 ;  /* 0x00000000151472ca */ /* 0x000fe200000e0000 */
[----:B------:R-:W3:Y:S01]  /*4730*/  LDCU UR18, c[0x0][0xb0c] ;  /* 0x00016180ff1277ac */ /* 0x000ee20008000800 */
[----:B------:R-:W4:Y:S01]  /*4740*/  LDCU.64 UR16, c[0x0][0xb28] ;  /* 0x00016500ff1077ac */ /* 0x000f220008000a00 */
[----:B------:R-:W-:-:S06]  /*4750*/  UISETP.NE.AND UP3, UPT, UR39, 0x1, UPT ;  /* 0x000000012700788c */ /* 0x000fcc000bf65270 */
[----:B-1----:R-:W-:Y:S02]  /*4760*/  UIMAD.WIDE.U32 UR4, UR8, UR15, URZ ;  /* 0x0000000f080472a5 */ /* 0x002fe4000f8e00ff */
[----:B------:R-:W-:Y:S02]  /*4770*/  UIMAD.WIDE.U32 UR6, UR9, UR12, URZ ;  /* 0x0000000c090672a5 */ /* 0x000fe4000f8e00ff */
[----:B------:R-:W-:Y:S02]  /*4780*/  UISETP.NE.AND UP0, UPT, UR14, 0x1, UPT ;  /* 0x000000010e00788c */ /* 0x000fe4000bf05270 */
[----:B------:R-:W-:Y:S01]  /*4790*/  UIMAD.WIDE.U32 UR10, UR71, UR15, URZ ;  /* 0x0000000f470a72a5 */ /* 0x000fe2000f8e00ff */
[----:B------:R-:W-:Y:S01]  /*47a0*/  UMOV UR4, UR5 ;  /* 0x0000000500047c82 */ /* 0x000fe20008000000 */
[----:B---3--:R-:W-:Y:S02]  /*47b0*/  UISETP.NE.AND UP2, UPT, UR18, 0x1, UPT ;  /* 0x000000011200788c */ /* 0x008fe4000bf45270 */
[----:B--2---:R-:W-:-:S03]  /*47c0*/  USHF.R.U32.HI UR5, URZ, UR19, UR4 ;  /* 0x00000013ff057299 */ /* 0x004fc60008011604 */
[----:B------:R-:W-:Y:S01]  /*47d0*/  UMOV UR4, UR7 ;  /* 0x0000000700047c82 */ /* 0x000fe20008000000 */
[----:B------:R-:W-:Y:S02]  /*47e0*/  USEL UR8, UR8, UR5, !UP0 ;  /* 0x0000000508087287 */ /* 0x000fe4000c000000 */
[----:B------:R-:W-:Y:S02]  /*47f0*/  USHF.R.U32.HI UR4, URZ, UR13, UR4 ;  /* 0x0000000dff047299 */ /* 0x000fe40008011604 */
[----:B------:R-:W-:Y:S02]  /*4800*/  UIMAD.WIDE.U32 UR6, UR20, UR12, URZ ;  /* 0x0000000c140672a5 */ /* 0x000fe4000f8e00ff */
[----:B------:R-:W-:Y:S02]  /*4810*/  USEL UR12, UR9, UR4, !UP2 ;  /* 0x00000004090c7287 */ /* 0x000fe4000d000000 */
[----:B----4-:R-:W-:Y:S01]  /*4820*/  UIMAD.WIDE.U32 UR4, UR8, UR16, URZ ;  /* 0x00000010080472a5 */ /* 0x010fe2000f8e00ff */
[----:B------:R-:W-:Y:S01]  /*4830*/  UMOV UR9, UR11 ;  /* 0x0000000b00097c82 */ /* 0x000fe20008000000 */
[----:B------:R-:W-:-:S02]  /*4840*/  UIMAD.WIDE.U32 UR10, UR12, UR16, URZ ;  /* 0x000000100c0a72a5 */ /* 0x000fc4000f8e00ff */
[----:B------:R-:W-:-:S03]  /*4850*/  USHF.R.U32.HI UR9, URZ, UR19, UR9 ;  /* 0x00000013ff097299 */ /* 0x000fc60008011609 */
[----:B------:R-:W-:Y:S01]  /*4860*/  UMOV UR4, UR5 ;  /* 0x0000000500047c82 */ /* 0x000fe20008000000 */
[----:B------:R-:W-:Y:S01]  /*4870*/  UMOV UR6, UR7 ;  /* 0x0000000700067c82 */ /* 0x000fe20008000000 */
[----:B------:R-:W-:Y:S01]  /*4880*/  @UP3 USHF.R.U32.HI UR8, URZ, UR17, UR4 ;  /* 0x00000011ff083299 */ /* 0x000fe20008011604 */
[----:B------:R-:W-:Y:S01]  /*4890*/  UMOV UR5, UR11 ;  /* 0x0000000b00057c82 */ /* 0x000fe20008000000 */
[----:B------:R-:W-:Y:S02]  /*48a0*/  USHF.R.U32.HI UR13, URZ, UR13, UR6 ;  /* 0x0000000dff0d7299 */ /* 0x000fe40008011606 */
[----:B------:R-:W-:Y:S02]  /*48b0*/  USEL UR4, UR71, UR9, !UP0 ;  /* 0x0000000947047287 */ /* 0x000fe4000c000000 */
[----:B------:R-:W-:Y:S02]  /*48c0*/  @UP3 USHF.R.U32.HI UR12, URZ, UR17, UR5 ;  /* 0x00000011ff0c3299 */ /* 0x000fe40008011605 */
[----:B------:R-:W-:-:S02]  /*48d0*/  UIMAD UR6, UR39, UR8, URZ ;  /* 0x00000008270672a4 */ /* 0x000fc4000f8e02ff */
[----:B------:R-:W-:Y:S02]  /*48e0*/  USEL UR5, UR20, UR13, !UP2 ;  /* 0x0000000d14057287 */ /* 0x000fe4000d000000 */
[----:B------:R-:W-:Y:S02]  /*48f0*/  UIMAD UR8, UR39, UR12, URZ ;  /* 0x0000000c270872a4 */ /* 0x000fe4000f8e02ff */
[----:B------:R-:W-:Y:S02]  /*4900*/  UISETP.GE.AND UP0, UPT, UR4, UR6, UPT ;  /* 0x000000060400728c */ /* 0x000fe4000bf06270 */
[----:B------:R-:W-:Y:S02]  /*4910*/  UIMAD.WIDE.U32 UR6, UR4, UR16, URZ ;  /* 0x00000010040672a5 */ /* 0x000fe4000f8e00ff */
[----:B------:R-:W-:Y:S02]  /*4920*/  UISETP.GE.OR UP0, UPT, UR5, UR8, UP0 ;  /* 0x000000080500728c */ /* 0x000fe40008706670 */
[----:B------:R-:W-:-:S02]  /*4930*/  UIMAD.WIDE.U32 UR8, UR5, UR16, URZ ;  /* 0x00000010050872a5 */ /* 0x000fc4000f8e00ff */
[----:B------:R-:W-:Y:S01]  /*4940*/  UIADD3 UR10, UPT, UPT, -UR4, URZ, URZ ;  /* 0x000000ff040a7290 */ /* 0x000fe2000fffe1ff */
[----:B------:R-:W-:Y:S02]  /*4950*/  UMOV UR6, UR7 ;  /* 0x0000000700067c82 */ /* 0x000fe40008000000 */
[----:B------:R-:W-:Y:S02]  /*4960*/  USHF.R.U32.HI UR6, URZ, UR17, UR6 ;  /* 0x00000011ff067299 */ /* 0x000fe40008011606 */
[----:B------:R-:W-:Y:S02]  /*4970*/  UIMAD UR10, UR14, UR10, UR71 ;  /* 0x0000000a0e0a72a4 */ /* 0x000fe4000f8e0247 */
[----:B------:R-:W-:Y:S01]  /*4980*/  USEL UR6, UR4, UR6, !UP3 ;  /* 0x0000000604067287 */ /* 0x000fe2000d800000 */
[----:B------:R-:W-:Y:S01]  /*4990*/  @!UP0 UMOV UR7, UR9 ;  /* 0x0000000900078c82 */ /* 0x000fe20008000000 */
[----:B------:R-:W-:Y:S02]  /*49a0*/  UIADD3 UR9, UPT, UPT, -UR5, URZ, URZ ;  /* 0x000000ff05097290 */ /* 0x000fe4000fffe1ff */
[----:B------:R-:W-:-:S02]  /*49b0*/  @!UP0 USHF.R.U32.HI UR7, URZ, UR17, UR7 ;  /* 0x00000011ff078299 */ /* 0x000fc40008011607 */
[----:B------:R-:W-:Y:S02]  /*49c0*/  UIADD3 UR8, UPT, UPT, -UR6, URZ, URZ ;  /* 0x000000ff06087290 */ /* 0x000fe4000fffe1ff */
[----:B------:R-:W-:Y:S02]  /*49d0*/  @!UP0 USEL UR7, UR5, UR7, !UP3 ;  /* 0x0000000705078287 */ /* 0x000fe4000d800000 */
[----:B------:R-:W-:Y:S02]  /*49e0*/  UIMAD UR8, UR39, UR8, UR4 ;  /* 0x00000008270872a4 */ /* 0x000fe4000f8e0204 */
[----:B------:R-:W-:Y:S02]  /*49f0*/  @!UP0 UIADD3 UR6, UPT, UPT, UR6, -UR7, URZ ;  /* 0x8000000706068290 */ /* 0x000fe4000fffe0ff */
[----:B------:R-:W-:Y:S02]  /*4a00*/  @!UP0 UIMAD UR7, UR8, UR12, UR7 ;  /* 0x0000000c080782a4 */ /* 0x000fe4000f8e0207 */
[----:B------:R-:W-:-:S02]  /*4a10*/  @!UP0 UIMAD UR4, UR39, UR6, UR5 ;  /* 0x00000006270482a4 */ /* 0x000fc4000f8e0205 */
[----:B------:R-:W-:Y:S02]  /*4a20*/  UIMAD UR6, UR18, UR9, UR20 ;  /* 0x00000009120672a4 */ /* 0x000fe4000f8e0214 */
[----:B------:R-:W-:Y:S01]  /*4a30*/  UIMAD UR71, UR4, UR14, UR10 ;  /* 0x0000000e044772a4 */ /* 0x000fe2000f8e020a */
[----:B------:R-:W-:Y:S02]  /*4a40*/  @!UP0 UMOV UR5, UR7 ;  /* 0x0000000700058c82 */ /* 0x000fe40008000000 */
[----:B------:R-:W-:-:S06]  /*4a50*/  UIMAD UR4, UR5, UR18, UR6 ;  /* 0x00000012050472a4 */ /* 0x000fcc000f8e0206 */
[----:B------:R-:W-:-:S07]  /*4a60*/  IMAD.U32 R21, RZ, RZ, UR4 ;  /* 0x00000004ff157e24 */ /* 0x000fce000f8e00ff */
.L_x_37:
[----:B------:R-:W1:Y:S02]  /*4a70*/  LDCU UR4, c[0x0][0xb30] ;  /* 0x00016600ff0477ac */ /* 0x000e640008000800 */
[----:B-1----:R-:W-:-:S09]  /*4a80*/  UISETP.NE.AND UP0, UPT, UR4, 0x1, UPT ;  /* 0x000000010400788c */ /* 0x002fd2000bf05270 */
[----:B------:R-:W-:Y:S05]  /*4a90*/  BRA.U UP0, `(.L_x_38) ;  /* 0x00000001004c7547 */ /* 0x000fea000b800000 */
[----:B------:R-:W1:Y:S01]  /*4aa0*/  LDCU.128 UR8, c[0x0][0xb10] ;  /* 0x00016200ff0877ac */ /* 0x000e620008000c00 */
[----:B------:R-:W-:Y:S01]  /*4ab0*/  R2UR UR14, R21 ;  /* 0x00000000150e72ca */ /* 0x000fe200000e0000 */
[----:B------:R-:W2:Y:S01]  /*4ac0*/  LDCU UR12, c[0x0][0xb0c] ;  /* 0x00016180ff0c77ac */ /* 0x000ea20008000800 */
[----:B------:R-:W3:Y:S11]  /*4ad0*/  LDCU UR13, c[0x0][0xb20] ;  /* 0x00016400ff0d77ac */ /* 0x000ef60008000800 */
[----:B-1----:R-:W-:-:S02]  /*4ae0*/  UIMAD.WIDE.U32 UR6, UR14, UR8, URZ ;  /* 0x000000080e0672a5 */ /* 0x002fc4000f8e00ff */
[----:B------:R-:W-:Y:S02]  /*4af0*/  UIMAD.WIDE.U32 UR4, UR71, UR11, URZ ;  /* 0x0000000b470472a5 */ /* 0x000fe4000f8e00ff */
[----:B--2---:R-:W-:Y:S02]  /*4b00*/  UISETP.NE.AND UP2, UPT, UR12, 0x1, UPT ;  /* 0x000000010c00788c */ /* 0x004fe4000bf45270 */
[----:B------:R-:W-:Y:S01]  /*4b10*/  UISETP.NE.AND UP0, UPT, UR10, 0x1, UPT ;  /* 0x000000010a00788c */ /* 0x000fe2000bf05270 */
[----:B------:R-:W-:Y:S02]  /*4b20*/  UMOV UR6, UR7 ;  /* 0x0000000700067c82 */ /* 0x000fe40008000000 */
[----:B------:R-:W-:Y:S01]  /*4b30*/  UMOV UR4, UR5 ;  /* 0x0000000500047c82 */ /* 0x000fe20008000000 */
[----:B------:R-:W-:Y:S02]  /*4b40*/  USHF.R.U32.HI UR6, URZ, UR9, UR6 ;  /* 0x00000009ff067299 */ /* 0x000fe40008011606 */
[----:B---3--:R-:W-:-:S02]  /*4b50*/  USHF.R.U32.HI UR4, URZ, UR13, UR4 ;  /* 0x0000000dff047299 */ /* 0x008fc40008011604 */
[----:B------:R-:W-:Y:S02]  /*4b60*/  USEL UR5, UR14, UR6, !UP2 ;  /* 0x000000060e057287 */ /* 0x000fe4000d000000 */
[----:B------:R-:W-:-:S04]  /*4b70*/  USEL UR4, UR71, UR4, !UP0 ;  /* 0x0000000447047287 */ /* 0x000fc8000c000000 */
[----:B------:R-:W-:Y:S02]  /*4b80*/  UIADD3 UR6, UPT, UPT, UR5, -UR4, URZ ;  /* 0x8000000405067290 */ /* 0x000fe4000fffe0ff */
[----:B------:R-:W-:Y:S02]  /*4b90*/  UIADD3 UR4, UPT, UPT, -UR5, UR4, URZ ;  /* 0x0000000405047290 */ /* 0x000fe4000fffe1ff */
[----:B------:R-:W-:Y:S02]  /*4ba0*/  UIMAD UR71, UR6, UR10, UR71 ;  /* 0x0000000a064772a4 */ /* 0x000fe4000f8e0247 */
[----:B------:R-:W-:-:S06]  /*4bb0*/  UIMAD UR14, UR4, UR12, UR14 ;  /* 0x0000000c040e72a4 */ /* 0x000fcc000f8e020e */
[----:B------:R-:W-:-:S07]  /*4bc0*/  MOV R21, UR14 ;  /* 0x0000000e00157c02 */ /* 0x000fce0008000f00 */
.L_x_38:
[----:B------:R-:W-:Y:S01]  /*4bd0*/  R2UR UR6, R21 ;  /* 0x00000000150672ca */ /* 0x000fe200000e0000 */
[----:B------:R-:W-:Y:S01]  /*4be0*/  UMOV UR46, UR70 ;  /* 0x00000046002e7c82 */ /* 0x000fe20008000000 */
[----:B------:R-:W-:Y:S02]  /*4bf0*/  R2UR UR5, R53 ;  /* 0x00000000350572ca */ /* 0x000fe400000e0000 */
[----:B------:R-:W-:Y:S02]  /*4c00*/  R2UR UR4, R52 ;  /* 0x00000000340472ca */ /* 0x000fe400000e0000 */
[----:B------:R-:W-:Y:S02]  /*4c10*/  PLOP3.LUT P1, PT, PT, PT, PT, 0x80, 0x8 ;  /* 0x000000000008781c */ /* 0x000fe40003f2f070 */
[----:B------:R-:W-:-:S07]  /*4c20*/  LOP3.LUT R2, R2, 0x1, RZ, 0x3c, !PT ;  /* 0x0000000102027812 */ /* 0x000fce00078e3cff */
[----:B------:R-:W-:Y:S02]  /*4c30*/  UIADD3 UR50, UPT, UPT, UR6, UR5, URZ ;  /* 0x0000000506327290 */ /* 0x000fe4000fffe0ff */
[----:B------:R-:W-:Y:S01]  /*4c40*/  UIADD3 UR21, UPT, UPT, UR71, UR4, URZ ;  /* 0x0000000447157290 */ /* 0x000fe2000fffe0ff */
[----:B------:R-:W-:Y:S11]  /*4c50*/  BRA.U UP1, `(.L_x_39) ;  /* 0xffffffc901887547 */ /* 0x000ff6000b83ffff */
[----:B------:R-:W-:Y:S01]  /*4c60*/  UIADD3 UR38, UPT, UPT, UR38, 0x20, URZ ;  /* 0x0000002026267890 */ /* 0x000fe2000fffe0ff */
[----:B------:R-:W-:-:S03]  /*4c70*/  SHF.L.U32 R2, R3, 0x1f, RZ ;  /* 0x0000001f03027819 */ /* 0x000fc600000006ff */
[----:B------:R-:W-:-:S09]  /*4c80*/  ULEA UR4, UR47, UR38, 0x3 ;  /* 0x000000262f047291 */ /* 0x000fd2000f8e18ff */
[----:B------:R-:W1:Y:S02]  /*4c90*/  SYNCS.PHASECHK.TRANS64.TRYWAIT P0, [UR4], R2 ;  /* 0x00000002ff0075a7 */ /* 0x000e640008001104 */
[----:B-1----:R-:W-:Y:S05]  /*4ca0*/  @!P0 BRA `(.L_x_40) ;  /* 0x0000006400788947 */ /* 0x002fea0003800000 */
.L_x_135:
[----:B------:R-:W-:-:S04]  /*4cb0*/  UIADD3 UR4, UPT, UPT, UR47, 0x1, URZ ;  /* 0x000000012f047890 */ /* 0x000fc8000fffe0ff */
[----:B------:R-:W-:-:S04]  /*4cc0*/  UISETP.NE.AND UP0, UPT, UR4, 0x4, UPT ;  /* 0x000000040400788c */ /* 0x000fc8000bf05270 */
[----:B------:R-:W-:Y:S02]  /*4cd0*/  USEL UR6, URZ, 0x1, UP0 ;  /* 0x00000001ff067887 */ /* 0x000fe40008000000 */
[----:B------:R-:W-:-:S04]  /*4ce0*/  USEL UR4, UR4, URZ, UP0 ;  /* 0x000000ff04047287 */ /* 0x000fc80008000000 */
[----:B------:R-:W-:Y:S01]  /*4cf0*/  ULEA UR5, UR4, UR38, 0x3 ;  /* 0x0000002604057291 */ /* 0x000fe2000f8e18ff */
[----:B-1----:R-:W-:-:S04]  /*4d00*/  LOP3.LUT R2, R3, UR6, RZ, 0x3c, !PT ;  /* 0x0000000603027c12 */ /* 0x002fc8000f8e3cff */
[----:B------:R-:W-:-:S04]  /*4d10*/  SHF.L.U32 R3, R2, 0x1f, RZ ;  /* 0x0000001f02037819 */ /* 0x000fc800000006ff */
[----:B------:R-:W1:Y:S02]  /*4d20*/  SYNCS.PHASECHK.TRANS64.TRYWAIT P0, [UR5], R3 ;  /* 0x00000003ff0075a7 */ /* 0x000e640008001105 */
[----:B-1----:R-:W-:Y:S05]  /*4d30*/  @!P0 BRA `(.L_x_41) ;  /* 0x00000064006c8947 */ /* 0x002fea0003800000 */
.L_x_137:
[----:B------:R-:W-:-:S04]  /*4d40*/  UIADD3 UR4, UPT, UPT, UR4, 0x1, URZ ;  /* 0x0000000104047890 */ /* 0x000fc8000fffe0ff */
[----:B------:R-:W-:-:S04]  /*4d50*/  UISETP.NE.AND UP0, UPT, UR4, 0x4, UPT ;  /* 0x000000040400788c */ /* 0x000fc8000bf05270 */
[----:B------:R-:W-:Y:S02]  /*4d60*/  USEL UR6, URZ, 0x1, UP0 ;  /* 0x00000001ff067887 */ /* 0x000fe40008000000 */
[----:B------:R-:W-:-:S04]  /*4d70*/  USEL UR4, UR4, URZ, UP0 ;  /* 0x000000ff04047287 */ /* 0x000fc80008000000 */
[----:B------:R-:W-:Y:S01]  /*4d80*/  ULEA UR5, UR4, UR38, 0x3 ;  /* 0x0000002604057291 */ /* 0x000fe2000f8e18ff */
[----:B------:R-:W-:-:S04]  /*4d90*/  LOP3.LUT R2, R2, UR6, RZ, 0x3c, !PT ;  /* 0x0000000602027c12 */ /* 0x000fc8000f8e3cff */
[----:B-1----:R-:W-:-:S04]  /*4da0*/  SHF.L.U32 R3, R2, 0x1f, RZ ;  /* 0x0000001f02037819 */ /* 0x002fc800000006ff */
[----:B------:R-:W1:Y:S02]  /*4db0*/  SYNCS.PHASECHK.TRANS64.TRYWAIT P0, [UR5], R3 ;  /* 0x00000003ff0075a7 */ /* 0x000e640008001105 */
[----:B-1----:R-:W-:Y:S05]  /*4dc0*/  @!P0 BRA `(.L_x_42) ;  /* 0x0000006400608947 */ /* 0x002fea0003800000 */
.L_x_139:
[----:B------:R-:W-:-:S04]  /*4dd0*/  UIADD3 UR4, UPT, UPT, UR4, 0x1, URZ ;  /* 0x0000000104047890 */ /* 0x000fc8000fffe0ff */
[----:B------:R-:W-:-:S04]  /*4de0*/  UISETP.NE.AND UP0, UPT, UR4, 0x4, UPT ;  /* 0x000000040400788c */ /* 0x000fc8000bf05270 */
[----:B------:R-:W-:Y:S02]  /*4df0*/  USEL UR5, URZ, 0x1, UP0 ;  /* 0x00000001ff057887 */ /* 0x000fe40008000000 */
[----:B------:R-:W-:-:S04]  /*4e00*/  USEL UR4, UR4, URZ, UP0 ;  /* 0x000000ff04047287 */ /* 0x000fc80008000000 */
[----:B------:R-:W-:Y:S01]  /*4e10*/  ULEA UR4, UR4, UR38, 0x3 ;  /* 0x0000002604047291 */ /* 0x000fe2000f8e18ff */
[----:B------:R-:W-:-:S04]  /*4e20*/  LOP3.LUT R2, R2, UR5, RZ, 0x3c, !PT ;  /* 0x0000000502027c12 */ /* 0x000fc8000f8e3cff */
[----:B------:R-:W-:Y:S01]  /*4e30*/  SHF.L.U32 R2, R2, 0x1f, RZ ;  /* 0x0000001f02027819 */ /* 0x000fe200000006ff */
[----:B-1----:R-:W-:-:S07]  /*4e40*/  IMAD.U32 R0, RZ, RZ, UR4 ;  /* 0x00000004ff007e24 */ /* 0x002fce000f8e00ff */
.L_x_43:
[----:B-1----:R1:W2:Y:S02]  /*4e50*/  SYNCS.PHASECHK.TRANS64.TRYWAIT P0, [R0+URZ], R2 ;  /* 0x00000002000075a7 */ /* 0x0022a400080011ff */
[----:B--2---:R-:W-:Y:S05]  /*4e60*/  @!P0 NANOSLEEP.SYNCS 0x989680 ;  /* 0x009896800000895d */ /* 0x004fea0003900000 */
[----:B------:R-:W2:Y:S02]  /*4e70*/  @!P0 SYNCS.PHASECHK.TRANS64 P0, [R0+URZ], R2 ;  /* 0x00000002000085a7 */ /* 0x000ea400080010ff */
[----:B--2---:R-:W-:Y:S05]  /*4e80*/  @P0 EXIT ;  /* 0x000000000000094d */ /* 0x004fea0003800000 */
[----:B------:R-:W-:Y:S05]  /*4e90*/  BRA `(.L_x_43) ;  /* 0xfffffffc00ec7947 */ /* 0x000fea000383ffff */
.L_x_21:
[----:B------:R-:W1:Y:S02]  /*4ea0*/  S2UR UR4, SR_CgaCtaId ;  /* 0x00000000000479c3 */ /* 0x000e640000008800 */
[----:B-1----:R-:W-:-:S04]  /*4eb0*/  UISETP.NE.AND UP0, UPT, UR4, URZ, UPT ;  /* 0x000000ff0400728c */ /* 0x002fc8000bf05270 */
[----:B------:R-:W-:-:S09]  /*4ec0*/  UISETP.NE.OR UP0, UPT, UR18, 0x1, UP0 ;  /* 0x000000011200788c */ /* 0x000fd20008705670 */
[----:B------:R-:W-:Y:S05]  /*4ed0*/  BRA.U UP0, `(.L_x_44) ;  /* 0x0000000100b47547 */ /* 0x000fea000b800000 */
[----:B------:R-:W1:Y:S01]  /*4ee0*/  S2UR UR5, SR_CgaCtaId ;  /* 0x00000000000579c3 */ /* 0x000e620000008800 */
[----:B------:R-:W-:Y:S01]  /*4ef0*/  UMOV UR4, 0x400 ;  /* 0x0000040000047882 */ /* 0x000fe20000000000 */
[----:B------:R-:W-:Y:S01]  /*4f00*/  HFMA2 R3, -RZ, RZ, 0, 5.9604644775390625e-08 ;  /* 0x00000001ff037431 */ /* 0x000fe200000001ff */
[----:B------:R-:W-:Y:S01]  /*4f10*/  ISETP.GE.U32.AND P0, PT, R0, 0x2, PT ;  /* 0x000000020000780c */ /* 0x000fe20003f06070 */
[----:B------:R-:W-:Y:S01]  /*4f20*/  IMAD.MOV.U32 R8, RZ, RZ, RZ ;  /* 0x000000ffff087224 */ /* 0x000fe200078e00ff */
[----:B-1----:R-:W-:-:S04]  /*4f30*/  ULEA UR4, UR5, UR4, 0x18 ;  /* 0x0000000405047291 */ /* 0x002fc8000f8ec0ff */
[----:B------:R-:W-:Y:S02]  /*4f40*/  UIADD3 UR5, UPT, UPT, UR4, 0x98, URZ ;  /* 0x0000009804057890 */ /* 0x000fe4000fffe0ff */
[----:B------:R-:W-:Y:S02]  /*4f50*/  UIADD3 UR8, UPT, UPT, UR4, 0x90, URZ ;  /* 0x0000009004087890 */ /* 0x000fe4000fffe0ff */
[----:B------:R-:W-:-:S12]  /*4f60*/  UPRMT UR5, URZ, 0x654, UR5 ;  /* 0x00000654ff057896 */ /* 0x000fd80008000005 */
.L_x_47:
[----:B------:R-:W-:Y:S01]  /*4f70*/  SHF.L.U32 R6, R3, 0x1f, RZ ;  /* 0x0000001f03067819 */ /* 0x000fe200000006ff */
[----:B------:R-:W-:Y:S02]  /*4f80*/  IMAD.U32 R4, RZ, RZ, UR8 ;  /* 0x00000008ff047e24 */ /* 0x000fe4000f8e00ff */
[----:B------:R-:W-:Y:S01]  /*4f90*/  @!P0 IMAD.MOV.U32 R5, RZ, RZ, 0x10 ;  /* 0x00000010ff058424 */ /* 0x000fe200078e00ff */
[----:B------:R-:W1:Y:S02]  /*4fa0*/  SYNCS.PHASECHK.TRANS64.TRYWAIT P1, [UR4+0x98], R6 ;  /* 0x00009806ff0075a7 */ /* 0x000e640008021104 */
[----:B------:R-:W-:-:S04]  /*4fb0*/  PRMT R4, R0, 0x654, R4 ;  /* 0x0000065400047816 */ /* 0x000fc80000000004 */
[----:B------:R-:W-:Y:S01]  /*4fc0*/  SEL R2, R4, R2, !P0 ;  /* 0x0000000204027207 */ /* 0x000fe20004000000 */
[----:B-1----:R-:W-:Y:S06]  /*4fd0*/  @!P1 BRA `(.L_x_45) ;  /* 0x0000006000f49947 */ /* 0x002fec0003800000 */
.L_x_141:
[----:B------:R-:W-:Y:S01]  /*4fe0*/  UIADD3 UR6, UPT, UPT, UR4, 0xd0, URZ ;  /* 0x000000d004067890 */ /* 0x000fe2000fffe0ff */
[----:B------:R2:W-:Y:S01]  /*4ff0*/  @!P0 SYNCS.ARRIVE.TRANS64.RED RZ, [R2+URZ], R5 ;  /* 0x0000000502ff89a7 */ /* 0x0005e200080004ff */
[----:B------:R-:W-:Y:S01]  /*5000*/  UIADD3 UR7, UPT, UPT, UR4, 0x90, URZ ;  /* 0x0000009004077890 */ /* 0x000fe2000fffe0ff */
[----:B------:R-:W-:-:S08]  /*5010*/  LOP3.LUT R3, R3, 0x1, RZ, 0x3c, !PT ;  /* 0x0000000103037812 */ /* 0x000fd000078e3cff */
[----:B------:R-:W-:Y:S06]  /*5020*/  UGETNEXTWORKID.BROADCAST [UR6], [UR7] ;  /* 0x00000000060073ca */ /* 0x000fec0008000100 */
[----:B--2---:R-:W-:-:S04]  /*5030*/  SHF.L.U32 R5, R8, 0x1f, RZ ;  /* 0x0000001f08057819 */ /* 0x004fc800000006ff */
[----:B------:R-:W2:Y:S02]  /*5040*/  SYNCS.PHASECHK.TRANS64.TRYWAIT P1, [UR4+0x90], R5 ;  /* 0x00009005ff0075a7 */ /* 0x000ea40008021104 */
[----:B--2---:R-:W-:Y:S05]  /*5050*/  @!P1 BRA `(.L_x_46) ;  /* 0x0000006000ec9947 */ /* 0x004fea0003800000 */
.L_x_143:
[----:B-1----:R-:W1:Y:S01]  /*5060*/  LDS.128 R4, [UR4+0xd0] ;  /* 0x0000d004ff047984 */ /* 0x002e620008000c00 */
[----:B------:R-:W-:Y:S01]  /*5070*/  LOP3.LUT R8, R8, 0x1, RZ, 0x3c, !PT ;  /* 0x0000000108087812 */ /* 0x000fe200078e3cff */
[----:B------:R-:W-:Y:S01]  /*5080*/  @!PT LDS RZ, [RZ] ;  /* 0x00000000fffff984 */ /* 0x000fe20000000800 */
[----:B------:R-:W-:Y:S01]  /*5090*/  @!PT LDS RZ, [RZ] ;  /* 0x00000000fffff984 */ /* 0x000fe20000000800 */
[----:B------:R-:W-:Y:S01]  /*50a0*/  @!PT LDS RZ, [RZ] ;  /* 0x00000000fffff984 */ /* 0x000fe20000000800 */
[----:B------:R-:W-:Y:S01]  /*50b0*/  @!PT LDS RZ, [RZ] ;  /* 0x00000000fffff984 */ /* 0x000fe20000000800 */
[----:B------:R2:W-:Y:S06]  /*50c0*/  MEMBAR.ALL.CTA ;  /* 0x0000000000007992 */ /* 0x0005ec0000008000 */
[----:B--2---:R-:W2:Y:S02]  /*50d0*/  FENCE.VIEW.ASYNC.S ;  /* 0x00000000000073c6 */ /* 0x004ea40000000000 */
[----:B--2---:R-:W-:Y:S01]  /*50e0*/  SYNCS.ARRIVE.TRANS64.RED.A1T0 RZ, [UR5], RZ ;  /* 0x000000ffffff79a7 */ /* 0x004fe20008100405 */
[----:B-1----:R-:W-:-:S13]  /*50f0*/  LOP3.LUT P1, RZ, R6, 0x1, RZ, 0xc0, !PT ;  /* 0x0000000106ff7812 */ /* 0x002fda000782c0ff */
[----:B------:R-:W-:Y:S05]  /*5100*/  @P1 BRA `(.L_x_47) ;  /* 0xfffffffc00981947 */ /* 0x000fea000383ffff */
[----:B------:R-:W-:-:S04]  /*5110*/  SHF.L.U32 R0, R3, 0x1f, RZ ;  /* 0x0000001f03007819 */ /* 0x000fc800000006ff */
[----:B------:R-:W1:Y:S02]  /*5120*/  SYNCS.PHASECHK.TRANS64 P0, [UR4+0x98], R0 ;  /* 0x00009800ff0075a7 */ /* 0x000e640008001004 */
[----:B-1----:R-:W-:Y:S05]  /*5130*/  @P0 EXIT ;  /* 0x000000000000094d */ /* 0x002fea0003800000 */
[----:B------:R-:W-:-:S07]  /*5140*/  MOV R0, UR4 ;  /* 0x0000000400007c02 */ /* 0x000fce0008000f00 */
.L_x_48:
[----:B-1----:R-:W-:-:S04]  /*5150*/  SHF.L.U32 R2, R3, 0x1f, RZ ;  /* 0x0000001f03027819 */ /* 0x002fc800000006ff */
[----:B------:R1:W2:Y:S03]  /*5160*/  SYNCS.PHASECHK.TRANS64.TRYWAIT P0, [R0+URZ+0x98], R2 ;  /* 0x00009802000075a7 */ /* 0x0002a600080011ff */
[----:B--2---:R-:W-:Y:S05]  /*5170*/  @!P0 NANOSLEEP.SYNCS 0x989680 ;  /* 0x009896800000895d */ /* 0x004fea0003900000 */
[----:B------:R-:W2:Y:S02]  /*5180*/  @!P0 SYNCS.PHASECHK.TRANS64 P0, [R0+URZ+0x98], R2 ;  /* 0x00009802000085a7 */ /* 0x000ea400080010ff */
[----:B--2---:R-:W-:Y:S05]  /*5190*/  @P0 EXIT ;  /* 0x000000000000094d */ /* 0x004fea0003800000 */
[----:B------:R-:W-:Y:S05]  /*51a0*/  BRA `(.L_x_48) ;  /* 0xfffffffc00e87947 */ /* 0x000fea000383ffff */
.L_x_44:
[----:B------:R-:W-:Y:S05]  /*51b0*/  BRA.U UP4, `(.L_x_49) ;  /* 0x0000001104107547 */ /* 0x000fea000b800000 */
[----:B------:R-:W1:Y:S01]  /*51c0*/  S2UR UR7, SR_CgaCtaId ;  /* 0x00000000000779c3 */ /* 0x000e620000008800 */
[----:B------:R-:W-:Y:S01]  /*51d0*/  UMOV UR4, 0x40 ;  /* 0x0000004000047882 */ /* 0x000fe20000000000 */
[----:B------:R-:W-:Y:S01]  /*51e0*/  NOP ;  /* 0x0000000000007918 */ /* 0x000fe20000000000 */
[----:B------:R-:W-:Y:S01]  /*51f0*/  UMOV UR6, 0x400 ;  /* 0x0000040000067882 */ /* 0x000fe20000000000 */
[----:B-1----:R-:W-:Y:S02]  /*5200*/  ULEA UR5, UR7, UR4, 0x18 ;  /* 0x0000000407057291 */ /* 0x002fe4000f8ec0ff */
[----:B------:R-:W-:-:S07]  /*5210*/  ULEA UR6, UR7, UR6, 0x18 ;  /* 0x0000000607067291 */ /* 0x000fce000f8ec0ff */
[----:B------:R-:W1:Y:S02]  /*5220*/  LDS.U8 R0, [UR5+0x1c] ;  /* 0x00001c05ff007984 */ /* 0x000e640008000000 */
[----:B-1----:R-:W-:-:S13]  /*5230*/  ISETP.NE.AND P0, PT, R0, RZ, PT ;  /* 0x000000ff0000720c */ /* 0x002fda0003f05270 */
[----:B------:R-:W-:Y:S05]  /*5240*/  @P0 BRA `(.L_x_50) ;  /* 0x0000000000580947 */ /* 0x000fea0003800000 */
[----:B------:R-:W-:-:S13]  /*5250*/  ELECT P0, URZ, PT ;  /* 0x0000000000ff782f */ /* 0x000fda0003800000 */
[----:B------:R-:W-:Y:S05]  /*5260*/  @!P0 BRA `(.L_x_51) ;  /* 0x0000000000608947 */ /* 0x000fea0003800000 */
[----:B------:R-:W-:Y:S01]  /*5270*/  UMOV UR4, 0x10 ;  /* 0x0000001000047882 */ /* 0x000fe20000000000 */
[----:B------:R-:W-:Y:S01]  /*5280*/  HFMA2 R0, -RZ, RZ, 0, 5.9604644775390625e-08 ;  /* 0x00000001ff007431 */ /* 0x000fe200000001ff */
[----:B------:R-:W-:-:S03]  /*5290*/  MOV R3, 0xffff ;  /* 0x0000ffff00037802 */ /* 0x000fc60000000f00 */
[----:B------:R-:W-:Y:S04]  /*52a0*/  DEPBAR.LE SB1, 0x36 ;  /* 0x00009d800000791a */ /* 0x000fe80000000000 */
[----:B------:R-:W1:Y:S02]  /*52b0*/  UTCATOMSWS.FIND_AND_SET.ALIGN UP0, UR4, UR4 ;  /* 0x00000004000475e3 */ /* 0x000e640008000800 */
[----:B-1----:R-:W-:Y:S01]  /*52c0*/  MOV R4, UR4 ;  /* 0x0000000400047c02 */ /* 0x002fe20008000f00 */
[----:B------:R-:W-:Y:S06]  /*52d0*/  BRA.U UP0, `(.L_x_52) ;  /* 0x0000000100187547 */ /* 0x000fec000b800000 */
.L_x_53:
[----:B------:R-:W-:Y:S05]  /*52e0*/  NANOSLEEP 0x64 ;  /* 0x000000640000795d */ /* 0x000fea0003800000 */
[----:B------:R-:W-:-:S05]  /*52f0*/  UMOV UR4, 0x10 ;  /* 0x0000001000047882 */ /* 0x000fca0000000000 */
[----:B------:R-:W-:Y:S04]  /*5300*/  DEPBAR.LE SB1, 0x36 ;  /* 0x00009d800000791a */ /* 0x000fe80000000000 */
[----:B------:R-:W1:Y:S02]  /*5310*/  UTCATOMSWS.FIND_AND_SET.ALIGN UP0, UR4, UR4 ;  /* 0x00000004000475e3 */ /* 0x000e640008000800 */
[----:B-1----:R-:W-:Y:S01]  /*5320*/  MOV R4, UR4 ;  /* 0x0000000400047c02 */ /* 0x002fe20008000f00 */
[----:B------:R-:W-:Y:S05]  /*5330*/  BRA.U !UP0, `(.L_x_53) ;  /* 0xfffffffd08e87547 */ /* 0x000fea000b83ffff */
.L_x_52:
[-C--:B------:R-:W-:Y:S02]  /*5340*/  SHF.L.U32 R3, R3, R4.reuse, RZ ;  /* 0x0000000403037219 */ /* 0x080fe400000006ff */
[----:B------:R-:W-:Y:S01]  /*5350*/  SHF.L.U32 R0, R0, R4, RZ ;  /* 0x0000000400007219 */ /* 0x000fe200000006ff */
[----:B------:R-:W-:Y:S02]  /*5360*/  IMAD.SHL.U32 R4, R4, 0x20, RZ ;  /* 0x0000002004047824 */ /* 0x000fe400078e00ff */
[----:B------:R1:W-:Y:S04]  /*5370*/  ATOMS.OR RZ, [UR5+0x14], R3 ;  /* 0x00001403ffff798c */ /* 0x0003e8000b000005 */
[----:B------:R1:W-:Y:S04]  /*5380*/  ATOMS.OR RZ, [UR5+0x18], R0 ;  /* 0x00001800ffff798c */ /* 0x0003e8000b000005 */
[----:B------:R1:W-:Y:S01]  /*5390*/  STS [UR6+0xe0], R4 ;  /* 0x0000e004ff007988 */ /* 0x0003e20008000806 */
[----:B------:R-:W-:Y:S05]  /*53a0*/  BRA `(.L_x_51) ;  /* 0x0000000000107947 */ /* 0x000fea0003800000 */
.L_x_50:
[----:B------:R-:W-:Y:S02]  /*53b0*/  MOV R0, 0xffffffff ;  /* 0xffffffff00007802 */ /* 0x000fe40000000f00 */
[----:B------:R-:W-:-:S03]  /*53c0*/  MOV R4, 0x53f0 ;  /* 0x000053f000047802 */ /* 0x000fc60000000f00 */
[----:B------:R1:W-:Y:S04]  /*53d0*/  STS [UR6+0xe0], R0 ;  /* 0x0000e000ff007988 */ /* 0x0003e80008000806 */
[----:B-1---5:R-:W-:Y:S05]  /*53e0*/  CALL.REL.NOINC `($__internal_1_$__cuda_sm10x_tcgen05_guardrail_trap_phase_invalid_during_alloc) ;  /* 0x0000006400fc7944 */ /* 0x022fea0003c00000 */
.L_x_51:
[----:B------:R-:W-:Y:S05]  /*53f0*/  WARPSYNC.ALL ;  /* 0x0000000000007948 */ /* 0x000fea0003800000 */
[----:B------:R-:W2:Y:S01]  /*5400*/  S2UR UR4, SR_CgaCtaId ;  /* 0x00000000000479c3 */ /* 0x000ea20000008800 */
[----:B------:R-:W-:Y:S01]  /*5410*/  UMOV UR23, 0x400 ;  /* 0x0000040000177882 */ /* 0x000fe20000000000 */
[----:B------:R-:W-:-:S06]  /*5420*/  NOP ;  /* 0x0000000000007918 */ /* 0x000fcc0000000000 */
[----:B------:R-:W-:Y:S06]  /*5430*/  BAR.ARV 0x6, 0xa0 ;  /* 0x0182800000007b1d */ /* 0x000fec0000002000 */
[----:B------:R-:W3:Y:S01]  /*5440*/  LDCU.64 UR6, c[0x0][0x388] ;  /* 0x00007100ff0677ac */ /* 0x000ee20008000a00 */
[----:B------:R-:W-:Y:S01]  /*5450*/  LOP3.LUT R2, R2, 0xffff, RZ, 0xc0, !PT ;  /* 0x0000ffff02027812 */ /* 0x000fe200078ec0ff */
[----:B------:R-:W-:Y:S02]  /*5460*/  IMAD.MOV.U32 R9, RZ, RZ, 0x1 ;  /* 0x00000001ff097424 */ /* 0x000fe400078e00ff */
[----:B------:R-:W-:Y:S01]  /*5470*/  IMAD.MOV.U32 R8, RZ, RZ, RZ ;  /* 0x000000ffff087224 */ /* 0x000fe200078e00ff */
[----:B------:R-:W-:Y:S01]  /*5480*/  R2UR UR24, R2 ;  /* 0x00000000021872ca */ /* 0x000fe200000e0000 */
[----:B-1----:R-:W-:Y:S01]  /*5490*/  IMAD.MOV.U32 R3, RZ, RZ, RZ ;  /* 0x000000ffff037224 */ /* 0x002fe200078e00ff */
[----:B------:R-:W-:Y:S01]  /*54a0*/  UMOV UR27, URZ ;  /* 0x000000ff001b7c82 */ /* 0x000fe20008000000 */
[----:B------:R-:W-:Y:S01]  /*54b0*/  UMOV UR22, URZ ;  /* 0x000000ff00167c82 */ /* 0x000fe20008000000 */
[----:B------:R-:W-:Y:S01]  /*54c0*/  UMOV UR44, 0x0 ;  /* 0x00000000002c7882 */ /* 0x000fe20000000000 */
[----:B--2---:R-:W-:Y:S01]  /*54d0*/  ULEA UR23, UR4, UR23, 0x18 ;  /* 0x0000001704177291 */ /* 0x004fe2000f8ec0ff */
[----:B------:R-:W-:Y:S01]  /*54e0*/  UMOV UR45, 0x4210910 ;  /* 0x04210910002d7882 */ /* 0x000fe20000000000 */
[----:B------:R-:W-:-:S02]  /*54f0*/  UMOV UR42, 0x0 ;  /* 0x00000000002a7882 */ /* 0x000fc40000000000 */
[----:B------:R-:W-:Y:S01]  /*5500*/  UIADD3 UR29, UPT, UPT, UR23, 0x98, URZ ;  /* 0x00000098171d7890 */ /* 0x000fe2000fffe0ff */
[----:B------:R-:W-:Y:S01]  /*5510*/  UMOV UR43, 0x4210910 ;  /* 0x04210910002b7882 */ /* 0x000fe20000000000 */
[----:B------:R-:W-:Y:S01]  /*5520*/  UMOV UR40, 0x0 ;  /* 0x0000000000287882 */ /* 0x000fe20000000000 */
[----:B---3--:R-:W-:Y:S02]  /*5530*/  UIADD3 UR4, UPT, UPT, UR6, 0x3f, URZ ;  /* 0x0000003f06047890 */ /* 0x008fe4000fffe0ff */
[----:B------:R-:W1:Y:S01]  /*5540*/  LDS R0, [UR23+0xe0] ;  /* 0x0000e017ff007984 */ /* 0x000e620008000800 */
[----:B------:R-:W2:Y:S01]  /*5550*/  LDCU UR6, c[0x0][0x390] ;  /* 0x00007200ff0677ac */ /* 0x000ea20008000800 */
[----:B------:R-:W-:Y:S01]  /*5560*/  USHF.R.S32.HI UR5, URZ, 0x1f, UR4 ;  /* 0x0000001fff057899 */ /* 0x000fe20008011404 */
[----:B------:R-:W-:Y:S01]  /*5570*/  UMOV UR41, 0x4210910 ;  /* 0x0421091000297882 */ /* 0x000fe20000000000 */
[----:B------:R-:W-:Y:S02]  /*5580*/  UMOV UR38, 0x0 ;  /* 0x0000000000267882 */ /* 0x000fe40000000000 */
[----:B------:R-:W-:-:S02]  /*5590*/  ULEA.HI UR4, UR5, UR4, URZ, 0x6 ;  /* 0x0000000405047291 */ /* 0x000fc4000f8f30ff */
[----:B------:R-:W-:Y:S02]  /*55a0*/  UIADD3 UR5, UPT, UPT, UR23, 0x8800, URZ ;  /* 0x0000880017057890 */ /* 0x000fe4000fffe0ff */
[----:B------:R-:W-:Y:S02]  /*55b0*/  USHF.R.S32.HI UR4, URZ, 0x6, UR4 ;  /* 0x00000006ff047899 */ /* 0x000fe40008011404 */
[----:B------:R-:W-:Y:S02]  /*55c0*/  USHF.R.U32.HI UR5, URZ, 0x4, UR5 ;  /* 0x00000004ff057899 */ /* 0x000fe40008011605 */
[----:B------:R-:W-:Y:S02]  /*55d0*/  UIMAD UR7, UR4, UR7, URZ ;  /* 0x00000007040772a4 */ /* 0x000fe4000f8e02ff */
[----:B------:R-:W-:Y:S02]  /*55e0*/  UIADD3 UR4, UPT, UPT, UR23, 0x18800, URZ ;  /* 0x0001880017047890 */ /* 0x000fe4000fffe0ff */
[----:B------:R-:W-:-:S02]  /*55f0*/  ULOP3.LUT UR5, UR5, 0x3fff, URZ, 0xc0, !UPT ;  /* 0x00003fff05057892 */ /* 0x000fc4000f8ec0ff */
[----:B------:R-:W-:Y:S01]  /*5600*/  USHF.R.U32.HI UR4, URZ, 0x4, UR4 ;  /* 0x00000004ff047899 */ /* 0x000fe20008011604 */
[----:B------:R-:W-:Y:S01]  /*5610*/  UMOV UR39, 0x4210910 ;  /* 0x0421091000277882 */ /* 0x000fe20000000000 */
[----:B------:R-:W-:Y:S02]  /*5620*/  UMOV UR36, 0x0 ;  /* 0x0000000000247882 */ /* 0x000fe40000000000 */
[----:B------:R-:W-:Y:S02]  /*5630*/  ULOP3.LUT UR26, UR4, 0x3fff, URZ, 0xc0, !UPT ;  /* 0x00003fff041a7892 */ /* 0x000fe4000f8ec0ff */
[----:B--2---:R-:W-:Y:S01]  /*5640*/  UIMAD UR4, UR7, UR6, URZ ;  /* 0x00000006070472a4 */ /* 0x004fe2000f8e02ff */
[----:B------:R-:W-:Y:S01]  /*5650*/  UMOV UR37, 0x4210910 ;  /* 0x0421091000257882 */ /* 0x000fe20000000000 */
[----:B------:R-:W-:Y:S02]  /*5660*/  UPRMT UR29, URZ, 0x654, UR29 ;  /* 0x00000654ff1d7896 */ /* 0x000fe4000800001d */
[----:B------:R-:W-:-:S02]  /*5670*/  ULOP3.LUT UR25, UR5, 0x10000, URZ, 0xfc, !UPT ;  /* 0x0001000005197892 */ /* 0x000fc4000f8efcff */
[----:B------:R-:W-:Y:S02]  /*5680*/  ULOP3.LUT UR26, UR26, 0x2000000, URZ, 0xfc, !UPT ;  /* 0x020000001a1a7892 */ /* 0x000fe4000f8efcff */
[----:B------:R-:W-:Y:S01]  /*5690*/  UIADD3 UR46, UPT, UPT, UR4, -0x1, URZ ;  /* 0xffffffff042e7890 */ /* 0x000fe2000fffe0ff */
[C---:B-1----:R-:W-:Y:S01]  /*56a0*/  VIADD R5, R0.reuse, 0x80 ;  /* 0x0000008000057836 */ /* 0x042fe20000000000 */
[----:B------:R-:W-:Y:S01]  /*56b0*/  LOP3.LUT R4, R0, 0xffff, RZ, 0xc0, !PT ;  /* 0x0000ffff00047812 */ /* 0x000fe200078ec0ff */
[----:B------:R-:W-:Y:S01]  /*56c0*/  UISETP.GE.AND UP3, UPT, UR4, 0x1, UPT ;  /* 0x000000010400788c */ /* 0x000fe2000bf66270 */
[----:B------:R-:W-:Y:S02]  /*56d0*/  UMOV UR34, 0x0 ;  /* 0x0000000000227882 */ /* 0x000fe40000000000 */
[----:B------:R-:W-:Y:S01]  /*56e0*/  LOP3.LUT R5, R5, 0xffff, RZ, 0xc0, !PT ;  /* 0x0000ffff05057812 */ /* 0x000fe200078ec0ff */
[----:B------:R-:W-:Y:S01]  /*56f0*/  UMOV UR35, 0x4210910 ;  /* 0x0421091000237882 */ /* 0x000fe20000000000 */
[----:B------:R-:W-:Y:S01]  /*5700*/  UMOV UR32, 0x0 ;  /* 0x0000000000207882 */ /* 0x000fe20000000000 */
[----:B------:R-:W-:Y:S01]  /*5710*/  UMOV UR33, 0x4210910 ;  /* 0x0421091000217882 */ /* 0x000fe20000000000 */
[----:B------:R-:W-:Y:S01]  /*5720*/  UMOV UR30, 0x0 ;  /* 0x00000000001e7882 */ /* 0x000fe20000000000 */
[----:B------:R1:W-:Y:S01]  /*5730*/  STL.64 [R1], R4 ;  /* 0x0000000401007387 */ /* 0x0003e20000100a00 */
[----:B------:R-:W-:-:S05]  /*5740*/  UMOV UR31, 0x4210910 ;  /* 0x04210910001f7882 */ /* 0x000fca0000000000 */
.L_x_60:
[----:B-1----:R-:W-:-:S04]  /*5750*/  SHF.L.U32 R4, R8, 0x1f, RZ ;  /* 0x0000001f08047819 */ /* 0x002fc800000006ff */
[----:B------:R-:W1:Y:S02]  /*5760*/  SYNCS.PHASECHK.TRANS64.TRYWAIT P0, [UR23+0x90], R4 ;  /* 0x00009004ff0075a7 */ /* 0x000e640008001117 */
[----:B-12---:R-:W-:Y:S05]  /*5770*/  @!P0 BRA `(.L_x_54) ;  /* 0x0000005c003c8947 */ /* 0x006fea0003800000 */
.L_x_145:
[----:B-1----:R-:W1:Y:S01]  /*5780*/  LDS.128 R4, [UR23+0xd0] ;  /* 0x0000d017ff047984 */ /* 0x002e620008000c00 */
[----:B------:R-:W-:Y:S01]  /*5790*/  ULEA UR28, UR27, UR23, 0x3 ;  /* 0x000000171b1c7291 */ /* 0x000fe2000f8e18ff */
[----:B------:R-:W-:Y:S01]  /*57a0*/  SHF.L.U32 R2, R9, 0x1f, RZ ;  /* 0x0000001f09027819 */ /* 0x000fe200000006ff */
[----:B------:R-:W-:Y:S01]  /*57b0*/  @!PT LDS RZ, [RZ] ;  /* 0x00000000fffff984 */ /* 0x000fe20000000800 */
[----:B------:R-:W-:Y:S01]  /*57c0*/  @!PT LDS RZ, [RZ] ;  /* 0x00000000fffff984 */ /* 0x000fe20000000800 */
[----:B------:R-:W-:Y:S01]  /*57d0*/  @!PT LDS RZ, [RZ] ;  /* 0x00000000fffff984 */ /* 0x000fe20000000800 */
[----:B------:R-:W-:Y:S01]  /*57e0*/  @!PT LDS RZ, [RZ] ;  /* 0x00000000fffff984 */ /* 0x000fe20000000800 */
[----:B------:R2:W-:Y:S06]  /*57f0*/  MEMBAR.ALL.CTA ;  /* 0x0000000000007992 */ /* 0x0005ec0000008000 */
[----:B--2---:R-:W2:Y:S02]  /*5800*/  FENCE.VIEW.ASYNC.S ;  /* 0x00000000000073c6 */ /* 0x004ea40000000000 */
[----:B--2---:R-:W-:Y:S01]  /*5810*/  SYNCS.ARRIVE.TRANS64.RED.A1T0 RZ, [UR29], RZ ;  /* 0x000000ffffff79a7 */ /* 0x004fe2000810041d */
[----:B------:R-:W2:Y:S01]  /*5820*/  SYNCS.PHASECHK.TRANS64.TRYWAIT P0, [UR28+0xb0], R2 ;  /* 0x0000b002ff0075a7 */ /* 0x000ea2000800111c */
[----:B-1----:R-:W-:Y:S01]  /*5830*/  LOP3.LUT P3, RZ, R6, 0x1, RZ, 0xc0, !PT ;  /* 0x0000000106ff7812 */ /* 0x002fe2000786c0ff */
[----:B--2---:R-:W-:-:S12]  /*5840*/  @!P0 BRA `(.L_x_55) ;  /* 0x0000005c00208947 */ /* 0x004fd80003800000 */
.L_x_147:
[----:B------:R-:W-:Y:S05]  /*5850*/  BRA.U !UP3, `(.L_x_56) ;  /* 0x000000050b587547 */ /* 0x000fea000b800000 */
[----:B-1----:R-:W-:Y:S01]  /*5860*/  IMAD.U32 R2, RZ, RZ, UR27 ;  /* 0x0000001bff027e24 */ /* 0x002fe2000f8e00ff */
[----:B------:R-:W-:-:S04]  /*5870*/  ULEA UR4, UR22, UR23, 0x3 ;  /* 0x0000001716047291 */ /* 0x000fc8000f8e18ff */
[----:B------:R-:W-:-:S05]  /*5880*/  LEA R2, R2, R1, 0x2 ;  /* 0x0000000102027211 */ /* 0x000fca00078e10ff */
[----:B------:R1:W5:Y:S01]  /*5890*/  LDL R4, [R2] ;  /* 0x0000000002047983 */ /* 0x0003620000100800 */
[----:B------:R-:W-:Y:S01]  /*58a0*/  UPLOP3.LUT UP2, UPT, UPT, UPT, UPT, 0x40, 0x4 ;  /* 0x000000000004789c */ /* 0x000fe20003f4e870 */
[----:B------:R-:W-:Y:S01]  /*58b0*/  UMOV UR20, UR46 ;  /* 0x0000002e00147c82 */ /* 0x000fe20008000000 */
[----:B-1----:R-:W-:-:S04]  /*58c0*/  SHF.L.U32 R2, R3, 0x1f, RZ ;  /* 0x0000001f03027819 */ /* 0x002fc800000006ff */
[----:B------:R1:W2:Y:S01]  /*58d0*/  SYNCS.PHASECHK.TRANS64.TRYWAIT P2, [UR4], R2 ;  /* 0x00000002ff0075a7 */ /* 0x0002a20008041104 */
[----:B------:R-:W-:-:S05]  /*58e0*/  UMOV UR4, UR22 ;  /* 0x0000001600047c82 */ /* 0x000fca0008000000 */
.L_x_59:
[----:B------:R-:W-:Y:S01]  /*58f0*/  ULEA UR21, UR4, UR23, 0x3 ;  /* 0x0000001704157291 */ /* 0x000fe2000f8e18ff */
[----:B--23--:R-:W-:Y:S11]  /*5900*/  @P2 BRA `(.L_x_57) ;  /* 0x00000000000c2947 */ /* 0x00cff60003800000 */
[----:B------:R-:W-:Y:S04]  /*5910*/  SHF.L.U32 R5, R3, 0x1f, RZ ;  /* 0x0000001f03057819 */ /* 0x000fe800000006ff */
[----:B------:R-:W2:Y:S02]  /*5920*/  SYNCS.PHASECHK.TRANS64.TRYWAIT P0, [UR21], R5 ;  /* 0x00000005ff0075a7 */ /* 0x000ea40008001115 */
[----:B--2---:R-:W-:Y:S05]  /*5930*/  @!P0 BRA `(.L_x_58) ;  /* 0x0000005800fc8947 */ /* 0x004fea0003800000 */
.L_x_57:
[----:B------:R-:W-:Y:S01]  /*5940*/  UISETP.NE.AND UP0, UPT, UR20, URZ, UPT ;  /* 0x000000ff1400728c */ /* 0x000fe2000bf05270 */
[----:B------:R-:W-:Y:S01]  /*5950*/  PLOP3.LUT P2, PT, PT, PT, PT, 0x80, 0x8 ;  /* 0x000000000008781c */ /* 0x000fe20003f4f070 */
[----:B------:R-:W-:Y:S01]  /*5960*/  UIADD3 UR5, UPT, UPT, UR4, 0x1, URZ ;  /* 0x0000000104057890 */ /* 0x000fe2000fffe0ff */
[----:B------:R-:W-:Y:S03]  /*5970*/  ELECT P1, URZ, PT ;  /* 0x0000000000ff782f */ /* 0x000fe60003820000 */
[----:B------:R-:W-:Y:S01]  /*5980*/  UISETP.NE.AND UP1, UPT, UR5, 0x4, UPT ;  /* 0x000000040500788c */ /* 0x000fe2000bf25270 */
[----:B------:R-:W-:Y:S01]  /*5990*/  PLOP3.LUT P0, PT, PT, PT, UP0, 0x80, 0x8 ;  /* 0x000000000008781c */ /* 0x000fe20003f0f008 */
[----:B------:R-:W-:Y:S02]  /*59a0*/  ULEA UR18, UR4, UR26, 0xb ;  /* 0x0000001a04127291 */ /* 0x000fe4000f8e58ff */
[----:B------:R-:W-:Y:S02]  /*59b0*/  USEL UR6, URZ, 0x1, UP1 ;  /* 0x00000001ff067887 */ /* 0x000fe40008800000 */
[----:B------:R-:W-:Y:S02]  /*59c0*/  USEL UR22, UR5, URZ, UP1 ;  /* 0x000000ff05167287 */ /* 0x000fe40008800000 */
[----:B------:R-:W-:Y:S02]  /*59d0*/  ULEA UR16, UR4, UR25, 0xa ;  /* 0x0000001904107291 */ /* 0x000fe4000f8e50ff */
[----:B------:R-:W-:Y:S01]  /*59e0*/  @UP0 ULEA UR5, UR22, UR23, 0x3 ;  /* 0x0000001716050291 */ /* 0x000fe2000f8e18ff */
[----:B------:R-:W-:Y:S01]  /*59f0*/  LOP3.LUT R3, R3, UR6, RZ, 0x3c, !PT ;  /* 0x0000000603037c12 */ /* 0x000fe2000f8e3cff */
[----:B------:R-:W-:Y:S01]  /*5a00*/  UIADD3 UR8, UPT, UPT, UR18, 0x40, URZ ;  /* 0x0000004012087890 */ /* 0x000fe2000fffe0ff */
[C---:B-----5:R-:W-:Y:S01]  /*5a10*/  @P1 R2UR.BROADCAST UR6, R4.reuse ;  /* 0x00000000040612ca */ /* 0x060fe200008e0000 */
[----:B------:R-:W-:Y:S01]  /*5a20*/  UIADD3 UR4, UPT, UPT, UR16, 0x2, URZ ;  /* 0x0000000210047890 */ /* 0x000fe2000fffe0ff */
[----:B-1----:R-:W-:Y:S01]  /*5a30*/  @P0 SHF.L.U32 R2, R3, 0x1f, RZ ;  /* 0x0000001f03020819 */ /* 0x002fe200000006ff */
[----:B------:R-:W-:Y:S02]  /*5a40*/  UIADD3 UR12, UPT, UPT, UR18, 0x80, URZ ;  /* 0x00000080120c7890 */ /* 0x000fe4000fffe0ff */
[----:B------:R-:W-:Y:S01]  /*5a50*/  UIADD3 UR10, UPT, UPT, UR18, 0xc0, URZ ;  /* 0x000000c0120a7890 */ /* 0x000fe2000fffe0ff */
[----:B------:R3:W4:Y:S01]  /*5a60*/  @P0 SYNCS.PHASECHK.TRANS64.TRYWAIT P2, [UR5], R2 ;  /* 0x00000002ff0005a7 */ /* 0x0007220008041105 */
[----:B------:R-:W-:Y:S11]  /*5a70*/  ELECT P0, URZ, PT ;  /* 0x0000000000ff782f */ /* 0x000ff60003800000 */
[----:B------:R-:W-:Y:S02]  /*5a80*/  @!UPT UIADD3 URZ, UPT, UPT, URZ, URZ, URZ ;  /* 0x000000fffffff290 */ /* 0x000fe4000fffe0ff */
[C---:B------:R-:W-:Y:S02]  /*5a90*/  @P0 R2UR.BROADCAST UR15, R4.reuse ;  /* 0x00000000040f02ca */ /* 0x040fe400008e0000 */
[----:B------:R-:W-:Y:S11]  /*5aa0*/  ELECT P0, URZ, PT ;  /* 0x0000000000ff782f */ /* 0x000ff60003800000 */
[----:B------:R-:W-:Y:S02]  /*5ab0*/  @!UPT UIADD3 URZ, UPT, UPT, URZ, URZ, URZ ;  /* 0x000000fffffff290 */ /* 0x000fe4000fffe0ff */
[C---:B------:R-:W-:Y:S02]  /*5ac0*/  @P0 R2UR.BROADCAST UR14, R4.reuse ;  /* 0x00000000040e02ca */ /* 0x040fe400008e0000 */
[----:B------:R-:W-:Y:S01]  /*5ad0*/  ELECT P0, URZ, PT ;  /* 0x0000000000ff782f */ /* 0x000fe20003800000 */
[----:B------:R-:W-:Y:S01]  /*5ae0*/  UMOV UR19, 0x20004020 ;  /* 0x2000402000137882 */ /* 0x000fe20000000000 */
[----:B------:R-:W-:Y:S01]  /*5af0*/  UMOV UR17, 0x40004080 ;  /* 0x4000408000117882 */ /* 0x000fe20000000000 */
[----:B------:R-:W-:Y:S01]  /*5b00*/  UMOV UR9, 0x20004020 ;  /* 0x2000402000097882 */ /* 0x000fe20000000000 */
[----:B------:R1:W-:Y:S01]  /*5b10*/  UTCHMMA gdesc[UR16], gdesc[UR18], tmem[UR6], tmem[UR44], idesc[UR45], UP2 ;  /* 0x00ff2c12100075ea */ /* 0x0003e20009000006 */
[----:B------:R-:W-:Y:S01]  /*5b20*/  UPLOP3.LUT UP2, UPT, UPT, UPT, UPT, 0x80, 0x8 ;  /* 0x000000000008789c */ /* 0x000fe20003f4f070 */
[----:B------:R-:W-:Y:S01]  /*5b30*/  UMOV UR5, 0x40004080 ;  /* 0x4000408000057882 */ /* 0x000fe20000000000 */
[----:B------:R-:W-:Y:S01]  /*5b40*/  UMOV UR13, 0x20004020 ;  /* 0x20004020000d7882 */ /* 0x000fe20000000000 */
[----:B------:R2:W-:Y:S01]  /*5b50*/  UTCHMMA gdesc[UR4], gdesc[UR8], tmem[UR15], tmem[UR42], idesc[UR43], UPT ;  /* 0x00ff2a08040075ea */ /* 0x0005e2000b80000f */
[----:B------:R-:W-:Y:S01]  /*5b60*/  UMOV UR7, 0x40004080 ;  /* 0x4000408000077882 */ /* 0x000fe20000000000 */
[----:B------:R-:W-:Y:S01]  /*5b70*/  UMOV UR11, 0x20004020 ;  /* 0x20004020000b7882 */ /* 0x000fe20000000000 */
[----:B-1----:R-:W-:Y:S02]  /*5b80*/  UIADD3 UR6, UPT, UPT, UR16, 0x4, URZ ;  /* 0x0000000410067890 */ /* 0x002fe4000fffe0ff */
[C---:B------:R-:W-:Y:S02]  /*5b90*/  @P0 R2UR.BROADCAST UR19, R4.reuse ;  /* 0x00000000041302ca */ /* 0x040fe400008e0000 */
[----:B------:R-:W-:Y:S11]  /*5ba0*/  ELECT P0, URZ, PT ;  /* 0x0000000000ff782f */ /* 0x000ff60003800000 */
[----:B------:R-:W-:Y:S02]  /*5bb0*/  @!UPT UIADD3 URZ, UPT, UPT, URZ, URZ, URZ ;  /* 0x000000fffffff290 */ /* 0x000fe4000fffe0ff */
[C---:B------:R-:W-:Y:S02]  /*5bc0*/  @P0 R2UR.BROADCAST UR17, R4.reuse ;  /* 0x00000000041102ca */ /* 0x040fe400008e0000 */
[----:B------:R-:W-:Y:S01]  /*5bd0*/  ELECT P0, URZ, PT ;  /* 0x0000000000ff782f */ /* 0x000fe20003800000 */
[----:B--2---:R-:W-:Y:S02]  /*5be0*/  UIADD3 UR4, UPT, UPT, UR16, 0x6, URZ ;  /* 0x0000000610047890 */ /* 0x004fe4000fffe0ff */
[----:B------:R-:W-:Y:S01]  /*5bf0*/  UIADD3 UR8, UPT, UPT, UR18, 0x100, URZ ;  /* 0x0000010012087890 */ /* 0x000fe2000fffe0ff */
[----:B------:R1:W-:Y:S01]  /*5c00*/  UTCHMMA gdesc[UR6], gdesc[UR12], tmem[UR14], tmem[UR40], idesc[UR41], UPT ;  /* 0x00ff280c060075ea */ /* 0x0003e2000b80000e */
[----:B------:R-:W-:Y:S05]  /*5c10*/  UMOV UR15, 0x20004020 ;  /* 0x20004020000f7882 */ /* 0x000fea0000000000 */
[----:B------:R2:W-:Y:S01]  /*5c20*/  UTCHMMA gdesc[UR4], gdesc[UR10], tmem[UR19], tmem[UR38], idesc[UR39], UPT ;  /* 0x00ff260a040075ea */ /* 0x0005e2000b800013 */
[----:B-1----:R-:W-:Y:S02]  /*5c30*/  UIADD3 UR6, UPT, UPT, UR16, 0x40, URZ ;  /* 0x0000004010067890 */ /* 0x002fe4000fffe0ff */
[----:B------:R-:W-:Y:S02]  /*5c40*/  UIADD3 UR14, UPT, UPT, UR18, 0x140, URZ ;  /* 0x00000140120e7890 */ /* 0x000fe4000fffe0ff */
[----:B------:R-:W-:Y:S02]  /*5c50*/  UIADD3 UR12, UPT, UPT, UR18, 0x180, URZ ;  /* 0x00000180120c7890 */ /* 0x000fe4000fffe0ff */
[----:B--2---:R-:W-:Y:S01]  /*5c60*/  UIADD3 UR4, UPT, UPT, UR16, 0x42, URZ ;  /* 0x0000004210047890 */ /* 0x004fe2000fffe0ff */
[C---:B------:R-:W-:Y:S02]  /*5c70*/  @P0 R2UR.BROADCAST UR19, R4.reuse ;  /* 0x00000000041302ca */ /* 0x040fe400008e0000 */
[----:B------:R-:W-:Y:S01]  /*5c80*/  ELECT P0, URZ, PT ;  /* 0x0000000000ff782f */ /* 0x000fe20003800000 */
[----:B------:R1:W-:Y:S01]  /*5c90*/  UTCHMMA gdesc[UR6], gdesc[UR8], tmem[UR17], tmem[UR36], idesc[UR37], UPT ;  /* 0x00ff2408060075ea */ /* 0x0003e2000b800011 */
[----:B------:R-:W-:Y:S09]  /*5ca0*/  UIADD3 UR10, UPT, UPT, UR18, 0x1c0, URZ ;  /* 0x000001c0120a7890 */ /* 0x000ff2000fffe0ff */
[----:B------:R2:W-:Y:S01]  /*5cb0*/  UTCHMMA gdesc[UR4], gdesc[UR14], tmem[UR19], tmem[UR34], idesc[UR35], UPT ;  /* 0x00ff220e040075ea */ /* 0x0005e2000b800013 */
[----:B-1----:R-:W-:Y:S01]  /*5cc0*/  UIADD3 UR8, UPT, UPT, UR16, 0x44, URZ ;  /* 0x0000004410087890 */ /* 0x002fe2000fffe0ff */
[C---:B------:R-:W-:Y:S02]  /*5cd0*/  @P0 R2UR.BROADCAST UR17, R4.reuse ;  /* 0x00000000041102ca */ /* 0x040fe400008e0000 */
[----:B------:R-:W-:Y:S01]  /*5ce0*/  ELECT P0, URZ, PT ;  /* 0x0000000000ff782f */ /* 0x000fe20003800000 */
[----:B------:R-:W-:Y:S01]  /*5cf0*/  UIADD3 UR6, UPT, UPT, UR16, 0x46, URZ ;  /* 0x0000004610067890 */ /* 0x000fe2000fffe0ff */
[----:B------:R-:W-:Y:S01]  /*5d00*/  UMOV UR9, 0x40004080 ;  /* 0x4000408000097882 */ /* 0x000fe20000000000 */
[----:B--2---:R-:W-:Y:S10]  /*5d10*/  UIADD3 UR5, UPT, UPT, UR21, 0x20, URZ ;  /* 0x0000002015057890 */ /* 0x004ff4000fffe0ff */
[----:B------:R-:W-:Y:S01]  /*5d20*/  @P0 R2UR.BROADCAST UR14, R4 ;  /* 0x00000000040e02ca */ /* 0x000fe200008e0000 */
[----:B------:R-:W-:Y:S01]  /*5d30*/  UIADD3 UR4, UPT, UPT, UR20, 0x1, URZ ;  /* 0x0000000114047890 */ /* 0x000fe2000fffe0ff */
[----:B------:R1:W-:Y:S03]  /*5d40*/  UTCHMMA gdesc[UR8], gdesc[UR12], tmem[UR17], tmem[UR32], idesc[UR33], UPT ;  /* 0x00ff200c080075ea */ /* 0x0003e6000b800011 */
[----:B------:R-:W-:Y:S03]  /*5d50*/  UISETP.GT.U32.AND UP0, UPT, UR4, 0x1, UPT ;  /* 0x000000010400788c */ /* 0x000fe6000bf04070 */
[----:B------:R-:W-:Y:S05]  /*5d60*/  UMOV UR4, UR22 ;  /* 0x0000001600047c82 */ /* 0x000fea0008000000 */
[----:B------:R3:W-:Y:S01]  /*5d70*/  UTCHMMA gdesc[UR6], gdesc[UR10], tmem[UR14], tmem[UR30], idesc[UR31], UPT ;  /* 0x00ff1e0a060075ea */ /* 0x0007e2000b80000e */
[----:B------:R3:W-:Y:S01]  /*5d80*/  UTCBAR.MULTICAST [UR5], URZ, UR24 ;  /* 0x000000ff050073e9 */ /* 0x0007e20008000818 */
[----:B-1----:R-:W-:Y:S07]  /*5d90*/  UIADD3 UR8, UPT, UPT, UR20, -0x1, URZ ;  /* 0xffffffff14087890 */ /* 0x002fee000fffe0ff */
[----:B------:R-:W-:Y:S01]  /*5da0*/  UMOV UR20, UR8 ;  /* 0x0000000800147c82 */ /* 0x000fe20008000000 */
[----:B----4-:R-:W-:Y:S05]  /*5db0*/  BRA.U UP0, `(.L_x_59) ;  /* 0xfffffff900cc7547 */ /* 0x010fea000b83ffff */
.L_x_56:
[----:B------:R-:W-:Y:S01]  /*5dc0*/  UIADD3 UR4, UPT, UPT, UR27, 0x1, URZ ;  /* 0x000000011b047890 */ /* 0x000fe2000fffe0ff */
[----:B------:R-:W-:Y:S01]  /*5dd0*/  LOP3.LUT R8, R8, 0x1, RZ, 0x3c, !PT ;  /* 0x0000000108087812 */ /* 0x000fe200078e3cff */
[----:B---3--:R-:W-:Y:S02]  /*5de0*/  UIADD3 UR5, UPT, UPT, UR28, 0xa0, URZ ;  /* 0x000000a01c057890 */ /* 0x008fe4000fffe0ff */
[----:B------:R-:W-:-:S04]  /*5df0*/  UISETP.NE.AND UP0, UPT, UR4, 0x2, UPT ;  /* 0x000000020400788c */ /* 0x000fc8000bf05270 */
[----:B------:R-:W-:Y:S02]  /*5e00*/  USEL UR6, URZ, 0x1, UP0 ;  /* 0x00000001ff067887 */ /* 0x000fe40008000000 */
[----:B------:R-:W-:Y:S01]  /*5e10*/  USEL UR27, UR4, URZ, UP0 ;  /* 0x000000ff041b7287 */ /* 0x000fe20008000000 */
[----:B------:R2:W-:Y:S03]  /*5e20*/  UTCBAR [UR5], URZ ;  /* 0x000000ff050073e9 */ /* 0x0005e600080000ff */
[----:B------:R-:W-:Y:S01]  /*5e30*/  LOP3.LUT R9, R9, UR6, RZ, 0x3c, !PT ;  /* 0x0000000609097c12 */ /* 0x000fe2000f8e3cff */
[----:B------:R-:W-:Y:S07]  /*5e40*/  @P3 BRA `(.L_x_60) ;  /* 0xfffffff800403947 */ /* 0x000fee000383ffff */
[----:B------:R-:W3:Y:S01]  /*5e50*/  S2UR UR6, SR_CgaCtaId ;  /* 0x00000000000679c3 */ /* 0x000ee20000008800 */
[----:B------:R-:W-:Y:S01]  /*5e60*/  ELECT P0, URZ, PT ;  /* 0x0000000000ff782f */ /* 0x000fe20003800000 */
[----:B-1----:R-:W-:Y:S01]  /*5e70*/  IMAD.MOV.U32 R2, RZ, RZ, 0x1 ;  /* 0x00000001ff027424 */ /* 0x002fe200078e00ff */
[----:B------:R-:W-:Y:S01]  /*5e80*/  UIADD3 UR23, UPT, UPT, UR23, 0xb0, URZ ;  /* 0x000000b017177890 */ /* 0x000fe2000fffe0ff */
[----:B------:R-:W-:Y:S01]  /*5e90*/  SHF.L.U32 R3, R9, 0x1f, RZ ;  /* 0x0000001f09037819 */ /* 0x000fe200000006ff */
[----:B------:R-:W-:-:S03]  /*5ea0*/  UMOV UR4, 0x40 ;  /* 0x0000004000047882 */ /* 0x000fc60000000000 */
[----:B------:R-:W-:Y:S01]  /*5eb0*/  UVIRTCOUNT.DEALLOC.SMPOOL 0x80 ;  /* 0x000000800000784c */ /* 0x000fe20000000000 */
[----:B---3--:R-:W-:Y:S02]  /*5ec0*/  ULEA UR6, UR6, UR4, 0x18 ;  /* 0x0000000406067291 */ /* 0x008fe4000f8ec0ff */
[----:B------:R-:W-:-:S07]  /*5ed0*/  ULEA UR4, UR27, UR23, 0x3 ;  /* 0x000000171b047291 */ /* 0x000fce000f8e18ff */
[----:B------:R1:W-:Y:S02]  /*5ee0*/  @P0 STS.U8 [UR6+0x1c], R2 ;  /* 0x00001c02ff000988 */ /* 0x0003e40008000006 */
[----:B------:R-:W3:Y:S02]  /*5ef0*/  SYNCS.PHASECHK.TRANS64.TRYWAIT P0, [UR4], R3 ;  /* 0x00000003ff0075a7 */ /* 0x000ee40008001104 */
[----:B-1-3--:R-:W-:Y:S05]  /*5f00*/  @!P0 BRA `(.L_x_61) ;  /* 0x0000005400a08947 */ /* 0x00afea0003800000 */
.L_x_150:
[----:B------:R-:W-:-:S04]  /*5f10*/  UIADD3 UR4, UPT, UPT, UR27, 0x1, URZ ;  /* 0x000000011b047890 */ /* 0x000fc8000fffe0ff */
[----:B------:R-:W-:-:S04]  /*5f20*/  UISETP.NE.AND UP0, UPT, UR4, 0x2, UPT ;  /* 0x000000020400788c */ /* 0x000fc8000bf05270 */
[----:B--2---:R-:W-:Y:S02]  /*5f30*/  USEL UR5, URZ, 0x1, UP0 ;  /* 0x00000001ff057887 */ /* 0x004fe40008000000 */
[----:B------:R-:W-:-:S04]  /*5f40*/  USEL UR4, UR4, URZ, UP0 ;  /* 0x000000ff04047287 */ /* 0x000fc80008000000 */
[----:B------:R-:W-:Y:S01]  /*5f50*/  ULEA UR4, UR4, UR23, 0x3 ;  /* 0x0000001704047291 */ /* 0x000fe2000f8e18ff */
[----:B-1----:R-:W-:-:S04]  /*5f60*/  LOP3.LUT R3, R9, UR5, RZ, 0x3c, !PT ;  /* 0x0000000509037c12 */ /* 0x002fc8000f8e3cff */
[----:B------:R-:W-:-:S04]  /*5f70*/  SHF.L.U32 R3, R3, 0x1f, RZ ;  /* 0x0000001f03037819 */ /* 0x000fc800000006ff */
[----:B------:R-:W1:Y:S02]  /*5f80*/  SYNCS.PHASECHK.TRANS64.TRYWAIT P0, [UR4], R3 ;  /* 0x00000003ff0075a7 */ /* 0x000e640008001104 */
[----:B-1----:R-:W-:Y:S05]  /*5f90*/  @!P0 BRA `(.L_x_62) ;  /* 0x0000005400948947 */ /* 0x002fea0003800000 */
.L_x_152:
[----:B------:R-:W-:Y:S01]  /*5fa0*/  NOP ;  /* 0x0000000000007918 */ /* 0x000fe20000000000 */
[----:B-1----:R-:W1:Y:S01]  /*5fb0*/  LDS R2, [UR6+0x14] ;  /* 0x00001406ff027984 */ /* 0x002e620008000800 */
[----:B------:R-:W-:Y:S01]  /*5fc0*/  LOP3.LUT R3, R0, 0xffff, RZ, 0xc0, !PT ;  /* 0x0000ffff00037812 */ /* 0x000fe200078ec0ff */
[----:B------:R-:W-:-:S03]  /*5fd0*/  IMAD.MOV.U32 R0, RZ, RZ, 0xffff ;  /* 0x0000ffffff007424 */ /* 0x000fc600078e00ff */
[----:B------:R-:W-:-:S04]  /*5fe0*/  SHF.R.U32.HI R3, RZ, 0x5, R3 ;  /* 0x00000005ff037819 */ /* 0x000fc80000011603 */
[----:B------:R-:W-:-:S04]  /*5ff0*/  SHF.L.U32 R0, R0, R3, RZ ;  /* 0x0000000300007219 */ /* 0x000fc800000006ff */
[----:B-1----:R-:W-:-:S04]  /*6000*/  LOP3.LUT R2, R2, R0, RZ, 0xc0, !PT ;  /* 0x0000000002027212 */ /* 0x002fc800078ec0ff */
[----:B------:R-:W-:Y:S01]  /*6010*/  ISETP.NE.AND P0, PT, R2, R0, PT ;  /* 0x000000000200720c */ /* 0x000fe20003f05270 */
[----:B------:R-:W-:-:S05]  /*6020*/  IMAD.MOV.U32 R2, RZ, RZ, 0x1 ;  /* 0x00000001ff027424 */ /* 0x000fca00078e00ff */
[----:B------:R-:W-:-:S07]  /*6030*/  SHF.L.U32 R2, R2, R3, RZ ;  /* 0x0000000302027219 */ /* 0x000fce00000006ff */
[----:B------:R-:W-:Y:S05]  /*6040*/  @P0 BRA `(.L_x_63) ;  /* 0x00000000005c0947 */ /* 0x000fea0003800000 */
[----:B------:R-:W1:Y:S02]  /*6050*/  LDS R3, [UR6+0x18] ;  /* 0x00001806ff037984 */ /* 0x000e640008000800 */
[----:B-1----:R-:W-:-:S04]  /*6060*/  LOP3.LUT R3, R3, R2, RZ, 0xc0, !PT ;  /* 0x0000000203037212 */ /* 0x002fc800078ec0ff */
[----:B------:R-:W-:-:S13]  /*6070*/  ISETP.NE.AND P0, PT, R3, R2, PT ;  /* 0x000000020300720c */ /* 0x000fda0003f05270 */
[----:B------:R-:W-:Y:S05]  /*6080*/  @P0 BRA `(.L_x_64) ;  /* 0x0000000000400947 */ /* 0x000fea0003800000 */
[----:B------:R-:W-:Y:S01]  /*6090*/  R2UR UR4, R0 ;  /* 0x00000000000472ca */ /* 0x000fe200000e0000 */
[----:B------:R-:W1:Y:S01]  /*60a0*/  S2R R3, SR_LANEID ;  /* 0x0000000000037919 */ /* 0x000e620000000000 */
[----:B------:R-:W-:-:S04]  /*60b0*/  LOP3.LUT R2, RZ, R2, RZ, 0x33, !PT ;  /* 0x00000002ff027212 */ /* 0x000fc800078e33ff */
[----:B------:R-:W2:Y:S07]  /*60c0*/  REDUX UR7, R2 ;  /* 0x00000000020773c4 */ /* 0x000eae0000000000 */
[----:B------:R-:W-:-:S03]  /*60d0*/  ULOP3.LUT UR5, URZ, UR4, URZ, 0x33, !UPT ;  /* 0x00000004ff057292 */ /* 0x000fc6000f8e33ff */
[----:B------:R-:W-:Y:S02]  /*60e0*/  VOTEU.ANY UR4, UPT, PT ;  /* 0x0000000000047886 */ /* 0x000fe400038e0100 */
[----:B------:R-:W-:Y:S01]  /*60f0*/  UFLO.U32 UR4, UR4 ;  /* 0x00000004000472bd */ /* 0x000fe200080e0000 */
[----:B------:R-:W-:-:S04]  /*6100*/  IMAD.U32 R0, RZ, RZ, UR5 ;  /* 0x00000005ff007e24 */ /* 0x000fc8000f8e00ff */
[----:B------:R2:W3:Y:S02]  /*6110*/  REDUX UR8, R0 ;  /* 0x00000000000873c4 */ /* 0x0004e40000000000 */
[----:B------:R4:W-:Y:S01]  /*6120*/  UTCATOMSWS.AND URZ, UR5 ;  /* 0x0000000500ff79e3 */ /* 0x0009e20008000000 */
[----:B-1----:R-:W-:Y:S01]  /*6130*/  ISETP.EQ.U32.AND P0, PT, R3, UR4, PT ;  /* 0x0000000403007c0c */ /* 0x002fe2000bf02070 */
[----:B--2---:R-:W-:Y:S02]  /*6140*/  IMAD.U32 R0, RZ, RZ, UR7 ;  /* 0x00000007ff007e24 */ /* 0x004fe4000f8e00ff */
[----:B---3--:R-:W-:-:S10]  /*6150*/  IMAD.U32 R2, RZ, RZ, UR8 ;  /* 0x00000008ff027e24 */ /* 0x008fd4000f8e00ff */
[----:B------:R4:W-:Y:S04]  /*6160*/  @P0 ATOMS.AND RZ, [UR6+0x14], R2 ;  /* 0x00001402ffff098c */ /* 0x0009e8000a800006 */
[----:B------:R4:W-:Y:S01]  /*6170*/  @P0 ATOMS.AND RZ, [UR6+0x18], R0 ;  /* 0x00001800ffff098c */ /* 0x0009e2000a800006 */
[----:B------:R-:W-:Y:S05]  /*6180*/  BRA `(.L_x_65) ;  /* 0x0000000000147947 */ /* 0x000fea0003800000 */
.L_x_64:
[----:B------:R-:W-:Y:S02]  /*6190*/  MOV R2, 0x61b0 ;  /* 0x000061b000027802 */ /* 0x000fe40000000f00 */
[----:B-----5:R-:W-:Y:S05]  /*61a0*/  CALL.REL.NOINC `($__internal_0_$__cuda_sm10x_tcgen05_guardrail_trap_col_being_dealloced_not_returned_by_alloc) ;  /* 0x0000005800807944 */ /* 0x020fea0003c00000 */
[----:B------:R-:W-:Y:S05]  /*61b0*/  BRA `(.L_x_65) ;  /* 0x0000000000087947 */ /* 0x000fea0003800000 */
.L_x_63:
[----:B------:R-:W-:Y:S02]  /*61c0*/  MOV R2, 0x61e0 ;  /* 0x000061e000027802 */ /* 0x000fe40000000f00 */
[----:B-----5:R-:W-:Y:S05]  /*61d0*/  CALL.REL.NOINC `($__internal_2_$__cuda_sm10x_tcgen05_guardrail_trap_unallocated_columns_being_dealloced) ;  /* 0x00000058008c7944 */ /* 0x020fea0003c00000 */
.L_x_65:
[----:B------:R-:W-:Y:S01]  /*61e0*/  NOP ;  /* 0x0000000000007918 */ /* 0x000fe20000000000 */
[----:B----4-:R-:W-:Y:S05]  /*61f0*/  EXIT ;  /* 0x000000000000794d */ /* 0x010fea0003800000 */
.L_x_49:
[----:B------:R-:W-:-:S09]  /*6200*/  UISETP.NE.OR UP0, UPT, UR18, 0x3, !UP3 ;  /* 0x000000031200788c */ /* 0x000fd2000df05670 */
[----:B------:R-:W-:Y:S05]  /*6210*/  BRA.U UP0, `(.L_x_66) ;  /* 0x0000001100b47547 */ /* 0x000fea000b800000 */
[----:B------:R-:W1:Y:S01]  /*6220*/  LDCU.64 UR4, c[0x0][0x888] ;  /* 0x00011100ff0477ac */ /* 0x000e620008000a00 */
[----:B------:R-:W2:Y:S01]  /*6230*/  S2UR UR10, SR_CgaCtaId ;  /* 0x00000000000a79c3 */ /* 0x000ea20000008800 */
[----:B------:R-:W-:Y:S01]  /*6240*/  R2UR UR56, R52 ;  /* 0x00000000343872ca */ /* 0x000fe200000e0000 */
[----:B------:R-:W-:Y:S01]  /*6250*/  HFMA2 R9, -RZ, RZ, 0, 0 ;  /* 0x00000000ff097431 */ /* 0x000fe200000001ff */
[----:B------:R-:W3:Y:S01]  /*6260*/  LDCU UR48, c[0x0][0x370] ;  /* 0x00006e00ff3077ac */ /* 0x000ee20008000800 */
[----:B------:R-:W-:Y:S01]  /*6270*/  R2UR UR49, R53 ;  /* 0x00000000353172ca */ /* 0x000fe200000e0000 */
[----:B------:R-:W-:Y:S01]  /*6280*/  IMAD.MOV.U32 R10, RZ, RZ, 0x1 ;  /* 0x00000001ff0a7424 */ /* 0x000fe200078e00ff */
[----:B------:R-:W3:Y:S02]  /*6290*/  LDCU.128 UR44, c[0x0][0xb10] ;  /* 0x00016200ff2c77ac */ /* 0x000ee40008000c00 */
[----:B------:R-:W4:Y:S01]  /*62a0*/  LDC.64 R12, c[0x0][0x348] ;  /* 0x0000d200ff0c7b82 */ /* 0x000f220000000a00 */
[----:B------:R-:W-:Y:S01]  /*62b0*/  IMAD.MOV.U32 R0, RZ, RZ, 0x2000 ;  /* 0x00002000ff007424 */ /* 0x000fe200078e00ff */
[----:B------:R-:W2:Y:S01]  /*62c0*/  LDCU UR38, c[0x0][0x374] ;  /* 0x00006e80ff2677ac */ /* 0x000ea20008000800 */
[----:B------:R-:W2:Y:S01]  /*62d0*/  LDCU.64 UR40, c[0x0][0x890] ;  /* 0x00011200ff2877ac */ /* 0x000ea20008000a00 */
[----:B------:R-:W2:Y:S01]  /*62e0*/  LDCU UR30, c[0x0][0xb0c] ;  /* 0x00016180ff1e77ac */ /* 0x000ea20008000800 */
[----:B-1----:R-:W-:Y:S01]  /*62f0*/  UISETP.NE.U32.AND UP0, UPT, UR4, URZ, UPT ;  /* 0x000000ff0400728c */ /* 0x002fe2000bf05070 */
[----:B------:R-:W1:Y:S01]  /*6300*/  LDCU UR65, c[0x0][0xb20] ;  /* 0x00016400ff4177ac */ /* 0x000e620008000800 */
[----:B------:R-:W1:Y:S01]  /*6310*/  LDCU UR4, c[0x0][0xb30] ;  /* 0x00016600ff0477ac */ /* 0x000e620008000800 */
[----:B------:R-:W1:Y:S01]  /*6320*/  LDCU.128 UR52, c[0x0][0x980] ;  /* 0x00013000ff3477ac */ /* 0x000e620008000c00 */
[----:B------:R-:W-:Y:S01]  /*6330*/  UMOV UR31, 0x400 ;  /* 0x00000400001f7882 */ /* 0x000fe20000000000 */
[----:B---3--:R-:W-:-:S02]  /*6340*/  UIMAD.WIDE.U32 UR6, UR48, UR44, URZ ;  /* 0x0000002c300672a5 */ /* 0x008fc4000f8e00ff */
[----:B--2---:R-:W-:Y:S02]  /*6350*/  UIMAD.WIDE.U32 UR8, UR38, UR47, URZ ;  /* 0x0000002f260872a5 */ /* 0x004fe4000f8e00ff */
[----:B------:R-:W-:Y:S02]  /*6360*/  ULEA UR31, UR10, UR31, 0x18 ;  /* 0x0000001f0a1f7291 */ /* 0x000fe4000f8ec0ff */
[----:B------:R-:W-:Y:S02]  /*6370*/  USEL UR64, URZ, 0x1, UP5 ;  /* 0x00000001ff407887 */ /* 0x000fe4000a800000 */
[----:B------:R-:W-:Y:S02]  /*6380*/  UISETP.NE.AND.EX UP5, UPT, UR5, URZ, UPT, UP0 ;  /* 0x000000ff0500728c */ /* 0x000fe4000bfa5300 */
[----:B------:R-:W-:Y:S02]  /*6390*/  UISETP.NE.U32.AND UP6, UPT, UR40, URZ, UPT ;  /* 0x000000ff2800728c */ /* 0x000fe4000bfc5070 */
[----:B------:R-:W-:-:S02]  /*63a0*/  UIADD3 UR58, UPT, UPT, UR31, 0x58, URZ ;  /* 0x000000581f3a7890 */ /* 0x000fc4000fffe0ff */
[----:B------:R-:W-:Y:S02]  /*63b0*/  UIADD3 UR57, UPT, UPT, UR31, 0x98, URZ ;  /* 0x000000981f397890 */ /* 0x000fe4000fffe0ff */
[----:B------:R-:W-:Y:S02]  /*63c0*/  UIADD3 UR33, UPT, UPT, UR31, 0x40, URZ ;  /* 0x000000401f217890 */ /* 0x000fe4000fffe0ff */
[----:B------:R-:W-:Y:S02]  /*63d0*/  UIADD3 UR25, UPT, UPT, UR31, 0x48, URZ ;  /* 0x000000481f197890 */ /* 0x000fe4000fffe0ff */
[----:B------:R-:W-:Y:S02]  /*63e0*/  UIADD3 UR17, UPT, UPT, UR31, 0x50, URZ ;  /* 0x000000501f117890 */ /* 0x000fe4000fffe0ff */
[----:B------:R-:W-:Y:S02]  /*63f0*/  UISETP.NE.AND UP0, UPT, UR39, 0x1, UPT ;  /* 0x000000012700788c */ /* 0x000fe4000bf05270 */
[----:B------:R-:W-:Y:S01]  /*6400*/  UISETP.NE.AND UP0, UPT, UR30, 0x1, UPT ;  /* 0x000000011e00788c */ /* 0x000fe2000bf05270 */
[----:B------:R-:W-:Y:S01]  /*6410*/  UMOV UR63, UR7 ;  /* 0x00000007003f7c82 */ /* 0x000fe20008000000 */
[----:B------:R-:W-:Y:S01]  /*6420*/  UMOV UR62, UR9 ;  /* 0x00000009003e7c82 */ /* 0x000fe20008000000 */
[----:B------:R-:W-:-:S02]  /*6430*/  UISETP.GE.AND UP2, UPT, UR39, 0x1, UPT ;  /* 0x000000012700788c */ /* 0x000fc4000bf46270 */
[----:B------:R-:W-:Y:S02]  /*6440*/  UISETP.NE.AND UP0, UPT, UR46, 0x1, UPT ;  /* 0x000000012e00788c */ /* 0x000fe4000bf05270 */
[----:B------:R-:W-:Y:S01]  /*6450*/  UPLOP3.LUT UP4, UPT, UPT, UPT, UPT, 0x40, 0x4 ;  /* 0x000000000004789c */ /* 0x000fe20003f8e870 */
[----:B------:R-:W2:Y:S01]  /*6460*/  LDCU.64 UR22, c[0x0][0xb28] ;  /* 0x00016500ff1677ac */ /* 0x000ea20008000a00 */
[----:B------:R-:W3:Y:S01]  /*6470*/  LDCU.64 UR42, c[0x0][0x990] ;  /* 0x00013200ff2a77ac */ /* 0x000ee20008000a00 */
[----:B------:R-:W-:Y:S02]  /*6480*/  UISETP.NE.AND.EX UP6, UPT, UR41, URZ, UPT, UP6 ;  /* 0x000000ff2900728c */ /* 0x000fe4000bfc5360 */
[----:B------:R-:W-:Y:S02]  /*6490*/  UPRMT UR58, UR10, 0x654, UR58 ;  /* 0x000006540a3a7896 */ /* 0x000fe4000800003a */
[----:B------:R-:W-:Y:S02]  /*64a0*/  UPRMT UR57, URZ, 0x654, UR57 ;  /* 0x00000654ff397896 */ /* 0x000fe40008000039 */
[----:B------:R-:W-:-:S02]  /*64b0*/  UPRMT UR61, UR10, 0x654, UR33 ;  /* 0x000006540a3d7896 */ /* 0x000fc40008000021 */
[----:B------:R-:W-:Y:S02]  /*64c0*/  UPRMT UR60, UR10, 0x654, UR25 ;  /* 0x000006540a3c7896 */ /* 0x000fe40008000019 */
[----:B------:R-:W-:Y:S02]  /*64d0*/  UPRMT UR59, UR10, 0x654, UR17 ;  /* 0x000006540a3b7896 */ /* 0x000fe40008000011 */
[----:B------:R-:W-:Y:S02]  /*64e0*/  USHF.R.U32.HI UR63, URZ, UR45, UR63 ;  /* 0x0000002dff3f7299 */ /* 0x000fe4000801163f */
[----:B-1----:R-:W-:Y:S02]  /*64f0*/  USHF.R.U32.HI UR62, URZ, UR65, UR62 ;  /* 0x00000041ff3e7299 */ /* 0x002fe4000801163e */
[----:B------:R-:W-:Y:S02]  /*6500*/  UISETP.NE.AND UP3, UPT, UR4, 0x1, UPT ;  /* 0x000000010400788c */ /* 0x000fe4000bf65270 */
[----:B------:R-:W-:-:S02]  /*6510*/  UISETP.NE.AND UP2, UPT, UR52, 0x1, UPT ;  /* 0x000000013400788c */ /* 0x000fc4000bf45270 */
[----:B--234-:R-:W-:-:S11]  /*6520*/  UISETP.NE.AND UP0, UPT, UR55, 0x1, UPT ;  /* 0x000000013700788c */ /* 0x01cfd6000bf05270 */
.L_x_77:
[----:B------:R-:W-:Y:S04]  /*6530*/  SHF.L.U32 R3, R9, 0x1f, RZ ;  /* 0x0000001f09037819 */ /* 0x000fe800000006ff */
[----:B-1----:R-:W1:Y:S02]  /*6540*/  SYNCS.PHASECHK.TRANS64.TRYWAIT P0, [UR31+0x90], R3 ;  /* 0x00009003ff0075a7 */ /* 0x002e64000800111f */
[----:B-1----:R-:W-:Y:S05]  /*6550*/  @!P0 BRA `(.L_x_67) ;  /* 0x00000050003c8947 */ /* 0x002fea0003800000 */
.L_x_154:
[----:B------:R-:W2:Y:S01]  /*6560*/  LDS.128 R4, [UR31+0xd0] ;  /* 0x0000d01fff047984 */ /* 0x000ea20008000c00 */
[----:B------:R-:W-:Y:S01]  /*6570*/  UISETP.GE.AND UP0, UPT, UR39, 0x1, UPT ;  /* 0x000000012700788c */ /* 0x000fe2000bf06270 */
[----:B------:R-:W-:Y:S01]  /*6580*/  @!PT LDS RZ, [RZ] ;  /* 0x00000000fffff984 */ /* 0x000fe20000000800 */
[----:B------:R-:W-:Y:S01]  /*6590*/  @!PT LDS RZ, [RZ] ;  /* 0x00000000fffff984 */ /* 0x000fe20000000800 */
[----:B------:R-:W-:Y:S01]  /*65a0*/  @!PT LDS RZ, [RZ] ;  /* 0x00000000fffff984 */ /* 0x000fe20000000800 */
[----:B------:R-:W-:Y:S01]  /*65b0*/  @!PT LDS RZ, [RZ] ;  /* 0x00000000fffff984 */ /* 0x000fe20000000800 */
[----:B------:R3:W-:Y:S06]  /*65c0*/  MEMBAR.ALL.CTA ;  /* 0x0000000000007992 */ /* 0x0007ec0000008000 */
[----:B---3--:R-:W3:Y:S02]  /*65d0*/  FENCE.VIEW.ASYNC.S ;  /* 0x00000000000073c6 */ /* 0x008ee40000000000 */
[----:B---3--:R-:W-:Y:S01]  /*65e0*/  SYNCS.ARRIVE.TRANS64.RED.A1T0 RZ, [UR57], RZ ;  /* 0x000000ffffff79a7 */ /* 0x008fe20008100439 */
[----:B--2---:R-:W-:Y:S11]  /*65f0*/  LOP3.LUT P0, RZ, R6, 0x1, RZ, 0xc0, !PT ;  /* 0x0000000106ff7812 */ /* 0x004ff6000780c0ff */
[----:B------:R-:W-:Y:S02]  /*6600*/  @!UPT UIADD3 URZ, UPT, UPT, URZ, URZ, URZ ;  /* 0x000000fffffff290 */ /* 0x000fe4000fffe0ff */
[----:B------:R-:W-:Y:S01]  /*6610*/  VOTEU.ANY UP2, P0 ;  /* 0x0000000000ff7886 */ /* 0x000fe20000040100 */
[----:B------:R-:W-:Y:S11]  /*6620*/  PLOP3.LUT P0, PT, PT, PT, UP2, 0x80, 0x8 ;  /* 0x000000000008781c */ /* 0x000ff60003f0f028 */
[----:B------:R-:W-:Y:S02]  /*6630*/  @!UPT UIADD3 URZ, UPT, UPT, URZ, URZ, URZ ;  /* 0x000000fffffff290 */ /* 0x000fe4000fffe0ff */
[----:B-1----:R-:W-:Y:S02]  /*6640*/  @P0 MOV R3, R4 ;  /* 0x0000000400030202 */ /* 0x002fe40000000f00 */
[----:B------:R-:W-:Y:S02]  /*6650*/  @P0 LOP3.LUT R2, R5, 0xffff, RZ, 0xc0, !PT ;  /* 0x0000ffff05020812 */ /* 0x000fe400078ec0ff */
[----:B------:R-:W-:Y:S02]  /*6660*/  @P0 R2UR UR5, R3 ;  /* 0x00000000030502ca */ /* 0x000fe400000e0000 */
[----:B------:R-:W-:Y:S11]  /*6670*/  @P0 R2UR UR4, R2 ;  /* 0x00000000020402ca */ /* 0x000ff600000e0000 */
[----:B------:R-:W-:Y:S02]  /*6680*/  @UP2 UMOV UR15, UR5 ;  /* 0x00000005000f2c82 */ /* 0x000fe40008000000 */
[----:B------:R-:W-:Y:S01]  /*6690*/  @UP2 UMOV UR14, UR4 ;  /* 0x00000004000e2c82 */ /* 0x000fe20008000000 */
[----:B------:R-:W-:Y:S05]  /*66a0*/  BRA.U !UP0, `(.L_x_68) ;  /* 0x0000000108c07547 */ /* 0x000fea000b800000 */
[----:B------:R-:W-:Y:S02]  /*66b0*/  UIMAD.WIDE.U32 UR8, UR14, UR47, URZ ;  /* 0x0000002f0e0872a5 */ /* 0x000fe4000f8e00ff */
[----:B------:R-:W-:Y:S02]  /*66c0*/  UP2UR UR16, UPR, URZ, 0x4 ;  /* 0x00000004ff107883 */ /* 0x000fe40008000000 */
[----:B------:R-:W-:Y:S02]  /*66d0*/  UISETP.NE.AND UP2, UPT, UR46, 0x1, UPT ;  /* 0x000000012e00788c */ /* 0x000fe4000bf45270 */
[----:B------:R-:W-:Y:S02]  /*66e0*/  UIMAD.WIDE.U32 UR10, UR15, UR44, URZ ;  /* 0x0000002c0f0a72a5 */ /* 0x000fe4000f8e00ff */
[----:B------:R-:W-:Y:S02]  /*66f0*/  USEL UR4, UR38, UR62, !UP2 ;  /* 0x0000003e26047287 */ /* 0x000fe4000d000000 */
[----:B------:R-:W-:Y:S02]  /*6700*/  UISETP.NE.AND UP0, UPT, UR30, 0x1, UPT ;  /* 0x000000011e00788c */ /* 0x000fe4000bf05270 */
[----:B------:R-:W-:Y:S02]  /*6710*/  UP2UR UR20, UPR, URZ, 0x2 ;  /* 0x00000002ff147883 */ /* 0x000fe40008000000 */
[----:B------:R-:W-:Y:S02]  /*6720*/  UISETP.NE.AND UP1, UPT, UR39, 0x1, UPT ;  /* 0x000000012700788c */ /* 0x000fe4000bf25270 */
[----:B------:R-:W-:Y:S02]  /*6730*/  UIMAD.WIDE.U32 UR12, UR4, UR22, URZ ;  /* 0x00000016040c72a5 */ /* 0x000fe4000f8e00ff */
[----:B------:R-:W-:Y:S01]  /*6740*/  USEL UR7, UR48, UR63, !UP0 ;  /* 0x0000003f30077287 */ /* 0x000fe2000c000000 */
[----:B------:R-:W-:Y:S02]  /*6750*/  UMOV UR5, UR9 ;  /* 0x0000000900057c82 */ /* 0x000fe40008000000 */
[----:B------:R-:W-:Y:S02]  /*6760*/  USHF.R.U32.HI UR6, URZ, UR65, UR5 ;  /* 0x00000041ff067299 */ /* 0x000fe40008011605 */
[----:B------:R-:W-:Y:S02]  /*6770*/  UIMAD.WIDE.U32 UR18, UR7, UR22, URZ ;  /* 0x00000016071272a5 */ /* 0x000fe4000f8e00ff */
[----:B------:R-:W-:Y:S02]  /*6780*/  USEL UR6, UR14, UR6, !UP2 ;  /* 0x000000060e067287 */ /* 0x000fe4000d000000 */
[----:B------:R-:W-:Y:S01]  /*6790*/  UISETP.NE.AND UP2, UPT, UR16, URZ, UPT ;  /* 0x000000ff1000728c */ /* 0x000fe2000bf45270 */
[----:B------:R-:W-:Y:S01]  /*67a0*/  UMOV UR5, UR11 ;  /* 0x0000000b00057c82 */ /* 0x000fe20008000000 */
[----:B------:R-:W-:Y:S02]  /*67b0*/  UIMAD.WIDE.U32 UR10, UR6, UR22, URZ ;  /* 0x00000016060a72a5 */ /* 0x000fe4000f8e00ff */
[----:B------:R-:W-:Y:S03]  /*67c0*/  USHF.R.U32.HI UR8, URZ, UR45, UR5 ;  /* 0x0000002dff087299 */ /* 0x000fe60008011605 */
[----:B------:R-:W-:Y:S02]  /*67d0*/  UMOV UR5, UR13 ;  /* 0x0000000d00057c82 */ /* 0x000fe40008000000 */
[----:B------:R-:W-:Y:S03]  /*67e0*/  @UP1 USHF.R.U32.HI UR4, URZ, UR23, UR5 ;  /* 0x00000017ff041299 */ /* 0x000fe60008011605 */
[----:B------:R-:W-:Y:S01]  /*67f0*/  UMOV UR5, UR19 ;  /* 0x0000001300057c82 */ /* 0x000fe20008000000 */
[----:B------:R-:W-:Y:S02]  /*6800*/  UIMAD UR4, UR39, UR4, URZ ;  /* 0x00000004270472a4 */ /* 0x000fe4000f8e02ff */
[----:B------:R-:W-:Y:S02]  /*6810*/  @UP1 USHF.R.U32.HI UR7, URZ, UR23, UR5 ;  /* 0x00000017ff071299 */ /* 0x000fe40008011605 */
[----:B------:R-:W-:Y:S02]  /*6820*/  USEL UR5, UR15, UR8, !UP0 ;  /* 0x000000080f057287 */ /* 0x000fe4000c000000 */
[----:B------:R-:W-:Y:S02]  /*6830*/  UIMAD UR8, UR39, UR7, URZ ;  /* 0x00000007270872a4 */ /* 0x000fe4000f8e02ff */
[----:B------:R-:W-:Y:S03]  /*6840*/  UISETP.GE.AND UP0, UPT, UR6, UR4, UPT ;  /* 0x000000040600728c */ /* 0x000fe6000bf06270 */
[----:B------:R-:W-:Y:S01]  /*6850*/  UMOV UR4, UR11 ;  /* 0x0000000b00047c82 */ /* 0x000fe20008000000 */
[----:B------:R-:W-:Y:S02]  /*6860*/  UISETP.GE.OR UP0, UPT, UR5, UR8, UP0 ;  /* 0x000000080500728c */ /* 0x000fe40008706670 */
[----:B------:R-:W-:Y:S02]  /*6870*/  USHF.R.U32.HI UR4, URZ, UR23, UR4 ;  /* 0x00000017ff047299 */ /* 0x000fe40008011604 */
[----:B------:R-:W-:Y:S02]  /*6880*/  UIMAD.WIDE.U32 UR8, UR5, UR22, URZ ;  /* 0x00000016050872a5 */ /* 0x000fe4000f8e00ff */
[----:B------:R-:W-:Y:S04]  /*6890*/  USEL UR10, UR6, UR4, !UP1 ;  /* 0x00000004060a7287 */ /* 0x000fe8000c800000 */
[----:B------:R-:W-:Y:S01]  /*68a0*/  UIADD3 UR11, UPT, UPT, -UR10, URZ, URZ ;  /* 0x000000ff0a0b7290 */ /* 0x000fe2000fffe1ff */
[----:B------:R-:W-:Y:S02]  /*68b0*/  @!UP0 UMOV UR4, UR9 ;  /* 0x0000000900048c82 */ /* 0x000fe40008000000 */
[----:B------:R-:W-:Y:S02]  /*68c0*/  @!UP0 USHF.R.U32.HI UR4, URZ, UR23, UR4 ;  /* 0x00000017ff048299 */ /* 0x000fe40008011604 */
[----:B------:R-:W-:Y:S02]  /*68d0*/  UIMAD UR8, UR39, UR11, UR6 ;  /* 0x0000000b270872a4 */ /* 0x000fe4000f8e0206 */
[----:B------:R-:W-:Y:S02]  /*68e0*/  @!UP0 USEL UR4, UR5, UR4, !UP1 ;  /* 0x0000000405048287 */ /* 0x000fe4000c800000 */
[----:B------:R-:W-:Y:S02]  /*68f0*/  UISETP.NE.AND UP1, UPT, UR20, URZ, UPT ;  /* 0x000000ff1400728c */ /* 0x000fe4000bf25270 */
[----:B------:R-:W-:Y:S02]  /*6900*/  @!UP0 UIMAD UR8, UR7, UR8, UR4 ;  /* 0x00000008070882a4 */ /* 0x000fe4000f8e0204 */
[----:B------:R-:W-:Y:S02]  /*6910*/  @!UP0 UIADD3 UR9, UPT, UPT, UR10, -UR4, URZ ;  /* 0x800000040a098290 */ /* 0x000fe4000fffe0ff */
[----:B------:R-:W-:Y:S02]  /*6920*/  UIADD3 UR4, UPT, UPT, -UR5, URZ, URZ ;  /* 0x000000ff05047290 */ /* 0x000fe4000fffe1ff */
[----:B------:R-:W-:Y:S02]  /*6930*/  UIADD3 UR7, UPT, UPT, -UR6, URZ, URZ ;  /* 0x000000ff06077290 */ /* 0x000fe4000fffe1ff */
[----:B------:R-:W-:Y:S02]  /*6940*/  @!UP0 UIMAD UR6, UR9, UR39, UR5 ;  /* 0x00000027090682a4 */ /* 0x000fe4000f8e0205 */
[----:B------:R-:W-:Y:S02]  /*6950*/  UIMAD UR15, UR30, UR4, UR15 ;  /* 0x000000041e0f72a4 */ /* 0x000fe4000f8e020f */
[----:B------:R-:W-:Y:S01]  /*6960*/  UIMAD UR4, UR46, UR7, UR14 ;  /* 0x000000072e0472a4 */ /* 0x000fe2000f8e020e */
[----:B------:R-:W-:Y:S02]  /*6970*/  @!UP0 UMOV UR5, UR8 ;  /* 0x0000000800058c82 */ /* 0x000fe40008000000 */
[----:B------:R-:W-:Y:S02]  /*6980*/  UIMAD UR15, UR5, UR30, UR15 ;  /* 0x0000001e050f72a4 */ /* 0x000fe4000f8e020f */
[----:B------:R-:W-:Y:S11]  /*6990*/  UIMAD UR14, UR6, UR46, UR4 ;  /* 0x0000002e060e72a4 */ /* 0x000ff6000f8e0204 */
[----:B------:R-:W-:Y:S01]  /*69a0*/  @!UPT UIADD3 URZ, UPT, UPT, URZ, URZ, URZ ;  /* 0x000000fffffff290 */ /* 0x000fe2000fffe0ff */
.L_x_68:
[----:B------:R-:W1:Y:S01]  /*69b0*/  @!UP3 LDCU.128 UR8, c[0x0][0xb10] ;  /* 0x00016200ff08b7ac */ /* 0x000e620008000c00 */
[----:B------:R-:W-:Y:S02]  /*69c0*/  ISETP.NE.U32.AND P1, PT, RZ, UR40, PT ;  /* 0x00000028ff007c0c */ /* 0x000fe4000bf25070 */
[----:B------:R-:W-:Y:S02]  /*69d0*/  SHF.L.U32 R8, R10, 0x1f, RZ ;  /* 0x0000001f0a087819 */ /* 0x000fe400000006ff */
[----:B------:R-:W-:Y:S01]  /*69e0*/  ISETP.NE.AND.EX P1, PT, RZ, UR41, PT, P1 ;  /* 0x00000029ff007c0c */ /* 0x000fe2000bf25310 */
[----:B------:R-:W2:Y:S01]  /*69f0*/  @!UP3 LDCU UR5, c[0x0][0xb0c] ;  /* 0x00016180ff05b7ac */ /* 0x000ea20008000800 */
[----:B------:R-:W-:Y:S02]  /*6a00*/  USHF.L.U32 UR34, UR21, 0x7, URZ ;  /* 0x0000000715227899 */ /* 0x000fe400080006ff */
[----:B-1----:R-:W-:Y:S07]  /*6a10*/  UIMAD.WIDE.U32 UR6, UR15, UR8, URZ ;  /* 0x000000080f0672a5 */ /* 0x002fee000f8e00ff */
[----:B------:R-:W-:Y:S01]  /*6a20*/  @!UP3 UMOV UR4, UR7 ;  /* 0x000000070004bc82 */ /* 0x000fe20008000000 */
[----:B--2---:R-:W-:Y:S02]  /*6a30*/  @!UP3 UISETP.NE.AND UP0, UPT, UR5, 0x1, UPT ;  /* 0x000000010500b88c */ /* 0x004fe4000bf05270 */
[----:B------:R-:W-:Y:S02]  /*6a40*/  @!UP3 USHF.R.U32.HI UR4, URZ, UR9, UR4 ;  /* 0x00000009ff04b299 */ /* 0x000fe40008011604 */
[----:B------:R-:W-:Y:S02]  /*6a50*/  UIMAD.WIDE.U32 UR6, UR14, UR11, URZ ;  /* 0x0000000b0e0672a5 */ /* 0x000fe4000f8e00ff */
[----:B------:R-:W-:Y:S02]  /*6a60*/  @!UP3 USEL UR8, UR15, UR4, !UP0 ;  /* 0x000000040f08b287 */ /* 0x000fe4000c000000 */
[----:B------:R-:W-:Y:S03]  /*6a70*/  @!UP3 UISETP.NE.AND UP0, UPT, UR10, 0x1, UPT ;  /* 0x000000010a00b88c */ /* 0x000fe6000bf05270 */
[----:B------:R-:W-:Y:S02]  /*6a80*/  @!UP3 UMOV UR6, UR7 ;  /* 0x000000070006bc82 */ /* 0x000fe40008000000 */
[----:B------:R-:W1:Y:S02]  /*6a90*/  @!UP3 LDCU UR4, c[0x0][0xb20] ;  /* 0x00016400ff04b7ac */ /* 0x000e640008000800 */
[----:B-1----:R-:W-:Y:S04]  /*6aa0*/  @!UP3 USHF.R.U32.HI UR6, URZ, UR4, UR6 ;  /* 0x00000004ff06b299 */ /* 0x002fe80008011606 */
[----:B------:R-:W-:Y:S04]  /*6ab0*/  @!UP3 USEL UR6, UR14, UR6, !UP0 ;  /* 0x000000060e06b287 */ /* 0x000fe8000c000000 */
[----:B------:R-:W-:Y:S02]  /*6ac0*/  @!UP3 UIADD3 UR4, UPT, UPT, -UR8, UR6, URZ ;  /* 0x000000060804b290 */ /* 0x000fe4000fffe1ff */
[----:B------:R-:W-:Y:S02]  /*6ad0*/  @!UP3 UIADD3 UR6, UPT, UPT, UR8, -UR6, URZ ;  /* 0x800000060806b290 */ /* 0x000fe4000fffe0ff */
[----:B------:R-:W-:Y:S02]  /*6ae0*/  @!UP3 UIMAD UR15, UR4, UR5, UR15 ;  /* 0x00000005040fb2a4 */ /* 0x000fe4000f8e020f */
[----:B------:R-:W-:Y:S01]  /*6af0*/  @!UP3 UIMAD UR14, UR6, UR10, UR14 ;  /* 0x0000000a060eb2a4 */ /* 0x000fe2000f8e020e */
[----:B------:R-:W-:Y:S11]  /*6b00*/  BRA.U UP4, `(.L_x_69) ;  /* 0x0000000104107547 */ /* 0x000ff6000b800000 */
[----:B------:R-:W-:Y:S04]  /*6b10*/  MOV R3, UR64 ;  /* 0x0000004000037c02 */ /* 0x000fe80008000f00 */
[----:B------:R-:W-:Y:S04]  /*6b20*/  SHF.L.U32 R3, R3, 0x1f, RZ ;  /* 0x0000001f03037819 */ /* 0x000fe800000006ff */
[----:B------:R-:W1:Y:S02]  /*6b30*/  SYNCS.PHASECHK.TRANS64.TRYWAIT P2, [UR31+0x88], R3 ;  /* 0x00008803ff0075a7 */ /* 0x000e64000804111f */
[----:B-1----:R-:W-:Y:S05]  /*6b40*/  @!P2 BRA `(.L_x_70) ;  /* 0x0000004800d8a947 */ /* 0x002fea0003800000 */
.L_x_69:
[----:B------:R-:W-:Y:S05]  /*6b50*/  BRA.U !UP6, `(.L_x_71) ;  /* 0x000000010e387547 */ /* 0x000fea000b800000 */
[----:B------:R-:W-:Y:S01]  /*6b60*/  UPLOP3.LUT UP1, UPT, UPT, UPT, UP5, 0x80, 0x8 ;  /* 0x000000000008789c */ /* 0x000fe20003f2f050 */
[----:B------:R-:W-:Y:S01]  /*6b70*/  IMAD.MOV.U32 R59, RZ, RZ, 0x1 ;  /* 0x00000001ff3b7424 */ /* 0x000fe200078e00ff */
[----:B------:R-:W2:Y:S04]  /*6b80*/  LDCU.64 UR8, c[0x0][0x358] ;  /* 0x00006b00ff0877ac */ /* 0x000ea80008000a00 */
[----:B------:R-:W-:Y:S05]  /*6b90*/  PLOP3.LUT P2, PT, PT, PT, UP1, 0x80, 0x8 ;  /* 0x000000000008781c */ /* 0x000fea0003f4f018 */
[----:B------:R-:W3:Y:S01]  /*6ba0*/  @UP1 LDCU.64 UR4, c[0x0][0x888] ;  /* 0x00011100ff0417ac */ /* 0x000ee20008000a00 */
[----:B------:R-:W-:Y:S04]  /*6bb0*/  @UP1 UIMAD UR6, UR51, UR40, URZ ;  /* 0x00000028330612a4 */ /* 0x000fe8000f8e02ff */
[----:B---3--:R-:W-:Y:S06]  /*6bc0*/  @UP1 UIMAD.WIDE UR4, UR6, 0x4, UR4 ;  /* 0x00000004060418a5 */ /* 0x008fec000f8e0204 */
[----:B-1----:R-:W-:Y:S01]  /*6bd0*/  IMAD.U32 R2, RZ, RZ, UR4 ;  /* 0x00000004ff027e24 */ /* 0x002fe2000f8e00ff */
[----:B------:R-:W-:Y:S04]  /*6be0*/  MOV R3, UR5 ;  /* 0x0000000500037c02 */ /* 0x000fe80008000f00 */
[----:B------:R-:W1:Y:S01]  /*6bf0*/  @!UP1 LDCU UR4, c[0x0][0x880] ;  /* 0x00011000ff0497ac */ /* 0x000e620008000800 */
[----:B--2--5:R2:W5:Y:S02]  /*6c00*/  @P2 LDG.E R27, desc[UR8][R2.64] ;  /* 0x00000008021b2981 */ /* 0x024564000c1e1900 */
[----:B--2---:R-:W-:Y:S05]  /*6c10*/  HFMA2 R2, -RZ, RZ, 0, 5.9604644775390625e-08 ;  /* 0x00000001ff027431 */ /* 0x004fea00000001ff */
[----:B------:R-:W-:Y:S01]  /*6c20*/  @!P2 PRMT R59, R2, 0x7610, R59 ;  /* 0x00007610023ba816 */ /* 0x000fe2000000003b */
[----:B-1----:R-:W-:Y:S07]  /*6c30*/  @!P2 IMAD.U32 R27, RZ, RZ, UR4 ;  /* 0x00000004ff1bae24 */ /* 0x002fee000f8e00ff */
.L_x_71:
[----:B-----5:R-:W-:Y:S01]  /*6c40*/  @!P1 FSETP.EQ.AND P3, PT, R27, RZ, PT ;  /* 0x000000ff1b00920b */ /* 0x020fe20003f62000 */
[----:B------:R-:W-:Y:S01]  /*6c50*/  @!UPT UIADD3 URZ, UPT, UPT, URZ, URZ, URZ ;  /* 0x000000fffffff290 */ /* 0x000fe2000fffe0ff */
[----:B------:R-:W-:Y:S11]  /*6c60*/  @!P1 BRA `(.L_x_72) ;  /* 0x0000000000149947 */ /* 0x000ff60003800000 */
[----:B------:R-:W-:Y:S02]  /*6c70*/  LOP3.LUT P1, RZ, R59, 0xff, RZ, 0xc0, !PT ;  /* 0x000000ff3bff7812 */ /* 0x000fe4000782c0ff */
[----:B------:R-:W-:Y:S04]  /*6c80*/  PLOP3.LUT P3, PT, PT, PT, UP1, 0x80, 0x8 ;  /* 0x000000000008781c */ /* 0x000fe80003f6f018 */
[----:B------:R-:W-:Y:S07]  /*6c90*/  PLOP3.LUT P3, PT, P3, PT, PT, 0x8, 0x80 ;  /* 0x000000000080781c */ /* 0x000fee0001f6e170 */
[----:B------:R-:W-:Y:S11]  /*6ca0*/  @P1 FSETP.EQ.AND P3, PT, R27, RZ, PT ;  /* 0x000000ff1b00120b */ /* 0x000ff60003f62000 */
[----:B------:R-:W-:Y:S02]  /*6cb0*/  @!UPT UIADD3 URZ, UPT, UPT, URZ, URZ, URZ ;  /* 0x000000fffffff290 */ /* 0x000fe4000fffe0ff */
.L_x_72:
[----:B------:R-:W-:Y:S01]  /*6cc0*/  USHF.L.U32 UR35, UR50, 0x6, URZ ;  /* 0x0000000632237899 */ /* 0x000fe200080006ff */
[----:B------:R-:W2:Y:S01]  /*6cd0*/  SYNCS.PHASECHK.TRANS64.TRYWAIT P1, [UR31+0x60], R8 ;  /* 0x00006008ff0075a7 */ /* 0x000ea2000802111f */
[----:B------:R-:W-:Y:S02]  /*6ce0*/  UISETP.NE.AND UP0, UPT, UR52, 0x1, UPT ;  /* 0x000000013400788c */ /* 0x000fe4000bf05270 */
[----:B------:R-:W-:Y:S01]  /*6cf0*/  UIMAD.WIDE.U32 UR4, UR35, UR53, URZ ;  /* 0x00000035230472a5 */ /* 0x000fe2000f8e00ff */
[----:B------:R-:W-:Y:S04]  /*6d00*/  ELECT P2, URZ, PT ;  /* 0x0000000000ff782f */ /* 0x000fe80003840000 */
[----:B------:R-:W-:Y:S02]  /*6d10*/  PLOP3.LUT P2, PT, P3, P2, PT, 0xf2, 0x2f ;  /* 0x00000000002f781c */ /* 0x000fe40001f45e72 */
[----:B------:R-:W-:Y:S02]  /*6d20*/  UMOV UR4, UR5 ;  /* 0x0000000500047c82 */ /* 0x000fe40008000000 */
[----:B------:R-:W-:Y:S04]  /*6d30*/  USHF.R.U32.HI UR4, URZ, UR54, UR4 ;  /* 0x00000036ff047299 */ /* 0x000fe80008011604 */
[----:B------:R-:W-:Y:S02]  /*6d40*/  USEL UR36, UR35, UR4, !UP0 ;  /* 0x0000000423247287 */ /* 0x000fe4000c000000 */
[----:B------:R-:W-:Y:S02]  /*6d50*/  UISETP.NE.AND UP0, UPT, UR55, 0x1, UPT ;  /* 0x000000013700788c */ /* 0x000fe4000bf05270 */
[----:B------:R-:W-:Y:S07]  /*6d60*/  UIMAD.WIDE.U32 UR4, UR36, UR42, URZ ;  /* 0x0000002a240472a5 */ /* 0x000fee000f8e00ff */
[----:B------:R-:W-:Y:S02]  /*6d70*/  UMOV UR4, UR5 ;  /* 0x0000000500047c82 */ /* 0x000fe40008000000 */
[----:B------:R-:W-:Y:S04]  /*6d80*/  USHF.R.U32.HI UR4, URZ, UR43, UR4 ;  /* 0x0000002bff047299 */ /* 0x000fe80008011604 */
[----:B------:R-:W-:Y:S02]  /*6d90*/  USEL UR37, UR36, UR4, !UP0 ;  /* 0x0000000424257287 */ /* 0x000fe4000c000000 */
[----:B------:R-:W-:Y:S02]  /*6da0*/  UIADD3 UR4, UPT, UPT, -UR36, URZ, URZ ;  /* 0x000000ff24047290 */ /* 0x000fe4000fffe1ff */
[----:B------:R-:W-:Y:S02]  /*6db0*/  UIADD3 UR5, UPT, UPT, -UR37, URZ, URZ ;  /* 0x000000ff25057290 */ /* 0x000fe4000fffe1ff */
[----:B------:R-:W-:Y:S02]  /*6dc0*/  UIMAD UR35, UR52, UR4, UR35 ;  /* 0x00000004342372a4 */ /* 0x000fe4000f8e0223 */
[----:B------:R-:W-:Y:S01]  /*6dd0*/  UIMAD UR36, UR55, UR5, UR36 ;  /* 0x00000005372472a4 */ /* 0x000fe2000f8e0224 */
[----:B--2---:R-:W-:Y:S11]  /*6de0*/  @!P1 BRA `(.L_x_73) ;  /* 0x0000004800489947 */ /* 0x004ff60003800000 */
.L_x_157:
[----:B------:R-:W-:Y:S01]  /*6df0*/  VOTEU.ALL UP0, P2 ;  /* 0x0000000000ff7886 */ /* 0x000fe20001000000 */
[----:B-1----:R-:W-:Y:S04]  /*6e00*/  @!P2 IADD3 R3, P1, PT, R12, 0x580, RZ ;  /* 0x000005800c03a810 */ /* 0x002fe80007f3e0ff */
[----:B------:R-:W-:Y:S01]  /*6e10*/  @!UP0 UPRMT UR4, URZ, 0x40, URZ ;  /* 0x00000040ff048896 */ /* 0x000fe200080000ff */
[----:B------:R-:W-:Y:S01]  /*6e20*/  @!P2 IMAD.X R2, RZ, RZ, R13, P1 ;  /* 0x000000ffff02a224 */ /* 0x000fe200008e060d */
[----:B------:R-:W-:Y:S01]  /*6e30*/  @!P2 R2UR UR5, R3 ;  /* 0x000000000305a2ca */ /* 0x000fe200000e0000 */
[----:B------:R-:W-:Y:S02]  /*6e40*/  @!UP0 UIADD3 UR32, UPT, UPT, UR31, 0x400, URZ ;  /* 0x000004001f208890 */ /* 0x000fe4000fffe0ff */
[----:B------:R-:W-:Y:S02]  /*6e50*/  @!UP0 UPRMT UR6, UR4, 0x5410, URZ ;  /* 0x0000541004068896 */ /* 0x000fe400080000ff */
[----:B------:R-:W-:Y:S01]  /*6e60*/  @!P2 R2UR UR4, R2 ;  /* 0x000000000204a2ca */ /* 0x000fe200000e0000 */
[----:B------:R-:W-:Y:S07]  /*6e70*/  VOTEU.ALL UP0, P2 ;  /* 0x0000000000ff7886 */ /* 0x000fee0001000000 */
[----:B------:R-:W-:Y:S05]  /*6e80*/  IMAD.U32 R2, RZ, RZ, UR5 ;  /* 0x00000005ff027e24 */ /* 0x000fea000f8e00ff */
[----:B------:R-:W-:Y:S01]  /*6e90*/  IMAD.U32 R3, RZ, RZ, UR4 ;  /* 0x00000004ff037e24 */ /* 0x000fe2000f8e00ff */
[----:B------:R-:W-:Y:S01]  /*6ea0*/  @!P2 R2UR UR4, R2 ;  /* 0x000000000204a2ca */ /* 0x000fe200000e0000 */
[----:B------:R-:W-:Y:S03]  /*6eb0*/  @!P2 IMAD.MOV.U32 R2, RZ, RZ, 0x2000 ;  /* 0x00002000ff02a424 */ /* 0x000fe600078e00ff */
[----:B------:R-:W-:Y:S11]  /*6ec0*/  @!P2 R2UR UR5, R3 ;  /* 0x000000000305a2ca */ /* 0x000ff600000e0000 */
[----:B------:R-:W-:Y:S02]  /*6ed0*/  @!UPT UIADD3 URZ, UPT, UPT, URZ, URZ, URZ ;  /* 0x000000fffffff290 */ /* 0x000fe4000fffe0ff */
[----:B------:R1:W-:Y:S01]  /*6ee0*/  @!UP0 UTMALDG.4D.IM2COL [UR32], [UR4], UR6 ;  /* 0x00000020040083b4 */ /* 0x0003e20008058006 */
[----:B------:R1:W-:Y:S01]  /*6ef0*/  @!P2 SYNCS.ARRIVE.TRANS64.RED.A0TR RZ, [UR31+0x40], R2 ;  /* 0x00004002ffffa9a7 */ /* 0x0003e2000830041f */
[----:B------:R-:W-:Y:S01]  /*6f00*/  SYNCS.ARRIVE.TRANS64.RED.A1T0 RZ, [UR61], RZ ;  /* 0x000000ffffff79a7 */ /* 0x000fe2000810043d */
[----:B------:R-:W2:Y:S02]  /*6f10*/  SYNCS.PHASECHK.TRANS64.TRYWAIT P1, [UR31+0x68], R8 ;  /* 0x00006808ff0075a7 */ /* 0x000ea4000802111f */
[----:B-12---:R-:W-:Y:S05]  /*6f20*/  @!P1 BRA `(.L_x_74) ;  /* 0x0000004800109947 */ /* 0x006fea0003800000 */
.L_x_159:
[----:B------:R-:W-:Y:S01]  /*6f30*/  VOTEU.ALL UP0, P2 ;  /* 0x0000000000ff7886 */ /* 0x000fe20001000000 */
[----:B------:R-:W-:Y:S01]  /*6f40*/  @!P2 IADD3 R3, P1, PT, R12, 0x580, RZ ;  /* 0x000005800c03a810 */ /* 0x000fe20007f3e0ff */
[----:B------:R-:W-:Y:S01]  /*6f50*/  UMOV UR27, UR35 ;  /* 0x00000023001b7c82 */ /* 0x000fe20008000000 */
[----:B------:R-:W-:Y:S01]  /*6f60*/  UMOV UR28, UR36 ;  /* 0x00000024001c7c82 */ /* 0x000fe20008000000 */
[----:B------:R-:W-:Y:S01]  /*6f70*/  UMOV UR29, UR37 ;  /* 0x00000025001d7c82 */ /* 0x000fe20008000000 */
[----:B------:R-:W-:Y:S01]  /*6f80*/  @!UP0 UPRMT UR4, URZ, 0x40, URZ ;  /* 0x00000040ff048896 */ /* 0x000fe200080000ff */
[----:B-1----:R-:W-:Y:S01]  /*6f90*/  @!P2 IMAD.X R2, RZ, RZ, R13, P1 ;  /* 0x000000ffff02a224 */ /* 0x002fe200008e060d */
[----:B------:R-:W-:Y:S01]  /*6fa0*/  @!P2 R2UR UR5, R3 ;  /* 0x000000000305a2ca */ /* 0x000fe200000e0000 */
[----:B------:R-:W-:Y:S02]  /*6fb0*/  @!UP0 UIADD3 UR26, UPT, UPT, UR34, 0x20, URZ ;  /* 0x00000020221a8890 */ /* 0x000fe4000fffe0ff */
[----:B------:R-:W-:Y:S02]  /*6fc0*/  @!UP0 UPRMT UR6, UR4, 0x5410, URZ ;  /* 0x0000541004068896 */ /* 0x000fe400080000ff */
[----:B------:R-:W-:Y:S01]  /*6fd0*/  @!P2 R2UR UR4, R2 ;  /* 0x000000000204a2ca */ /* 0x000fe200000e0000 */
[----:B------:R-:W-:Y:S01]  /*6fe0*/  @!UP0 UIADD3 UR24, UPT, UPT, UR31, 0x2400, URZ ;  /* 0x000024001f188890 */ /* 0x000fe2000fffe0ff */
[----:B------:R-:W-:Y:S06]  /*6ff0*/  VOTEU.ALL UP0, P2 ;  /* 0x0000000000ff7886 */ /* 0x000fec0001000000 */
        /* <DEDUP_REMOVED lines=11> */
.L_x_161:
        /* <DEDUP_REMOVED lines=8> */
[----:B------:R-:W-:Y:S01]  /*7130*/  @!UP0 UIADD3 UR18, UPT, UPT, UR34, 0x40, URZ ;  /* 0x0000004022128890 */ /* 0x000fe2000fffe0ff */
[----:B------:R-:W-:Y:S01]  /*7140*/  @P0 SHF.R.U32.HI R4, RZ, 0x10, R5 ;  /* 0x00000010ff040819 */ /* 0x000fe20000011605 */
[----:B------:R-:W-:Y:S02]  /*7150*/  @!UP0 UPRMT UR6, UR4, 0x5410, URZ ;  /* 0x0000541004068896 */ /* 0x000fe400080000ff */
[----:B------:R-:W-:Y:S01]  /*7160*/  @!P2 R2UR UR4, R2 ;  /* 0x000000000204a2ca */ /* 0x000fe200000e0000 */
[----:B------:R-:W-:Y:S01]  /*7170*/  @!UP0 UIADD3 UR16, UPT, UPT, UR31, 0x4400, URZ ;  /* 0x000044001f108890 */ /* 0x000fe2000fffe0ff */
[----:B------:R-:W-:Y:S01]  /*7180*/  @P0 R2UR UR51, R4 ;  /* 0x00000000043302ca */ /* 0x000fe200000e0000 */
[----:B------:R-:W-:Y:S05]  /*7190*/  VOTEU.ALL UP0, P2 ;  /* 0x0000000000ff7886 */ /* 0x000fea0001000000 */
        /* <DEDUP_REMOVED lines=11> */
.L_x_163:
        /* <DEDUP_REMOVED lines=9> */
[----:B------:R-:W-:Y:S01]  /*72e0*/  LOP3.LUT R10, R10, 0x1, RZ, 0x3c, !PT ;  /* 0x000000010a0a7812 */ /* 0x000fe200078e3cff */
[----:B------:R-:W-:Y:S01]  /*72f0*/  @!UP0 UPRMT UR6, UR4, 0x5410, URZ ;  /* 0x0000541004068896 */ /* 0x000fe200080000ff */
[----:B------:R-:W-:Y:S01]  /*7300*/  LOP3.LUT R9, R9, 0x1, RZ, 0x3c, !PT ;  /* 0x0000000109097812 */ /* 0x000fe200078e3cff */
[----:B------:R-:W-:Y:S01]  /*7310*/  @!UP0 UIADD3 UR8, UPT, UPT, UR31, 0x6400, URZ ;  /* 0x000064001f088890 */ /* 0x000fe2000fffe0ff */
[----:B------:R-:W-:Y:S01]  /*7320*/  @!P2 R2UR UR4, R2 ;  /* 0x000000000204a2ca */ /* 0x000fe200000e0000 */
[----:B------:R-:W-:Y:S01]  /*7330*/  @!UP0 UIADD3 UR9, UPT, UPT, UR31, 0x58, URZ ;  /* 0x000000581f098890 */ /* 0x000fe2000fffe0ff */
[----:B------:R-:W-:Y:S01]  /*7340*/  VOTEU.ALL UP0, P2 ;  /* 0x0000000000ff7886 */ /* 0x000fe20001000000 */
[----:B------:R-:W-:Y:S02]  /*7350*/  UIADD3 UR21, UPT, UPT, UR14, UR56, URZ ;  /* 0x000000380e157290 */ /* 0x000fe4000fffe0ff */
[----:B------:R-:W-:Y:S02]  /*7360*/  UIADD3 UR50, UPT, UPT, UR15, UR49, URZ ;  /* 0x000000310f327290 */ /* 0x000fe4000fffe0ff */
[----:B------:R-:W-:Y:S01]  /*7370*/  IMAD.U32 R2, RZ, RZ, UR5 ;  /* 0x00000005ff027e24 */ /* 0x000fe2000f8e00ff */
[----:B------:R-:W-:Y:S05]  /*7380*/  UPLOP3.LUT UP4, UPT, UPT, UPT, UPT, 0x80, 0x8 ;  /* 0x000000000008789c */ /* 0x000fea0003f8f070 */
[----:B------:R-:W-:Y:S01]  /*7390*/  IMAD.U32 R3, RZ, RZ, UR4 ;  /* 0x00000004ff037e24 */ /* 0x000fe2000f8e00ff */
[----:B------:R-:W-:Y:S04]  /*73a0*/  @!P2 R2UR UR4, R2 ;  /* 0x000000000204a2ca */ /* 0x000fe800000e0000 */
[----:B------:R-:W-:Y:S11]  /*73b0*/  @!P2 R2UR UR5, R3 ;  /* 0x000000000305a2ca */ /* 0x000ff600000e0000 */
[----:B------:R-:W-:Y:S02]  /*73c0*/  @!UPT UIADD3 URZ, UPT, UPT, URZ, URZ, URZ ;  /* 0x000000fffffff290 */ /* 0x000fe4000fffe0ff */
[----:B------:R1:W-:Y:S01]  /*73d0*/  @!UP0 UTMALDG.4D.IM2COL [UR8], [UR4], UR6 ;  /* 0x00000008040083b4 */ /* 0x0003e20008058006 */
[----:B------:R1:W-:Y:S01]  /*73e0*/  @!P2 SYNCS.ARRIVE.TRANS64.RED.A0TR RZ, [UR31+0x58], R0 ;  /* 0x00005800ffffa9a7 */ /* 0x0003e2000830041f */
[----:B------:R-:W-:Y:S01]  /*73f0*/  SYNCS.ARRIVE.TRANS64.RED.A1T0 RZ, [UR58], RZ ;  /* 0x000000ffffff79a7 */ /* 0x000fe2000810043a */
[----:B------:R-:W-:Y:S05]  /*7400*/  BRA.U UP2, `(.L_x_77) ;  /* 0xfffffff102487547 */ /* 0x000fea000b83ffff */
[----:B------:R-:W-:-:S04]  /*7410*/  SHF.L.U32 R2, R10, 0x1f, RZ ;  /* 0x0000001f0a027819 */ /* 0x000fc800000006ff */
[----:B------:R-:W2:Y:S02]  /*7420*/  SYNCS.PHASECHK.TRANS64.TRYWAIT P0, [UR31+0x60], R2 ;  /* 0x00006002ff0075a7 */ /* 0x000ea4000800111f */
[----:B--2---:R-:W-:Y:S05]  /*7430*/  @!P0 BRA `(.L_x_78) ;  /* 0x0000004400148947 */ /* 0x004fea0003800000 */
.L_x_165:
[----:B------:R-:W2:Y:S02]  /*7440*/  SYNCS.PHASECHK.TRANS64.TRYWAIT P0, [UR31+0x68], R2 ;  /* 0x00006802ff0075a7 */ /* 0x000ea4000800111f */
[----:B--2---:R-:W-:Y:S05]  /*7450*/  @!P0 BRA `(.L_x_79) ;  /* 0x0000004400248947 */ /* 0x004fea0003800000 */
.L_x_167:
[----:B------:R-:W2:Y:S02]  /*7460*/  SYNCS.PHASECHK.TRANS64.TRYWAIT P0, [UR31+0x70], R2 ;  /* 0x00007002ff0075a7 */ /* 0x000ea4000800111f */
[----:B--2---:R-:W-:Y:S05]  /*7470*/  @!P0 BRA `(.L_x_80) ;  /* 0x0000004400348947 */ /* 0x004fea0003800000 */
.L_x_169:
[----:B-1----:R-:W-:-:S07]  /*7480*/  MOV R0, UR31 ;  /* 0x0000001f00007c02 */ /* 0x002fce0008000f00 */
.L_x_81:
[----:B-1----:R-:W-:-:S04]  /*7490*/  SHF.L.U32 R2, R10, 0x1f, RZ ;  /* 0x0000001f0a027819 */ /* 0x002fc800000006ff */
[----:B------:R1:W2:Y:S03]  /*74a0*/  SYNCS.PHASECHK.TRANS64.TRYWAIT P0, [R0+URZ+0x78], R2 ;  /* 0x00007802000075a7 */ /* 0x0002a600080011ff */
[----:B--2---:R-:W-:Y:S05]  /*74b0*/  @!P0 NANOSLEEP.SYNCS 0x989680 ;  /* 0x009896800000895d */ /* 0x004fea0003900000 */
[----:B------:R-:W2:Y:S02]  /*74c0*/  @!P0 SYNCS.PHASECHK.TRANS64 P0, [R0+URZ+0x78], R2 ;  /* 0x00007802000085a7 */ /* 0x000ea400080010ff */
[----:B--2---:R-:W-:Y:S05]  /*74d0*/  @P0 EXIT ;  /* 0x000000000000094d */ /* 0x004fea0003800000 */
[----:B------:R-:W-:Y:S05]  /*74e0*/  BRA `(.L_x_81) ;  /* 0xfffffffc00e87947 */ /* 0x000fea000383ffff */
.L_x_66:
[----:B------:R-:W-:-:S06]  /*74f0*/  UISETP.GE.AND UP0, UPT, UR18, 0x4, UPT ;  /* 0x000000041200788c */ /* 0x000fcc000bf06270 */
[----:B------:R-:W-:-:S13]  /*7500*/  PLOP3.LUT P0, PT, PT, PT, UP0, 0x80, 0x8 ;  /* 0x000000000008781c */ /* 0x000fda0003f0f008 */
[----:B------:R-:W-:Y:S05]  /*7510*/  @!P0 EXIT ;  /* 0x000000000000894d */ /* 0x000fea0003800000 */
[----:B------:R-:W1:Y:S08]  /*7520*/  S2UR UR4, SR_CgaCtaId ;  /* 0x00000000000479c3 */ /* 0x000e700000008800 */
[----:B------:R-:W-:Y:S01]  /*7530*/  BAR.SYNC.DEFER_BLOCKING 0x6, 0xa0 ;  /* 0x0182800000007b1d */ /* 0x000fe20000010000 */
[C---:B------:R-:W-:Y:S01]  /*7540*/  IMAD.SHL.U32 R3, R58.reuse, 0x20, RZ ;  /* 0x000000203a037824 */ /* 0x040fe200078e00ff */
[C---:B------:R-:W-:Y:S01]  /*7550*/  R2P PR, R58.reuse, 0x6 ;  /* 0x000000063a007804 */ /* 0x040fe20000000000 */
[----:B------:R-:W-:-:S02]  /*7560*/  IMAD.SHL.U32 R0, R58, 0x10, RZ ;  /* 0x000000103a007824 */ /* 0x000fc400078e00ff */
[----:B------:R-:W-:Y:S02]  /*7570*/  HFMA2 R56, -RZ, RZ, 0, 5.9604644775390625e-08 ;  /* 0x00000001ff387431 */ /* 0x000fe400000001ff */
[C---:B------:R-:W-:Y:S01]  /*7580*/  IMAD.SHL.U32 R57, R58.reuse, 0x4, RZ ;  /* 0x000000043a397824 */ /* 0x040fe200078e00ff */
[----:B------:R-:W-:Y:S01]  /*7590*/  UMOV UR48, 0x400 ;  /* 0x0000040000307882 */ /* 0x000fe20000000000 */
[C---:B------:R-:W-:Y:S01]  /*75a0*/  LOP3.LUT R6, R3.reuse, 0xe0, RZ, 0xc0, !PT ;  /* 0x000000e003067812 */ /* 0x040fe200078ec0ff */
[----:B------:R-:W2:Y:S01]  /*75b0*/  LDC.64 R50, c[0x0][0x8b0] ;  /* 0x00022c00ff327b82 */ /* 0x000ea20000000a00 */
[----:B------:R-:W-:Y:S01]  /*75c0*/  LOP3.LUT R3, R3, 0x100, RZ, 0xc0, !PT ;  /* 0x0000010003037812 */ /* 0x000fe200078ec0ff */
[----:B------:R-:W-:Y:S01]  /*75d0*/  IMAD.U32 R23, R58, 0x10000, RZ ;  /* 0x000100003a177824 */ /* 0x000fe200078e00ff */
[----:B------:R-:W-:Y:S01]  /*75e0*/  LOP3.LUT R57, R6, 0x1c, R57, 0xf8, !PT ;  /* 0x0000001c06397812 */ /* 0x000fe200078ef839 */
[----:B------:R-:W-:Y:S01]  /*75f0*/  IMAD.MOV.U32 R72, RZ, RZ, 0x10 ;  /* 0x00000010ff487424 */ /* 0x000fe200078e00ff */
[----:B------:R-:W-:Y:S01]  /*7600*/  LOP3.LUT R0, R3, 0x600, R0, 0xf8, !PT ;  /* 0x0000060003007812 */ /* 0x000fe200078ef800 */
[----:B------:R-:W-:Y:S01]  /*7610*/  IMAD.MOV.U32 R71, RZ, RZ, 0x20 ;  /* 0x00000020ff477424 */ /* 0x000fe200078e00ff */
[----:B------:R-:W-:Y:S01]  /*7620*/  SHF.R.U32.HI R6, RZ, 0x2, R58 ;  /* 0x00000002ff067819 */ /* 0x000fe2000001163a */
[----:B------:R-:W3:Y:S01]  /*7630*/  LDC.64 R48, c[0x0][0x8a8] ;  /* 0x00022a00ff307b82 */ /* 0x000ee20000000a00 */
[----:B------:R-:W-:Y:S01]  /*7640*/  LOP3.LUT R58, R58, 0x60, RZ, 0xc0, !PT ;  /* 0x000000603a3a7812 */ /* 0x000fe200078ec0ff */
[----:B------:R-:W-:Y:S01]  /*7650*/  IMAD.MOV.U32 R22, RZ, RZ, RZ ;  /* 0x000000ffff167224 */ /* 0x000fe200078e00ff */
[----:B------:R-:W-:-:S02]  /*7660*/  LOP3.LUT R57, R57, 0x4, R6, 0x78, !PT ;  /* 0x0000000439397812 */ /* 0x000fc400078e7806 */
[----:B------:R-:W-:Y:S02]  /*7670*/  CS2R R54, SRZ ;  /* 0x0000000000367805 */ /* 0x000fe4000001ff00 */
[----:B------:R-:W-:Y:S01]  /*7680*/  LOP3.LUT R23, R23, 0x600000, RZ, 0xc0, !PT ;  /* 0x0060000017177812 */ /* 0x000fe200078ec0ff */
[----:B------:R-:W4:Y:S01]  /*7690*/  LDCU UR60, c[0x0][0x370] ;  /* 0x00006e00ff3c77ac */ /* 0x000f220008000800 */
[----:B------:R-:W-:Y:S02]  /*76a0*/  LOP3.LUT R57, R0, R57, RZ, 0xfc, !PT ;  /* 0x0000003900397212 */ /* 0x000fe400078efcff */
[----:B------:R-:W-:Y:S01]  /*76b0*/  SEL R72, R72, 0xfffffff0, !P2 ;  /* 0xfffffff048487807 */ /* 0x000fe20005000000 */
[----:B-1----:R-:W-:Y:S01]  /*76c0*/  ULEA UR48, UR4, UR48, 0x18 ;  /* 0x0000003004307291 */ /* 0x002fe2000f8ec0ff */
[----:B------:R-:W-:Y:S01]  /*76d0*/  SEL R71, R71, 0xffffffe0, !P1 ;  /* 0xffffffe047477807 */ /* 0x000fe20004800000 */
[----:B------:R-:W1:Y:S01]  /*76e0*/  LDCU.64 UR4, c[0x0][0x890] ;  /* 0x00011200ff0477ac */ /* 0x000e620008000a00 */
[----:B------:R-:W2:Y:S06]  /*76f0*/  LDCU UR45, c[0x0][0xb0c] ;  /* 0x00016180ff2d77ac */ /* 0x000eac0008000800 */
[----:B------:R-:W4:Y:S01]  /*7700*/  LDS R2, [UR48+0xe0] ;  /* 0x0000e030ff027984 */ /* 0x000f220008000800 */
[----:B------:R-:W2:Y:S01]  /*7710*/  LDCU UR63, c[0x0][0xb20] ;  /* 0x00016400ff3f77ac */ /* 0x000ea20008000800 */
[----:B------:R-:W2:Y:S01]  /*7720*/  LDCU UR38, c[0x0][0xb30] ;  /* 0x00016600ff2677ac */ /* 0x000ea20008000800 */
[----:B------:R-:W2:Y:S01]  /*7730*/  LDCU.64 UR54, c[0x0][0x888] ;  /* 0x00011100ff3677ac */ /* 0x000ea20008000a00 */
[----:B-1----:R-:W-:-:S02]  /*7740*/  IMAD.U32 R62, RZ, RZ, UR4 ;  /* 0x00000004ff3e7e24 */ /* 0x002fc4000f8e00ff */
[----:B------:R-:W-:Y:S01]  /*7750*/  IMAD.U32 R61, RZ, RZ, UR5 ;  /* 0x00000005ff3d7e24 */ /* 0x000fe2000f8e00ff */
[----:B------:R-:W1:Y:S01]  /*7760*/  LDCU.64 UR4, c[0x0][0xa90] ;  /* 0x00015200ff0477ac */ /* 0x000e620008000a00 */
[----:B------:R-:W2:Y:S01]  /*7770*/  LDCU.64 UR46, c[0x0][0xb28] ;  /* 0x00016500ff2e77ac */ /* 0x000ea20008000a00 */
[----:B------:R-:W2:Y:S01]  /*7780*/  LDCU.128 UR56, c[0x0][0xb10] ;  /* 0x00016200ff3877ac */ /* 0x000ea20008000c00 */
[----:B------:R-:W2:Y:S01]  /*7790*/  LDCU UR53, c[0x0][0x374] ;  /* 0x00006e80ff3577ac */ /* 0x000ea20008000800 */
[----:B------:R-:W-:Y:S01]  /*77a0*/  UMOV UR52, URZ ;  /* 0x000000ff00347c82 */ /* 0x000fe20008000000 */
[----:B------:R-:W-:Y:S01]  /*77b0*/  UMOV UR49, URZ ;  /* 0x000000ff00317c82 */ /* 0x000fe20008000000 */
[----:B-1----:R-:W-:Y:S01]  /*77c0*/  MOV R64, UR4 ;  /* 0x0000000400407c02 */ /* 0x002fe20008000f00 */
[----:B------:R-:W-:Y:S01]  /*77d0*/  IMAD.U32 R63, RZ, RZ, UR5 ;  /* 0x00000005ff3f7e24 */ /* 0x000fe2000f8e00ff */
[----:B------:R-:W1:Y:S01]  /*77e0*/  LDCU.128 UR4, c[0x0][0xa80] ;  /* 0x00015000ff0477ac */ /* 0x000e620008000c00 */
[C---:B----4-:R-:W-:Y:S01]  /*77f0*/  VIADD R3, R2.reuse, 0x80 ;  /* 0x0000008002037836 */ /* 0x050fe20000000000 */
[----:B------:R-:W-:-:S04]  /*7800*/  LOP3.LUT R2, R2, 0xffff, RZ, 0xc0, !PT ;  /* 0x0000ffff02027812 */ /* 0x000fc800078ec0ff */
[----:B------:R-:W-:-:S05]  /*7810*/  LOP3.LUT R3, R3, 0xffff, RZ, 0xc0, !PT ;  /* 0x0000ffff03037812 */ /* 0x000fca00078ec0ff */
[----:B------:R4:W-:Y:S01]  /*7820*/  STL.64 [R1], R2 ;  /* 0x0000000201007387 */ /* 0x0009e20000100a00 */
[----:B-1----:R-:W-:Y:S01]  /*7830*/  IMAD.U32 R68, RZ, RZ, UR4 ;  /* 0x00000004ff447e24 */ /* 0x002fe2000f8e00ff */
[----:B------:R-:W-:Y:S01]  /*7840*/  UIADD3 UR4, UPT, UPT, UR48, 0x400, URZ ;  /* 0x0000040030047890 */ /* 0x000fe2000fffe0ff */
[----:B------:R-:W-:Y:S01]  /*7850*/  IMAD.U32 R67, RZ, RZ, UR5 ;  /* 0x00000005ff437e24 */ /* 0x000fe2000f8e00ff */
[----:B------:R-:W-:Y:S01]  /*7860*/  MOV R66, UR6 ;  /* 0x0000000600427c02 */ /* 0x000fe20008000f00 */
[----:B------:R-:W-:-:S03]  /*7870*/  IMAD.U32 R65, RZ, RZ, UR7 ;  /* 0x00000007ff417e24 */ /* 0x000fc6000f8e00ff */
[----:B--23--:R-:W-:-:S07]  /*7880*/  IMAD.U32 R70, RZ, RZ, UR4 ;  /* 0x00000004ff467e24 */ /* 0x00cfce000f8e00ff */
.L_x_125:
[----:B----4-:R-:W-:Y:S04]  /*7890*/  SHF.L.U32 R2, R54, 0x1f, RZ ;  /* 0x0000001f36027819 */ /* 0x010fe800000006ff */
[----:B-1----:R-:W1:Y:S02]  /*78a0*/  SYNCS.PHASECHK.TRANS64.TRYWAIT P0, [UR48+0x90], R2 ;  /* 0x00009002ff0075a7 */ /* 0x002e640008001130 */
[----:B-1----:R-:W-:Y:S05]  /*78b0*/  @!P0 BRA `(.L_x_82) ;  /* 0x00000040003c8947 */ /* 0x002fea0003800000 */
.L_x_171:
[----:B------:R-:W2:Y:S01]  /*78c0*/  LDS.128 R4, [UR48+0xd0] ;  /* 0x0000d030ff047984 */ /* 0x000ea20008000c00 */
[----:B------:R-:W-:Y:S01]  /*78d0*/  UIADD3 UR4, UPT, UPT, UR48, 0x98, URZ ;  /* 0x0000009830047890 */ /* 0x000fe2000fffe0ff */
[----:B-1----:R-:W-:Y:S01]  /*78e0*/  IMAD R2, R22, 0x4, R1 ;  /* 0x0000000416027824 */ /* 0x002fe200078e0201 */
[----:B------:R-:W-:Y:S01]  /*78f0*/  UISETP.GE.AND UP0, UPT, UR39, 0x1, UPT ;  /* 0x000000012700788c */ /* 0x000fe2000bf06270 */
[----:B------:R-:W-:Y:S01]  /*7900*/  @!PT LDS RZ, [RZ] ;  /* 0x00000000fffff984 */ /* 0x000fe20000000800 */
[----:B------:R-:W-:Y:S01]  /*7910*/  @!PT LDS RZ, [RZ] ;  /* 0x00000000fffff984 */ /* 0x000fe20000000800 */
[----:B------:R-:W-:Y:S01]  /*7920*/  @!PT LDS RZ, [RZ] ;  /* 0x00000000fffff984 */ /* 0x000fe20000000800 */
[----:B------:R-:W-:Y:S01]  /*7930*/  @!PT LDS RZ, [RZ] ;  /* 0x00000000fffff984 */ /* 0x000fe20000000800 */
[----:B------:R1:W-:Y:S06]  /*7940*/  MEMBAR.ALL.CTA ;  /* 0x0000000000007992 */ /* 0x0003ec0000008000 */
[----:B-1----:R-:W1:Y:S01]  /*7950*/  FENCE.VIEW.ASYNC.S ;  /* 0x00000000000073c6 */ /* 0x002e620000000000 */
[----:B------:R-:W-:Y:S09]  /*7960*/  UPRMT UR4, URZ, 0x654, UR4 ;  /* 0x00000654ff047896 */ /* 0x000ff20008000004 */
[----:B-1----:R-:W-:Y:S01]  /*7970*/  SYNCS.ARRIVE.TRANS64.RED.A1T0 RZ, [UR4], RZ ;  /* 0x000000ffffff79a7 */ /* 0x002fe20008100404 */
[----:B------:R-:W5:Y:S01]  /*7980*/  LDL R2, [R2] ;  /* 0x0000000002027983 */ /* 0x000f620000100800 */
[----:B--2---:R-:W-:Y:S11]  /*7990*/  LOP3.LUT P0, RZ, R6, 0x1, RZ, 0xc0, !PT ;  /* 0x0000000106ff7812 */ /* 0x004ff6000780c0ff */
[----:B------:R-:W-:Y:S02]  /*79a0*/  @!UPT UIADD3 URZ, UPT, UPT, URZ, URZ, URZ ;  /* 0x000000fffffff290 */ /* 0x000fe4000fffe0ff */
[----:B------:R-:W-:Y:S01]  /*79b0*/  VOTEU.ANY UP1, P0 ;  /* 0x0000000000ff7886 */ /* 0x000fe20000020100 */
[----:B------:R-:W-:Y:S01]  /*79c0*/  PLOP3.LUT P0, PT, PT, PT, UP1, 0x80, 0x8 ;  /* 0x000000000008781c */ /* 0x000fe20003f0f018 */
[----:B------:R-:W-:Y:S11]  /*79d0*/  UP2UR UR61, UPR, URZ, 0x2 ;  /* 0x00000002ff3d7883 */ /* 0x000ff60008000000 */
[----:B------:R-:W-:Y:S01]  /*79e0*/  @!UPT UIADD3 URZ, UPT, UPT, URZ, URZ, URZ ;  /* 0x000000fffffff290 */ /* 0x000fe2000fffe0ff */
[----:B------:R-:W-:Y:S02]  /*79f0*/  @P0 MOV R3, R4 ;  /* 0x0000000400030202 */ /* 0x000fe40000000f00 */
[----:B------:R-:W-:Y:S02]  /*7a00*/  @P0 LOP3.LUT R0, R5, 0xffff, RZ, 0xc0, !PT ;  /* 0x0000ffff05000812 */ /* 0x000fe400078ec0ff */
[----:B------:R-:W-:Y:S02]  /*7a10*/  @P0 R2UR UR5, R3 ;  /* 0x00000000030502ca */ /* 0x000fe400000e0000 */
[----:B------:R-:W-:Y:S11]  /*7a20*/  @P0 R2UR UR4, R0 ;  /* 0x00000000000402ca */ /* 0x000ff600000e0000 */
[----:B------:R-:W-:Y:S02]  /*7a30*/  @UP1 UMOV UR37, UR5 ;  /* 0x0000000500251c82 */ /* 0x000fe40008000000 */
[----:B------:R-:W-:Y:S01]  /*7a40*/  @UP1 UMOV UR36, UR4 ;  /* 0x0000000400241c82 */ /* 0x000fe20008000000 */
[----:B------:R-:W-:Y:S05]  /*7a50*/  BRA.U !UP0, `(.L_x_83) ;  /* 0x0000000108c87547 */ /* 0x000fea000b800000 */
[----:B------:R-:W-:Y:S02]  /*7a60*/  UIMAD.WIDE.U32 UR4, UR53, UR59, URZ ;  /* 0x0000003b350472a5 */ /* 0x000fe4000f8e00ff */
[----:B------:R-:W-:Y:S02]  /*7a70*/  UIMAD.WIDE.U32 UR6, UR60, UR56, URZ ;  /* 0x000000383c0672a5 */ /* 0x000fe4000f8e00ff */
[----:B------:R-:W-:Y:S02]  /*7a80*/  UIMAD.WIDE.U32 UR10, UR36, UR59, URZ ;  /* 0x0000003b240a72a5 */ /* 0x000fe4000f8e00ff */
[----:B------:R-:W-:Y:S02]  /*7a90*/  UISETP.NE.AND UP0, UPT, UR58, 0x1, UPT ;  /* 0x000000013a00788c */ /* 0x000fe4000bf05270 */
[----:B------:R-:W-:Y:S02]  /*7aa0*/  UISETP.NE.AND UP1, UPT, UR45, 0x1, UPT ;  /* 0x000000012d00788c */ /* 0x000fe4000bf25270 */
[----:B------:R-:W-:Y:S02]  /*7ab0*/  UISETP.NE.AND UP2, UPT, UR39, 0x1, UPT ;  /* 0x000000012700788c */ /* 0x000fe4000bf45270 */
[----:B------:R-:W-:Y:S01]  /*7ac0*/  UIMAD.WIDE.U32 UR12, UR37, UR56, URZ ;  /* 0x00000038250c72a5 */ /* 0x000fe2000f8e00ff */
[----:B------:R-:W-:Y:S01]  /*7ad0*/  UMOV UR4, UR5 ;  /* 0x0000000500047c82 */ /* 0x000fe20008000000 */
[----:B------:R-:W-:Y:S01]  /*7ae0*/  UMOV UR6, UR11 ;  /* 0x0000000b00067c82 */ /* 0x000fe20008000000 */
[----:B------:R-:W-:Y:S03]  /*7af0*/  USHF.R.U32.HI UR8, URZ, UR63, UR4 ;  /* 0x0000003fff087299 */ /* 0x000fe60008011604 */
[----:B------:R-:W-:Y:S02]  /*7b00*/  UMOV UR4, UR7 ;  /* 0x0000000700047c82 */ /* 0x000fe40008000000 */
[----:B------:R-:W-:Y:S02]  /*7b10*/  USHF.R.U32.HI UR5, URZ, UR57, UR4 ;  /* 0x00000039ff057299 */ /* 0x000fe40008011604 */
[----:B------:R-:W-:Y:S02]  /*7b20*/  USEL UR4, UR53, UR8, !UP0 ;  /* 0x0000000835047287 */ /* 0x000fe4000c000000 */
[----:B------:R-:W-:Y:S02]  /*7b30*/  USHF.R.U32.HI UR8, URZ, UR63, UR6 ;  /* 0x0000003fff087299 */ /* 0x000fe40008011606 */
[----:B------:R-:W-:Y:S02]  /*7b40*/  UIMAD.WIDE.U32 UR6, UR4, UR46, URZ ;  /* 0x0000002e040672a5 */ /* 0x000fe4000f8e00ff */
[----:B------:R-:W-:Y:S02]  /*7b50*/  USEL UR9, UR60, UR5, !UP1 ;  /* 0x000000053c097287 */ /* 0x000fe4000c800000 */
[----:B------:R-:W-:Y:S02]  /*7b60*/  USEL UR8, UR36, UR8, !UP0 ;  /* 0x0000000824087287 */ /* 0x000fe4000c000000 */
[----:B------:R-:W-:Y:S01]  /*7b70*/  UIMAD.WIDE.U32 UR10, UR9, UR46, URZ ;  /* 0x0000002e090a72a5 */ /* 0x000fe2000f8e00ff */
[----:B------:R-:W-:Y:S01]  /*7b80*/  UMOV UR6, UR7 ;  /* 0x0000000700067c82 */ /* 0x000fe20008000000 */
[----:B------:R-:W-:Y:S01]  /*7b90*/  UMOV UR5, UR13 ;  /* 0x0000000d00057c82 */ /* 0x000fe20008000000 */
[----:B------:R-:W-:Y:S02]  /*7ba0*/  @UP2 USHF.R.U32.HI UR4, URZ, UR47, UR6 ;  /* 0x0000002fff042299 */ /* 0x000fe40008011606 */
[----:B------:R-:W-:Y:S02]  /*7bb0*/  USHF.R.U32.HI UR5, URZ, UR57, UR5 ;  /* 0x00000039ff057299 */ /* 0x000fe40008011605 */
[----:B------:R-:W-:Y:S02]  /*7bc0*/  UIMAD UR4, UR39, UR4, URZ ;  /* 0x00000004270472a4 */ /* 0x000fe4000f8e02ff */
[----:B------:R-:W-:Y:S02]  /*7bd0*/  USEL UR5, UR37, UR5, !UP1 ;  /* 0x0000000525057287 */ /* 0x000fe4000c800000 */
[----:B------:R-:W-:Y:S01]  /*7be0*/  UISETP.GE.AND UP0, UPT, UR8, UR4, UPT ;  /* 0x000000040800728c */ /* 0x000fe2000bf06270 */
[----:B------:R-:W-:Y:S01]  /*7bf0*/  UMOV UR6, UR11 ;  /* 0x0000000b00067c82 */ /* 0x000fe20008000000 */
[----:B------:R-:W-:Y:S02]  /*7c00*/  UIMAD.WIDE.U32 UR10, UR8, UR46, URZ ;  /* 0x0000002e080a72a5 */ /* 0x000fe4000f8e00ff */
[----:B------:R-:W-:Y:S04]  /*7c10*/  @UP2 USHF.R.U32.HI UR9, URZ, UR47, UR6 ;  /* 0x0000002fff092299 */ /* 0x000fe80008011606 */
[----:B------:R-:W-:Y:S01]  /*7c20*/  UIMAD UR6, UR39, UR9, URZ ;  /* 0x00000009270672a4 */ /* 0x000fe2000f8e02ff */
[----:B------:R-:W-:Y:S03]  /*7c30*/  UMOV UR4, UR11 ;  /* 0x0000000b00047c82 */ /* 0x000fe60008000000 */
[----:B------:R-:W-:Y:S02]  /*7c40*/  UISETP.GE.OR UP0, UPT, UR5, UR6, UP0 ;  /* 0x000000060500728c */ /* 0x000fe40008706670 */
[----:B------:R-:W-:Y:S02]  /*7c50*/  USHF.R.U32.HI UR4, URZ, UR47, UR4 ;  /* 0x0000002fff047299 */ /* 0x000fe40008011604 */
[----:B------:R-:W-:Y:S02]  /*7c60*/  UIMAD.WIDE.U32 UR6, UR5, UR46, URZ ;  /* 0x0000002e050672a5 */ /* 0x000fe4000f8e00ff */
[----:B------:R-:W-:Y:S02]  /*7c70*/  USEL UR11, UR8, UR4, !UP2 ;  /* 0x00000004080b7287 */ /* 0x000fe4000d000000 */
[----:B------:R-:W-:Y:S02]  /*7c80*/  UIADD3 UR6, UPT, UPT, -UR5, URZ, URZ ;  /* 0x000000ff05067290 */ /* 0x000fe4000fffe1ff */
[----:B------:R-:W-:Y:S02]  /*7c90*/  UIADD3 UR10, UPT, UPT, -UR11, URZ, URZ ;  /* 0x000000ff0b0a7290 */ /* 0x000fe4000fffe1ff */
[----:B------:R-:W-:Y:S02]  /*7ca0*/  UIMAD UR6, UR45, UR6, UR37 ;  /* 0x000000062d0672a4 */ /* 0x000fe4000f8e0225 */
[----:B------:R-:W-:Y:S01]  /*7cb0*/  UIMAD UR10, UR39, UR10, UR8 ;  /* 0x0000000a270a72a4 */ /* 0x000fe2000f8e0208 */
[----:B------:R-:W-:Y:S01]  /*7cc0*/  @!UP0 UMOV UR4, UR7 ;  /* 0x0000000700048c82 */ /* 0x000fe20008000000 */
[----:B------:R-:W-:Y:S02]  /*7cd0*/  UIADD3 UR7, UPT, UPT, -UR8, URZ, URZ ;  /* 0x000000ff08077290 */ /* 0x000fe4000fffe1ff */
[----:B------:R-:W-:Y:S04]  /*7ce0*/  @!UP0 USHF.R.U32.HI UR4, URZ, UR47, UR4 ;  /* 0x0000002fff048299 */ /* 0x000fe80008011604 */
[----:B------:R-:W-:Y:S04]  /*7cf0*/  @!UP0 USEL UR4, UR5, UR4, !UP2 ;  /* 0x0000000405048287 */ /* 0x000fe8000d000000 */
[----:B------:R-:W-:Y:S02]  /*7d00*/  @!UP0 UIMAD UR9, UR9, UR10, UR4 ;  /* 0x0000000a090982a4 */ /* 0x000fe4000f8e0204 */
[----:B------:R-:W-:Y:S02]  /*7d10*/  @!UP0 UIADD3 UR10, UPT, UPT, UR11, -UR4, URZ ;  /* 0x800000040b0a8290 */ /* 0x000fe4000fffe0ff */
[----:B------:R-:W-:Y:S02]  /*7d20*/  UIMAD UR4, UR58, UR7, UR36 ;  /* 0x000000073a0472a4 */ /* 0x000fe4000f8e0224 */
[----:B------:R-:W-:Y:S03]  /*7d30*/  @!UP0 UIMAD UR8, UR10, UR39, UR5 ;  /* 0x000000270a0882a4 */ /* 0x000fe6000f8e0205 */
[----:B------:R-:W-:Y:S02]  /*7d40*/  @!UP0 UMOV UR5, UR9 ;  /* 0x0000000900058c82 */ /* 0x000fe40008000000 */
[----:B------:R-:W-:Y:S02]  /*7d50*/  UIMAD UR37, UR5, UR45, UR6 ;  /* 0x0000002d052572a4 */ /* 0x000fe4000f8e0206 */
[----:B------:R-:W-:Y:S11]  /*7d60*/  UIMAD UR36, UR8, UR58, UR4 ;  /* 0x0000003a082472a4 */ /* 0x000ff6000f8e0204 */
[----:B------:R-:W-:Y:S01]  /*7d70*/  @!UPT UIADD3 URZ, UPT, UPT, URZ, URZ, URZ ;  /* 0x000000fffffff290 */ /* 0x000fe2000fffe0ff */
.L_x_83:
[----:B------:R-:W-:Y:S01]  /*7d80*/  UISETP.NE.AND UP0, UPT, UR38, 0x1, UPT ;  /* 0x000000012600788c */ /* 0x000fe2000bf05270 */
[----:B------:R-:W-:Y:S01]  /*7d90*/  @P0 SHF.R.U32.HI R4, RZ, 0x10, R5 ;  /* 0x00000010ff040819 */ /* 0x000fe20000011605 */
[----:B------:R-:W-:Y:S01]  /*7da0*/  USHF.L.U32 UR41, UR21, 0x7, URZ ;  /* 0x0000000715297899 */ /* 0x000fe200080006ff */
[----:B------:R-:W-:Y:S02]  /*7db0*/  BSSY.RECONVERGENT B6, `(.L_x_84) ;  /* 0x0000034000067945 */ /* 0x000fe40003800200 */
[----:B------:R-:W-:Y:S02]  /*7dc0*/  @P0 R2UR UR62, R4 ;  /* 0x00000000043e02ca */ /* 0x000fe400000e0000 */
[----:B------:R-:W-:Y:S04]  /*7dd0*/  LOP3.LUT P0, RZ, R70, 0x3f0, RZ, 0xc0, !PT ;  /* 0x000003f046ff7812 */ /* 0x000fe8000780c0ff */
[----:B------:R-:W1:Y:S01]  /*7de0*/  @!UP0 LDCU.128 UR12, c[0x0][0xb10] ;  /* 0x00016200ff0c87ac */ /* 0x000e620008000c00 */
[----:B------:R-:W2:Y:S01]  /*7df0*/  @!UP0 LDCU UR5, c[0x0][0xb0c] ;  /* 0x00016180ff0587ac */ /* 0x000ea20008000800 */
[----:B------:R-:W3:Y:S01]  /*7e00*/  @!UP0 LDCU UR10, c[0x0][0xb20] ;  /* 0x00016400ff0a87ac */ /* 0x000ee20008000800 */
[----:B-1----:R-:W-:Y:S02]  /*7e10*/  UIMAD.WIDE.U32 UR8, UR37, UR12, URZ ;  /* 0x0000000c250872a5 */ /* 0x002fe4000f8e00ff */
[----:B------:R-:W-:Y:S02]  /*7e20*/  UIMAD.WIDE.U32 UR6, UR36, UR15, URZ ;  /* 0x0000000f240672a5 */ /* 0x000fe4000f8e00ff */
[----:B------:R-:W-:Y:S03]  /*7e30*/  @!UP0 UISETP.NE.AND UP1, UPT, UR14, 0x1, UPT ;  /* 0x000000010e00888c */ /* 0x000fe6000bf25270 */
[----:B------:R-:W-:Y:S01]  /*7e40*/  @!UP0 UMOV UR4, UR9 ;  /* 0x0000000900048c82 */ /* 0x000fe20008000000 */
[----:B--2---:R-:W-:Y:S02]  /*7e50*/  @!UP0 UISETP.NE.AND UP2, UPT, UR5, 0x1, UPT ;  /* 0x000000010500888c */ /* 0x004fe4000bf45270 */
[----:B------:R-:W-:Y:S01]  /*7e60*/  @!UP0 USHF.R.U32.HI UR4, URZ, UR13, UR4 ;  /* 0x0000000dff048299 */ /* 0x000fe20008011604 */
[----:B------:R-:W-:Y:S02]  /*7e70*/  @!UP0 UMOV UR6, UR7 ;  /* 0x0000000700068c82 */ /* 0x000fe40008000000 */
[----:B---3--:R-:W-:Y:S02]  /*7e80*/  @!UP0 USHF.R.U32.HI UR6, URZ, UR10, UR6 ;  /* 0x0000000aff068299 */ /* 0x008fe40008011606 */
[----:B------:R-:W-:Y:S02]  /*7e90*/  @!UP0 USEL UR7, UR37, UR4, !UP2 ;  /* 0x0000000425078287 */ /* 0x000fe4000d000000 */
[----:B------:R-:W-:Y:S04]  /*7ea0*/  @!UP0 USEL UR6, UR36, UR6, !UP1 ;  /* 0x0000000624068287 */ /* 0x000fe8000c800000 */
[----:B------:R-:W-:Y:S02]  /*7eb0*/  @!UP0 UIADD3 UR4, UPT, UPT, -UR7, UR6, URZ ;  /* 0x0000000607048290 */ /* 0x000fe4000fffe1ff */
[----:B------:R-:W-:Y:S02]  /*7ec0*/  @!UP0 UIADD3 UR6, UPT, UPT, UR7, -UR6, URZ ;  /* 0x8000000607068290 */ /* 0x000fe4000fffe0ff */
[----:B------:R-:W-:Y:S02]  /*7ed0*/  @!UP0 UIMAD UR37, UR4, UR5, UR37 ;  /* 0x00000005042582a4 */ /* 0x000fe4000f8e0225 */
[----:B------:R-:W-:Y:S01]  /*7ee0*/  @!UP0 UIMAD UR36, UR6, UR14, UR36 ;  /* 0x0000000e062482a4 */ /* 0x000fe2000f8e0224 */
[----:B------:R-:W-:Y:S11]  /*7ef0*/  @!P0 BRA `(.L_x_85) ;  /* 0x00000000007c8947 */ /* 0x000ff60003800000 */
[----:B------:R-:W1:Y:S01]  /*7f00*/  LDCU.64 UR8, c[0x4][0x80] ;  /* 0x01001000ff0877ac */ /* 0x000e620008000a00 */
[----:B------:R-:W-:Y:S01]  /*7f10*/  MOV R16, 0x0 ;  /* 0x0000000000107802 */ /* 0x000fe20000000f00 */
[----:B------:R-:W-:Y:S02]  /*7f20*/  HFMA2 R12, -RZ, RZ, 0, 5.9604644775390625e-08 ;  /* 0x00000001ff0c7431 */ /* 0x000fe400000001ff */
[----:B------:R-:W-:Y:S01]  /*7f30*/  IMAD.MOV.U32 R8, RZ, RZ, 0x70 ;  /* 0x00000070ff087424 */ /* 0x000fe200078e00ff */
[----:B------:R2:W3:Y:S01]  /*7f40*/  LDC.64 R14, c[0x4][R16] ;  /* 0x01000000100e7b82 */ /* 0x0004e20000000a00 */
[----:B------:R-:W4:Y:S01]  /*7f50*/  LDCU.64 UR6, c[0x4][0x88] ;  /* 0x01001100ff0677ac */ /* 0x000f220008000a00 */
[----:B------:R-:W-:Y:S01]  /*7f60*/  IMAD.MOV.U32 R13, RZ, RZ, RZ ;  /* 0x000000ffff0d7224 */ /* 0x000fe200078e00ff */
[----:B------:R-:W2:Y:S01]  /*7f70*/  LDCU.64 UR4, c[0x4][0x8] ;  /* 0x01000100ff0477ac */ /* 0x000ea20008000a00 */
[----:B-1----:R-:W-:Y:S01]  /*7f80*/  MOV R5, UR9 ;  /* 0x0000000900057c02 */ /* 0x002fe20008000f00 */
[----:B------:R-:W-:Y:S01]  /*7f90*/  IMAD.U32 R4, RZ, RZ, UR8 ;  /* 0x00000008ff047e24 */ /* 0x000fe2000f8e00ff */
[----:B----4-:R-:W-:Y:S01]  /*7fa0*/  MOV R7, UR7 ;  /* 0x0000000700077c02 */ /* 0x010fe20008000f00 */
[----:B------:R-:W-:Y:S01]  /*7fb0*/  IMAD.U32 R6, RZ, RZ, UR6 ;  /* 0x00000006ff067e24 */ /* 0x000fe2000f8e00ff */
[----:B--2---:R-:W-:Y:S01]  /*7fc0*/  MOV R11, UR5 ;  /* 0x00000005000b7c02 */ /* 0x004fe20008000f00 */
[----:B------:R-:W-:Y:S02]  /*7fd0*/  IMAD.U32 R10, RZ, RZ, UR4 ;  /* 0x00000004ff0a7e24 */ /* 0x000fe4000f8e00ff */
[----:B------:R-:W-:Y:S07]  /*7fe0*/  LEPC R20, `(.L_x_86) ;  /* 0x000000001014794e */ /* 0x000fee0000000000 */
[----:B---3-5:R-:W-:Y:S05]  /*7ff0*/  CALL.ABS.NOINC R14 ;  /* 0x000000000e007343 */ /* 0x028fea0003c00000 */
.L_x_86:
[----:B------:R-:W1:Y:S01]  /*8000*/  LDCU.64 UR8, c[0x4][0x80] ;  /* 0x01001000ff0877ac */ /* 0x000e620008000a00 */
[----:B------:R-:W2:Y:S01]  /*8010*/  LDC.64 R16, c[0x4][R16] ;  /* 0x0100000010107b82 */ /* 0x000ea20000000a00 */
[----:B------:R-:W-:Y:S02]  /*8020*/  HFMA2 R12, -RZ, RZ, 0, 5.9604644775390625e-08 ;  /* 0x00000001ff0c7431 */ /* 0x000fe400000001ff */
[----:B------:R-:W-:Y:S02]  /*8030*/  IMAD.MOV.U32 R8, RZ, RZ, 0x70 ;  /* 0x00000070ff087424 */ /* 0x000fe400078e00ff */
[----:B------:R-:W-:Y:S01]  /*8040*/  IMAD.MOV.U32 R13, RZ, RZ, RZ ;  /* 0x000000ffff0d7224 */ /* 0x000fe200078e00ff */
[----:B------:R-:W3:Y:S01]  /*8050*/  LDCU.64 UR6, c[0x4][0x88] ;  /* 0x01001100ff0677ac */ /* 0x000ee20008000a00 */
[----:B------:R-:W4:Y:S01]  /*8060*/  LDCU.64 UR4, c[0x4][0x8] ;  /* 0x01000100ff0477ac */ /* 0x000f220008000a00 */
[----:B-1----:R-:W-:Y:S02]  /*8070*/  MOV R4, UR8 ;  /* 0x0000000800047c02 */ /* 0x002fe40008000f00 */
[----:B------:R-:W-:Y:S02]  /*8080*/  MOV R5, UR9 ;  /* 0x0000000900057c02 */ /* 0x000fe40008000f00 */
[----:B---3--:R-:W-:Y:S01]  /*8090*/  MOV R7, UR7 ;  /* 0x0000000700077c02 */ /* 0x008fe20008000f00 */
[----:B------:R-:W-:Y:S01]  /*80a0*/  IMAD.U32 R6, RZ, RZ, UR6 ;  /* 0x00000006ff067e24 */ /* 0x000fe2000f8e00ff */
[----:B----4-:R-:W-:Y:S01]  /*80b0*/  MOV R11, UR5 ;  /* 0x00000005000b7c02 */ /* 0x010fe20008000f00 */
[----:B------:R-:W-:Y:S02]  /*80c0*/  IMAD.U32 R10, RZ, RZ, UR4 ;  /* 0x00000004ff0a7e24 */ /* 0x000fe4000f8e00ff */
[----:B------:R-:W-:Y:S07]  /*80d0*/  LEPC R20, `(.L_x_85) ;  /* 0x000000001014794e */ /* 0x000fee0000000000 */
[----:B--2---:R-:W-:Y:S05]  /*80e0*/  CALL.ABS.NOINC R16 ;  /* 0x0000000010007343 */ /* 0x004fea0003c00000 */
.L_x_85:
[----:B------:R-:W-:Y:S05]  /*80f0*/  BSYNC.RECONVERGENT B6 ;  /* 0x0000000000067941 */ /* 0x000fea0003800200 */
.L_x_84:
[----:B------:R-:W-:Y:S02]  /*8100*/  R2UR UR6, R69 ;  /* 0x00000000450672ca */ /* 0x000fe400000e0000 */
[----:B------:R-:W-:Y:S02]  /*8110*/  R2UR UR5, R62 ;  /* 0x000000003e0572ca */ /* 0x000fe400000e0000 */
[----:B------:R-:W-:Y:S02]  /*8120*/  R2UR UR4, R61 ;  /* 0x000000003d0472ca */ /* 0x000fe400000e0000 */
[----:B------:R-:W-:Y:S02]  /*8130*/  ISETP.NE.U32.AND P4, PT, R50, RZ, PT ;  /* 0x000000ff3200720c */ /* 0x000fe40003f85070 */
[----:B------:R-:W-:Y:S02]  /*8140*/  ISETP.NE.U32.AND P2, PT, RZ, UR54, PT ;  /* 0x00000036ff007c0c */ /* 0x000fe4000bf45070 */
[----:B------:R-:W-:Y:S02]  /*8150*/  ISETP.NE.AND.EX P4, PT, R51, RZ, PT, P4 ;  /* 0x000000ff3300720c */ /* 0x000fe40003f85340 */
[----:B------:R-:W-:Y:S01]  /*8160*/  ISETP.NE.AND.EX P2, PT, RZ, UR55, PT, P2 ;  /* 0x00000037ff007c0c */ /* 0x000fe2000bf45320 */
[----:B------:R-:W-:Y:S02]  /*8170*/  UISETP.NE.AND UP2, UPT, UR6, URZ, UPT ;  /* 0x000000ff0600728c */ /* 0x000fe4000bf45270 */
[----:B------:R-:W-:Y:S04]  /*8180*/  UISETP.NE.U32.AND UP0, UPT, UR5, URZ, UPT ;  /* 0x000000ff0500728c */ /* 0x000fe8000bf05070 */
[----:B------:R-:W-:Y:S01]  /*8190*/  UISETP.NE.AND.EX UP1, UPT, UR4, URZ, UPT, UP0 ;  /* 0x000000ff0400728c */ /* 0x000fe2000bf25300 */
[----:B------:R-:W-:Y:S01]  /*81a0*/  PLOP3.LUT P1, PT, PT, PT, UP2, 0x80, 0x8 ;  /* 0x000000000008781c */ /* 0x000fe20003f2f028 */
[----:B------:R-:W-:Y:S03]  /*81b0*/  UPLOP3.LUT UP0, UPT, UPT, UPT, UPT, 0x40, 0x4 ;  /* 0x000000000004789c */ /* 0x000fe60003f0e870 */
[----:B------:R-:W-:Y:S06]  /*81c0*/  @UP2 UPLOP3.LUT UP0, UPT, UPT, UPT, UP1, 0x80, 0x8 ;  /* 0x000000000008289c */ /* 0x000fec0003f0f010 */
[----:B------:R-:W-:Y:S01]  /*81d0*/  PLOP3.LUT P0, PT, PT, PT, UP0, 0x80, 0x8 ;  /* 0x000000000008781c */ /* 0x000fe20003f0f008 */
[----:B------:R-:W-:Y:S01]  /*81e0*/  @!UPT UIADD3 URZ, UPT, UPT, URZ, URZ, URZ ;  /* 0x000000fffffff290 */ /* 0x000fe2000fffe0ff */
[----:B------:R-:W-:Y:S11]  /*81f0*/  BRA.U !UP1, `(.L_x_87) ;  /* 0x0000000109407547 */ /* 0x000ff6000b800000 */
[----:B------:R-:W-:Y:S01]  /*8200*/  UISETP.NE.U32.AND UP0, UPT, UR54, URZ, UPT ;  /* 0x000000ff3600728c */ /* 0x000fe2000bf05070 */
[----:B------:R-:W-:Y:S01]  /*8210*/  R2UR UR6, R62 ;  /* 0x000000003e0672ca */ /* 0x000fe200000e0000 */
[----:B------:R-:W1:Y:S01]  /*8220*/  LDCU.64 UR8, c[0x0][0x358] ;  /* 0x00006b00ff0877ac */ /* 0x000e620008000a00 */
[----:B------:R-:W-:Y:S02]  /*8230*/  HFMA2 R59, -RZ, RZ, 0, 5.9604644775390625e-08 ;  /* 0x00000001ff3b7431 */ /* 0x000fe400000001ff */
[----:B------:R-:W-:Y:S01]  /*8240*/  IMAD.MOV.U32 R0, RZ, RZ, 0x1 ;  /* 0x00000001ff007424 */ /* 0x000fe200078e00ff */
[----:B------:R-:W-:Y:S06]  /*8250*/  UISETP.NE.AND.EX UP0, UPT, UR55, URZ, UPT, UP0 ;  /* 0x000000ff3700728c */ /* 0x000fec000bf05300 */
[----:B------:R-:W-:Y:S05]  /*8260*/  PLOP3.LUT P3, PT, PT, PT, UP0, 0x80, 0x8 ;  /* 0x000000000008781c */ /* 0x000fea0003f6f008 */
[----:B------:R-:W2:Y:S01]  /*8270*/  @UP0 LDCU.64 UR4, c[0x0][0x888] ;  /* 0x00011100ff0407ac */ /* 0x000ea20008000a00 */
[----:B------:R-:W-:Y:S07]  /*8280*/  @UP0 UIMAD UR6, UR51, UR6, URZ ;  /* 0x00000006330602a4 */ /* 0x000fee000f8e02ff */
[----:B------:R-:W-:Y:S01]  /*8290*/  @!P3 PRMT R59, R0, 0x7610, R59 ;  /* 0x00007610003bb816 */ /* 0x000fe2000000003b */
[----:B--2---:R-:W-:Y:S06]  /*82a0*/  @UP0 UIMAD.WIDE UR4, UR6, 0x4, UR4 ;  /* 0x00000004060408a5 */ /* 0x004fec000f8e0204 */
[----:B------:R-:W-:Y:S02]  /*82b0*/  IMAD.U32 R4, RZ, RZ, UR4 ;  /* 0x00000004ff047e24 */ /* 0x000fe4000f8e00ff */
[----:B------:R-:W-:Y:S03]  /*82c0*/  IMAD.U32 R5, RZ, RZ, UR5 ;  /* 0x00000005ff057e24 */ /* 0x000fe6000f8e00ff */
[----:B------:R-:W2:Y:S02]  /*82d0*/  @!UP0 LDCU UR4, c[0x0][0x880] ;  /* 0x00011000ff0487ac */ /* 0x000ea40008000800 */
[----:B-1---5:R1:W5:Y:S02]  /*82e0*/  @P3 LDG.E R27, desc[UR8][R4.64] ;  /* 0x00000008041b3981 */ /* 0x022364000c1e1900 */
[----:B-12---:R-:W-:Y:S02]  /*82f0*/  @!P3 MOV R27, UR4 ;  /* 0x00000004001bbc02 */ /* 0x006fe40008000f00 */
.L_x_87:
[----:B------:R-:W-:Y:S05]  /*8300*/  @!P4 BRA `(.L_x_88) ;  /* 0x000000000024c947 */ /* 0x000fea0003800000 */
[----:B------:R-:W-:Y:S01]  /*8310*/  ISETP.NE.U32.AND P3, PT, R48, RZ, PT ;  /* 0x000000ff3000720c */ /* 0x000fe20003f65070 */
[----:B------:R-:W1:Y:S03]  /*8320*/  LDCU.64 UR4, c[0x0][0x358] ;  /* 0x00006b00ff0477ac */ /* 0x000e660008000a00 */
[----:B------:R-:W-:Y:S11]  /*8330*/  ISETP.NE.AND.EX P3, PT, R49, RZ, PT, P3 ;  /* 0x000000ff3100720c */ /* 0x000ff60003f65330 */
[----:B------:R-:W-:Y:S02]  /*8340*/  @!UPT UIADD3 URZ, UPT, UPT, URZ, URZ, URZ ;  /* 0x000000fffffff290 */ /* 0x000fe4000fffe0ff */
[----:B------:R-:W2:Y:S01]  /*8350*/  @P3 LDC.64 R4, c[0x0][0x8a8] ;  /* 0x00022a00ff043b82 */ /* 0x000ea20000000a00 */
[----:B------:R-:W-:Y:S04]  /*8360*/  @P3 IMAD R0, R50, UR51, RZ ;  /* 0x0000003332003c24 */ /* 0x000fe8000f8e02ff */
[----:B--2---:R-:W-:Y:S05]  /*8370*/  @P3 IMAD.WIDE R4, R0, 0x4, R4 ;  /* 0x0000000400043825 */ /* 0x004fea00078e0204 */
[----:B-1---5:R1:W5:Y:S02]  /*8380*/  @P3 LDG.E R24, desc[UR4][R4.64] ;  /* 0x0000000404183981 */ /* 0x022364000c1e1900 */
[----:B-1----:R-:W2:Y:S02]  /*8390*/  @!P3 LDC R24, c[0x0][0x8a0] ;  /* 0x00022800ff18bb82 */ /* 0x002ea40000000800 */
.L_x_88:
[----:B-----5:R-:W-:Y:S01]  /*83a0*/  FSETP.NEU.AND P4, PT, R27, RZ, PT ;  /* 0x000000ff1b00720b */ /* 0x020fe20003f8d000 */
[----:B------:R-:W-:Y:S01]  /*83b0*/  USHF.L.U32 UR8, UR50, 0x6, URZ ;  /* 0x0000000632087899 */ /* 0x000fe200080006ff */
[----:B------:R-:W-:Y:S01]  /*83c0*/  SEL R4, RZ, 0xffffffff, P2 ;  /* 0xffffffffff047807 */ /* 0x000fe20001000000 */
[----:B------:R-:W-:Y:S01]  /*83d0*/  IMAD.SHL.U32 R84, R57, 0x4, RZ ;  /* 0x0000000439547824 */ /* 0x000fe200078e00ff */
[----:B------:R-:W-:Y:S01]  /*83e0*/  @P1 LOP3.LUT P2, RZ, R59, 0xff, RZ, 0xc0, !PT ;  /* 0x000000ff3bff1812 */ /* 0x000fe2000784c0ff */
[----:B------:R-:W-:Y:S01]  /*83f0*/  BSSY B1, `(.L_x_89) ;  /* 0x0000056000017945 */ /* 0x000fe20003800000 */
[----:B------:R-:W-:Y:S01]  /*8400*/  @P1 SEL R0, RZ, 0xffffffff, P4 ;  /* 0xffffffffff001807 */ /* 0x000fe20002000000 */
[----:B------:R-:W-:Y:S01]  /*8410*/  IMAD.U32 R75, RZ, RZ, UR8 ;  /* 0x00000008ff4b7e24 */ /* 0x000fe2000f8e00ff */
[----:B------:R-:W-:Y:S01]  /*8420*/  LOP3.LUT R56, R56, 0x1, RZ, 0x3c, !PT ;  /* 0x0000000138387812 */ /* 0x000fe200078e3cff */
[----:B------:R-:W-:Y:S01]  /*8430*/  VIADD R79, R84, UR48 ;  /* 0x00000030544f7c36 */ /* 0x000fe20008000000 */
[----:B------:R-:W-:Y:S01]  /*8440*/  @P0 SEL R0, R4, R0, !P2 ;  /* 0x0000000004000207 */ /* 0x000fe20005000000 */
[----:B------:R-:W-:Y:S01]  /*8450*/  IMAD.MOV.U32 R85, RZ, RZ, 0x1 ;  /* 0x00000001ff557424 */ /* 0x000fe200078e00ff */
[----:B------:R-:W-:Y:S01]  /*8460*/  LEA R82, R22, UR48, 0x3 ;  /* 0x0000003016527c11 */ /* 0x000fe2000f8e18ff */
[----:B------:R-:W-:Y:S01]  /*8470*/  IMAD.IADD R25, R23, 0x1, R2 ;  /* 0x0000000117197824 */ /* 0x000fe200078e0202 */
[----:B------:R-:W-:Y:S01]  /*8480*/  @P1 LOP3.LUT R0, R0, 0x1, RZ, 0xc0, !PT ;  /* 0x0000000100001812 */ /* 0x000fe200078ec0ff */
[----:B------:R-:W-:Y:S01]  /*8490*/  IMAD.MOV.U32 R83, RZ, RZ, RZ ;  /* 0x000000ffff537224 */ /* 0x000fe200078e00ff */
[----:B------:R-:W-:Y:S02]  /*84a0*/  R2UR UR4, R67 ;  /* 0x00000000430472ca */ /* 0x000fe400000e0000 */
[----:B------:R-:W-:Y:S02]  /*84b0*/  CS2R R38, SRZ ;  /* 0x0000000000267805 */ /* 0x000fe4000001ff00 */
[----:B------:R-:W-:Y:S02]  /*84c0*/  ISETP.NE.U32.OR P3, PT, R0, 0x1, !P1 ;  /* 0x000000010000780c */ /* 0x000fe40004f65470 */
[----:B------:R-:W-:Y:S02]  /*84d0*/  CS2R R36, SRZ ;  /* 0x0000000000247805 */ /* 0x000fe4000001ff00 */
[----:B------:R-:W-:Y:S02]  /*84e0*/  R2UR UR7, R66 ;  /* 0x00000000420772ca */ /* 0x000fe400000e0000 */
[----:B------:R-:W-:Y:S02]  /*84f0*/  CS2R R34, SRZ ;  /* 0x0000000000227805 */ /* 0x000fe4000001ff00 */
[----:B------:R-:W-:Y:S02]  /*8500*/  R2UR UR10, R68 ;  /* 0x00000000440a72ca */ /* 0x000fe400000e0000 */
[----:B------:R-:W-:Y:S02]  /*8510*/  CS2R R32, SRZ ;  /* 0x0000000000207805 */ /* 0x000fe4000001ff00 */
[----:B------:R-:W-:Y:S02]  /*8520*/  R2UR UR6, R64 ;  /* 0x00000000400672ca */ /* 0x000fe400000e0000 */
[----:B------:R-:W-:Y:S02]  /*8530*/  CS2R R42, SRZ ;  /* 0x00000000002a7805 */ /* 0x000fe4000001ff00 */
[----:B------:R-:W-:Y:S02]  /*8540*/  R2UR UR9, R65 ;  /* 0x00000000410972ca */ /* 0x000fe400000e0000 */
[----:B------:R-:W-:Y:S02]  /*8550*/  CS2R R40, SRZ ;  /* 0x0000000000287805 */ /* 0x000fe4000001ff00 */
[----:B------:R-:W-:Y:S01]  /*8560*/  R2UR UR11, R63 ;  /* 0x000000003f0b72ca */ /* 0x000fe200000e0000 */
[----:B------:R-:W-:Y:S01]  /*8570*/  UIMAD.WIDE.U32 UR4, UR8, UR4, URZ ;  /* 0x00000004080472a5 */ /* 0x000fe2000f8e00ff */
[----:B------:R-:W-:Y:S02]  /*8580*/  P2R R77, PR, RZ, 0x8 ;  /* 0x00000008ff4d7803 */ /* 0x000fe40000000000 */
[----:B------:R-:W-:Y:S02]  /*8590*/  CS2R R46, SRZ ;  /* 0x00000000002e7805 */ /* 0x000fe4000001ff00 */
[----:B------:R-:W-:Y:S02]  /*85a0*/  @P3 SHF.L.U32 R0, R56, 0x1f, RZ ;  /* 0x0000001f38003819 */ /* 0x000fe400000006ff */
[----:B------:R-:W-:Y:S02]  /*85b0*/  CS2R R44, SRZ ;  /* 0x00000000002c7805 */ /* 0x000fe4000001ff00 */
[----:B------:R-:W-:Y:S01]  /*85c0*/  LOP3.LUT P5, R76, R59, 0xff, RZ, 0xc0, !PT ;  /* 0x000000ff3b4c7812 */ /* 0x000fe200078ac0ff */
[----:B------:R-:W-:Y:S01]  /*85d0*/  UISETP.NE.AND UP0, UPT, UR10, 0x1, UPT ;  /* 0x000000010a00788c */ /* 0x000fe2000bf05270 */
[----:B------:R1:W3:Y:S01]  /*85e0*/  @P3 SYNCS.PHASECHK.TRANS64.TRYWAIT P1, [UR48+0x40], R0 ;  /* 0x00004000ff0035a7 */ /* 0x0002e20008021130 */
[----:B------:R-:W-:Y:S01]  /*85f0*/  PLOP3.LUT P3, PT, PT, PT, UP1, 0x80, 0x8 ;  /* 0x000000000008781c */ /* 0x000fe20003f6f018 */
[----:B------:R-:W-:Y:S01]  /*8600*/  UMOV UR4, UR5 ;  /* 0x0000000500047c82 */ /* 0x000fe20008000000 */
[----:B------:R-:W-:Y:S01]  /*8610*/  SEL R3, RZ, 0xffffffff, P4 ;  /* 0xffffffffff037807 */ /* 0x000fe20002000000 */
[----:B------:R-:W-:Y:S01]  /*8620*/  USHF.R.U32.HI UR4, URZ, UR7, UR4 ;  /* 0x00000007ff047299 */ /* 0x000fe20008011604 */
[----:B------:R-:W-:Y:S01]  /*8630*/  ISETP.NE.AND P4, PT, R77, RZ, PT ;  /* 0x000000ff4d00720c */ /* 0x000fe20003f85270 */
[----:B------:R-:W-:Y:S02]  /*8640*/  VIADD R80, R79, 0x400 ;  /* 0x000004004f507836 */ /* 0x000fe40000000000 */
[----:B------:R-:W-:Y:S01]  /*8650*/  USEL UR4, UR8, UR4, !UP0 ;  /* 0x0000000408047287 */ /* 0x000fe2000c000000 */
[----:B------:R-:W-:Y:S01]  /*8660*/  IMAD.IADD R78, R71, 0x1, R79 ;  /* 0x00000001474e7824 */ /* 0x000fe200078e024f */
[----:B------:R-:W-:Y:S02]  /*8670*/  UISETP.NE.AND UP0, UPT, UR9, 0x1, UPT ;  /* 0x000000010900788c */ /* 0x000fe4000bf05270 */
[----:B------:R-:W-:Y:S02]  /*8680*/  UIMAD.WIDE.U32 UR6, UR4, UR6, URZ ;  /* 0x00000006040672a5 */ /* 0x000fe4000f8e00ff */
[----:B------:R-:W-:Y:S01]  /*8690*/  IMAD.U32 R74, RZ, RZ, UR4 ;  /* 0x00000004ff4a7e24 */ /* 0x000fe2000f8e00ff */
[----:B------:R-:W-:Y:S01]  /*86a0*/  @P3 SEL R3, R4, R3, !P5 ;  /* 0x0000000304033207 */ /* 0x000fe20006800000 */
[----:B------:R-:W-:Y:S01]  /*86b0*/  IMAD R5, RZ, RZ, -UR4 ;  /* 0x80000004ff057e24 */ /* 0x000fe2000f8e02ff */
[----:B------:R-:W-:Y:S01]  /*86c0*/  PLOP3.LUT P2, PT, PT, PT, UP0, 0x80, 0x8 ;  /* 0x000000000008781c */ /* 0x000fe20003f4f008 */
[----:B------:R-:W-:Y:S01]  /*86d0*/  IMAD.U32 R73, RZ, RZ, UR4 ;  /* 0x00000004ff497e24 */ /* 0x000fe2000f8e00ff */
[----:B------:R-:W-:Y:S01]  /*86e0*/  UMOV UR5, UR7 ;  /* 0x0000000700057c82 */ /* 0x000fe20008000000 */
[----:B------:R-:W-:Y:S01]  /*86f0*/  LOP3.LUT R3, R3, 0x1, RZ, 0xc0, !PT ;  /* 0x0000000103037812 */ /* 0x000fe200078ec0ff */
[----:B------:R-:W-:Y:S01]  /*8700*/  USHF.R.U32.HI UR5, URZ, UR11, UR5 ;  /* 0x0000000bff057299 */ /* 0x000fe20008011605 */
[----:B------:R-:W-:Y:S01]  /*8710*/  IMAD R75, R5, UR10, R75 ;  /* 0x0000000a054b7c24 */ /* 0x000fe2000f8e024b */
[----:B-1----:R-:W-:Y:S02]  /*8720*/  SHF.L.U32 R0, R55, 0x1f, RZ ;  /* 0x0000001f37007819 */ /* 0x002fe400000006ff */
[----:B------:R-:W-:Y:S02]  /*8730*/  ISETP.NE.U32.AND P6, PT, R3, 0x1, PT ;  /* 0x000000010300780c */ /* 0x000fe40003fc5070 */
[----:B------:R1:W4:Y:S01]  /*8740*/  SYNCS.PHASECHK.TRANS64.TRYWAIT P0, [R82+URZ+0xa0], R0 ;  /* 0x0000a000520075a7 */ /* 0x00032200080011ff */
[----:B------:R-:W-:Y:S02]  /*8750*/  SEL R74, R74, UR5, !P2 ;  /* 0x000000054a4a7c07 */ /* 0x000fe4000d000000 */
[----:B------:R-:W-:Y:S03]  /*8760*/  P2R R86, PR, RZ, 0x40 ;  /* 0x00000040ff567803 */ /* 0x000fe60000000000 */
[----:B------:R-:W-:Y:S04]  /*8770*/  IMAD.MOV R4, RZ, RZ, -R74 ;  /* 0x000000ffff047224 */ /* 0x000fe800078e0a4a */
[----:B------:R-:W-:Y:S01]  /*8780*/  IMAD R73, R4, UR9, R73 ;  /* 0x0000000904497c24 */ /* 0x000fe2000f8e0249 */
[----:B---3--:R-:W-:Y:S01]  /*8790*/  @P4 SEL R85, RZ, 0x1, !P1 ;  /* 0x00000001ff554807 */ /* 0x008fe20004800000 */
[----:B-1----:R-:W-:Y:S06]  /*87a0*/  @!P4 BRA `(.L_x_90) ;  /* 0x000000000068c947 */ /* 0x002fec0003800000 */
[C---:B------:R-:W-:Y:S01]  /*87b0*/  @P6 IMAD R5, R72.reuse, 0x4, R80 ;  /* 0x0000000448056824 */ /* 0x040fe200078e0250 */
[----:B------:R-:W-:Y:S01]  /*87c0*/  ISETP.NE.AND P1, PT, R85, RZ, PT ;  /* 0x000000ff5500720c */ /* 0x000fe20003f25270 */
[----:B------:R-:W-:Y:S01]  /*87d0*/  @P6 IMAD R4, R72, 0x4, R79 ;  /* 0x0000000448046824 */ /* 0x000fe200078e024f */
[----:B------:R-:W-:Y:S01]  /*87e0*/  BSSY B0, `(.L_x_91) ;  /* 0x000000e000007945 */ /* 0x000fe20003800000 */
[----:B------:R-:W-:Y:S01]  /*87f0*/  IMAD.MOV.U32 R38, RZ, RZ, RZ ;  /* 0x000000ffff267224 */ /* 0x000fe200078e00ff */
[----:B------:R-:W-:Y:S01]  /*8800*/  CS2R R34, SRZ ;  /* 0x0000000000227805 */ /* 0x000fe2000001ff00 */
[----:B------:R-:W-:Y:S01]  /*8810*/  @P6 IMAD.IADD R5, R71, 0x1, R5 ;  /* 0x0000000147056824 */ /* 0x000fe200078e0205 */
[----:B------:R-:W-:Y:S02]  /*8820*/  CS2R R32, SRZ ;  /* 0x0000000000207805 */ /* 0x000fe4000001ff00 */
[----:B------:R-:W-:Y:S02]  /*8830*/  CS2R R36, SRZ ;  /* 0x0000000000247805 */ /* 0x000fe4000001ff00 */
[----:B------:R-:W-:Y:S02]  /*8840*/  CS2R R46, SRZ ;  /* 0x00000000002e7805 */ /* 0x000fe4000001ff00 */
[----:B------:R-:W-:Y:S02]  /*8850*/  CS2R R44, SRZ ;  /* 0x00000000002c7805 */ /* 0x000fe4000001ff00 */
[----:B------:R-:W-:Y:S02]  /*8860*/  CS2R R42, SRZ ;  /* 0x00000000002a7805 */ /* 0x000fe4000001ff00 */
[----:B------:R-:W-:Y:S01]  /*8870*/  CS2R R40, SRZ ;  /* 0x0000000000287805 */ /* 0x000fe2000001ff00 */
[----:B------:R-:W-:Y:S06]  /*8880*/  @P1 BRA `(.L_x_92) ;  /* 0x00000000000c1947 */ /* 0x000fec0003800000 */
[----:B------:R-:W-:Y:S04]  /*8890*/  SHF.L.U32 R3, R56, 0x1f, RZ ;  /* 0x0000001f38037819 */ /* 0x000fe800000006ff */
[----:B------:R-:W1:Y:S02]  /*88a0*/  SYNCS.PHASECHK.TRANS64.TRYWAIT P1, [UR48+0x40], R3 ;  /* 0x00004003ff0075a7 */ /* 0x000e640008021130 */
[----:B-1----:R-:W-:Y:S05]  /*88b0*/  @!P1 BRA `(.L_x_93) ;  /* 0x0000003000549947 */ /* 0x002fea0003800000 */
.L_x_92:
[----:B------:R-:W-:Y:S05]  /*88c0*/  BSYNC B0 ;  /* 0x0000000000007941 */ /* 0x000fea0003800000 */
.L_x_91:
[----:B------:R-:W-:Y:S01]  /*88d0*/  ISETP.NE.AND P1, PT, R86, RZ, PT ;  /* 0x000000ff5600720c */ /* 0x000fe20003f25270 */
[----:B------:R-:W-:Y:S11]  /*88e0*/  HFMA2 R83, -RZ, RZ, 0, 5.9604644775390625e-08 ;  /* 0x00000001ff537431 */ /* 0x000ff600000001ff */
[----:B------:R-:W-:Y:S01]  /*88f0*/  @!UPT UIADD3 URZ, UPT, UPT, URZ, URZ, URZ ;  /* 0x000000fffffff290 */ /* 0x000fe2000fffe0ff */
[----:B------:R-:W-:Y:S05]  /*8900*/  @P1 WARPSYNC.ALL ;  /* 0x0000000000001948 */ /* 0x000fea0003800000 */
[----:B------:R3:W1:Y:S04]  /*8910*/  @P1 LDSM.16.M88.4 R32, [R4+0x400] ;  /* 0x000400000420183b */ /* 0x0006680000000200 */
[----:B------:R3:W1:Y:S04]  /*8920*/  @P1 LDSM.16.M88.4 R36, [R5] ;  /* 0x000000000524183b */ /* 0x0006680000000200 */
[----:B------:R3:W1:Y:S04]  /*8930*/  @P1 LDSM.16.M88.4 R44, [R84+UR48+0x400] ;  /* 0x00040030542c183b */ /* 0x0006680008000200 */
[----:B------:R3:W1:Y:S02]  /*8940*/  @P1 LDSM.16.M88.4 R40, [R78+0x400] ;  /* 0x000400004e28183b */ /* 0x0006640000000200 */
.L_x_90:
[----:B------:R-:W-:Y:S05]  /*8950*/  BSYNC B1 ;  /* 0x0000000000017941 */ /* 0x000fea0003800000 */
.L_x_89:
[----:B-1----:R-:W-:Y:S04]  /*8960*/  SHF.R.U32.HI R2, RZ, 0x15, R25 ;  /* 0x00000015ff027819 */ /* 0x002fe80000011619 */
[----:B------:R-:W-:Y:S01]  /*8970*/  LOP3.LUT P1, RZ, R2, 0x3, R60, 0x48, !PT ;  /* 0x0000000302ff7812 */ /* 0x000fe2000782483c */
[----:B------:R-:W-:Y:S01]  /*8980*/  @!UPT UIADD3 URZ, UPT, UPT, URZ, URZ, URZ ;  /* 0x000000fffffff290 */ /* 0x000fe2000fffe0ff */
[----:B----4-:R-:W-:Y:S11]  /*8990*/  @P0 BRA `(.L_x_94) ;  /* 0x0000000000080947 */ /* 0x010ff60003800000 */
[----:B------:R-:W1:Y:S02]  /*89a0*/  SYNCS.PHASECHK.TRANS64.TRYWAIT P0, [R82+URZ+0xa0], R0 ;  /* 0x0000a000520075a7 */ /* 0x000e6400080011ff */
[----:B-1----:R-:W-:Y:S05]  /*89b0*/  @!P0 BRA `(.L_x_95) ;  /* 0x00000030002c8947 */ /* 0x002fea0003800000 */
.L_x_94:
[----:B------:R-:W-:Y:S05]  /*89c0*/  @!P1 BRA `(.L_x_96) ;  /* 0x0000000000409947 */ /* 0x000fea0003800000 */
[----:B------:R-:W3:Y:S01]  /*89d0*/  LDCU.64 UR8, c[0x4][0x70] ;  /* 0x01000e00ff0877ac */ /* 0x000ee20008000a00 */
[----:B------:R-:W-:Y:S01]  /*89e0*/  MOV R3, 0x0 ;  /* 0x0000000000037802 */ /* 0x000fe20000000f00 */
[----:B------:R-:W-:Y:S02]  /*89f0*/  HFMA2 R12, -RZ, RZ, 0, 5.9604644775390625e-08 ;  /* 0x00000001ff0c7431 */ /* 0x000fe400000001ff */
[----:B------:R-:W-:Y:S02]  /*8a00*/  IMAD.MOV.U32 R8, RZ, RZ, 0x192 ;  /* 0x00000192ff087424 */ /* 0x000fe400078e00ff */
[----:B------:R-:W-:Y:S01]  /*8a10*/  IMAD.MOV.U32 R13, RZ, RZ, RZ ;  /* 0x000000ffff0d7224 */ /* 0x000fe200078e00ff */
[----:B------:R-:W4:Y:S01]  /*8a20*/  LDCU.64 UR6, c[0x4][0x78] ;  /* 0x01000f00ff0677ac */ /* 0x000f220008000a00 */
[----:B------:R-:W1:Y:S01]  /*8a30*/  LDC.64 R2, c[0x4][R3] ;  /* 0x0100000003027b82 */ /* 0x000e620000000a00 */
[----:B------:R-:W5:Y:S01]  /*8a40*/  LDCU.64 UR4, c[0x4][0x10] ;  /* 0x01000200ff0477ac */ /* 0x000f620008000a00 */
[----:B---3--:R-:W-:Y:S01]  /*8a50*/  MOV R5, UR9 ;  /* 0x0000000900057c02 */ /* 0x008fe20008000f00 */
[----:B------:R-:W-:Y:S01]  /*8a60*/  IMAD.U32 R4, RZ, RZ, UR8 ;  /* 0x00000008ff047e24 */ /* 0x000fe2000f8e00ff */
[----:B----4-:R-:W-:Y:S01]  /*8a70*/  MOV R7, UR7 ;  /* 0x0000000700077c02 */ /* 0x010fe20008000f00 */
[----:B------:R-:W-:Y:S01]  /*8a80*/  IMAD.U32 R6, RZ, RZ, UR6 ;  /* 0x00000006ff067e24 */ /* 0x000fe2000f8e00ff */
[----:B-----5:R-:W-:Y:S01]  /*8a90*/  MOV R11, UR5 ;  /* 0x00000005000b7c02 */ /* 0x020fe20008000f00 */
[----:B------:R-:W-:Y:S02]  /*8aa0*/  IMAD.U32 R10, RZ, RZ, UR4 ;  /* 0x00000004ff0a7e24 */ /* 0x000fe4000f8e00ff */
[----:B------:R-:W-:Y:S07]  /*8ab0*/  LEPC R20, `(.L_x_96) ;  /* 0x000000001014794e */ /* 0x000fee0000000000 */
[----:B-12---:R-:W-:Y:S05]  /*8ac0*/  CALL.ABS.NOINC R2 ;  /* 0x0000000002007343 */ /* 0x006fea0003c00000 */
.L_x_96:
[----:B------:R-:W-:Y:S01]  /*8ad0*/  LOP3.LUT R20, R44, 0xffffe000, RZ, 0xc0, !PT ;  /* 0xffffe0002c147812 */ /* 0x000fe200078ec0ff */
[----:B------:R-:W-:Y:S05]  /*8ae0*/  WARPSYNC.ALL ;  /* 0x0000000000007948 */ /* 0x000fea0003800000 */
[----:B------:R-:W-:Y:S01]  /*8af0*/  R2UR UR4, R25 ;  /* 0x00000000190472ca */ /* 0x000fe200000e0000 */
[----:B------:R-:W-:Y:S01]  /*8b00*/  IMAD.SHL.U32 R88, R72, 0x4, RZ ;  /* 0x0000000448587824 */ /* 0x000fe200078e00ff */
[----:B------:R-:W-:Y:S01]  /*8b10*/  LOP3.LUT R21, R45, 0xffffe000, RZ, 0xc0, !PT ;  /* 0xffffe0002d157812 */ /* 0x000fe200078ec0ff */
[----:B------:R-:W-:Y:S01]  /*8b20*/  BSSY.RECONVERGENT B0, `(.L_x_97) ;  /* 0x000005b000007945 */ /* 0x000fe20003800200 */
[----:B------:R-:W-:Y:S02]  /*8b30*/  ISETP.NE.AND P0, PT, R58, RZ, PT ;  /* 0x000000ff3a00720c */ /* 0x000fe40003f05270 */
[----:B------:R-:W-:Y:S05]  /*8b40*/  IADD3 R80, PT, PT, R80, R88, RZ ;  /* 0x0000005850507210 */ /* 0x000fea0007ffe0ff */
[----:B------:R-:W-:Y:S02]  /*8b50*/  IMAD.IADD R81, R71, 0x1, R80 ;  /* 0x0000000147517824 */ /* 0x000fe400078e0250 */
[----:B---3--:R-:W1:Y:S02]  /*8b60*/  LDTM.16dp128bit.x8 R4, tmem[UR4] ;  /* 0x00000004000479ee */ /* 0x008e640008180000 */
[C---:B-12---:R-:W-:Y:S01]  /*8b70*/  FMUL R0, R24.reuse, R4 ;  /* 0x0000000418007220 */ /* 0x046fe20000400000 */
[C---:B------:R-:W-:Y:S01]  /*8b80*/  FMUL R2, R24.reuse, R5 ;  /* 0x0000000518027220 */ /* 0x040fe20000400000 */
[C---:B------:R-:W-:Y:S01]  /*8b90*/  FMUL R3, R24.reuse, R6 ;  /* 0x0000000618037220 */ /* 0x040fe20000400000 */
[----:B------:R-:W-:Y:S01]  /*8ba0*/  FMUL R4, R24, R8 ;  /* 0x0000000818047220 */ /* 0x000fe20000400000 */
[C---:B------:R-:W-:Y:S01]  /*8bb0*/  FFMA R28, R27.reuse, R20, R0 ;  /* 0x000000141b1c7223 */ /* 0x040fe20000000000 */
[----:B------:R-:W-:Y:S01]  /*8bc0*/  LOP3.LUT R0, R46, 0xffffe000, RZ, 0xc0, !PT ;  /* 0xffffe0002e007812 */ /* 0x000fe200078ec0ff */
[----:B------:R-:W-:Y:S01]  /*8bd0*/  FFMA R29, R27, R21, R2 ;  /* 0x000000151b1d7223 */ /* 0x000fe20000000002 */
[----:B------:R-:W-:Y:S01]  /*8be0*/  LOP3.LUT R2, R47, 0xffffe000, RZ, 0xc0, !PT ;  /* 0xffffe0002f027812 */ /* 0x000fe200078ec0ff */
[C---:B------:R-:W-:Y:S01]  /*8bf0*/  FMUL R5, R24.reuse, R9 ;  /* 0x0000000918057220 */ /* 0x040fe20000400000 */
[----:B------:R-:W-:Y:S01]  /*8c00*/  F2FP.TF32.F32.PACK_B R28, R28 ;  /* 0x0000001cff1c723e */ /* 0x000fe200024050ff */
[C---:B------:R-:W-:Y:S01]  /*8c10*/  FMUL R8, R24.reuse, R12 ;  /* 0x0000000c18087220 */ /* 0x040fe20000400000 */
[----:B------:R-:W-:Y:S01]  /*8c20*/  F2FP.TF32.F32.PACK_B R29, R29 ;  /* 0x0000001dff1d723e */ /* 0x000fe200024050ff */
[C---:B------:R-:W-:Y:S01]  /*8c30*/  FMUL R9, R24.reuse, R13 ;  /* 0x0000000d18097220 */ /* 0x040fe20000400000 */
[----:B------:R-:W-:Y:S01]  /*8c40*/  FMUL R12, R24, R16 ;  /* 0x00000010180c7220 */ /* 0x000fe20000400000 */
[----:B------:R-:W-:Y:S01]  /*8c50*/  LOP3.LUT R16, R40, 0xffffe000, RZ, 0xc0, !PT ;  /* 0xffffe00028107812 */ /* 0x000fe200078ec0ff */
[C---:B------:R-:W-:Y:S01]  /*8c60*/  FMUL R7, R24.reuse, R7 ;  /* 0x0000000718077220 */ /* 0x040fe20000400000 */
[----:B------:R-:W-:Y:S01]  /*8c70*/  FMUL R13, R24, R17 ;  /* 0x00000011180d7220 */ /* 0x000fe20000400000 */
[----:B------:R-:W-:Y:S01]  /*8c80*/  LOP3.LUT R17, R41, 0xffffe000, RZ, 0xc0, !PT ;  /* 0xffffe00029117812 */ /* 0x000fe200078ec0ff */
[----:B------:R-:W-:Y:S01]  /*8c90*/  FFMA R30, R27, R0, R3 ;  /* 0x000000001b1e7223 */ /* 0x000fe20000000003 */
[----:B------:R-:W-:Y:S01]  /*8ca0*/  LOP3.LUT R0, R42, 0xffffe000, RZ, 0xc0, !PT ;  /* 0xffffe0002a007812 */ /* 0x000fe200078ec0ff */
[----:B------:R-:W-:Y:S01]  /*8cb0*/  FMUL R6, R24, R10 ;  /* 0x0000000a18067220 */ /* 0x000fe20000400000 */
[----:B------:R-:W-:Y:S01]  /*8cc0*/  LOP3.LUT R3, R33, 0xffffe000, RZ, 0xc0, !PT ;  /* 0xffffe00021037812 */ /* 0x000fe200078ec0ff */
[----:B------:R-:W-:Y:S01]  /*8cd0*/  FFMA R31, R27, R2, R7 ;  /* 0x000000021b1f7223 */ /* 0x000fe20000000007 */
[----:B------:R-:W-:Y:S01]  /*8ce0*/  LOP3.LUT R2, R43, 0xffffe000, RZ, 0xc0, !PT ;  /* 0xffffe0002b027812 */ /* 0x000fe200078ec0ff */
[C---:B------:R-:W-:Y:S01]  /*8cf0*/  FFMA R4, R27.reuse, R16, R4 ;  /* 0x000000101b047223 */ /* 0x040fe20000000004 */
[----:B------:R-:W-:Y:S01]  /*8d00*/  LOP3.LUT R16, R34, 0xffffe000, RZ, 0xc0, !PT ;  /* 0xffffe00022107812 */ /* 0x000fe200078ec0ff */
[C---:B------:R-:W-:Y:S01]  /*8d10*/  FFMA R5, R27.reuse, R17, R5 ;  /* 0x000000111b057223 */ /* 0x040fe20000000005 */
[----:B------:R-:W-:Y:S01]  /*8d20*/  F2FP.TF32.F32.PACK_B R30, R30 ;  /* 0x0000001eff1e723e */ /* 0x000fe200024050ff */
[C---:B------:R-:W-:Y:S01]  /*8d30*/  FFMA R6, R27.reuse, R0, R6 ;  /* 0x000000001b067223 */ /* 0x040fe20000000006 */
[----:B------:R-:W-:Y:S01]  /*8d40*/  LOP3.LUT R0, R32, 0xffffe000, RZ, 0xc0, !PT ;  /* 0xffffe00020007812 */ /* 0x000fe200078ec0ff */
[C---:B------:R-:W-:Y:S01]  /*8d50*/  FMUL R11, R24.reuse, R11 ;  /* 0x0000000b180b7220 */ /* 0x040fe20000400000 */
[----:B------:R-:W-:Y:S01]  /*8d60*/  F2FP.TF32.F32.PACK_B R31, R31 ;  /* 0x0000001fff1f723e */ /* 0x000fe200024050ff */
[----:B------:R-:W-:Y:S01]  /*8d70*/  FMUL R10, R24, R14 ;  /* 0x0000000e180a7220 */ /* 0x000fe20000400000 */
[----:B------:R-:W-:Y:S01]  /*8d80*/  F2FP.TF32.F32.PACK_B R4, R4 ;  /* 0x00000004ff04723e */ /* 0x000fe200024050ff */
[----:B------:R-:W-:Y:S01]  /*8d90*/  FFMA R7, R27, R2, R11 ;  /* 0x000000021b077223 */ /* 0x000fe2000000000b */
[----:B------:R-:W-:Y:S01]  /*8da0*/  LOP3.LUT R2, R35, 0xffffe000, RZ, 0xc0, !PT ;  /* 0xffffe00023027812 */ /* 0x000fe200078ec0ff */
[C---:B------:R-:W-:Y:S01]  /*8db0*/  FFMA R8, R27.reuse, R0, R8 ;  /* 0x000000001b087223 */ /* 0x040fe20000000008 */
[----:B------:R-:W-:Y:S01]  /*8dc0*/  LOP3.LUT R0, R36, 0xffffe000, RZ, 0xc0, !PT ;  /* 0xffffe00024007812 */ /* 0x000fe200078ec0ff */
[----:B------:R1:W-:Y:S01]  /*8dd0*/  STSM.16.M88.4 [R79+0x400], R28 ;  /* 0x0004001c4f007844 */ /* 0x0003e20000000200 */
[----:B------:R-:W-:Y:S01]  /*8de0*/  F2FP.TF32.F32.PACK_B R5, R5 ;  /* 0x00000005ff05723e */ /* 0x000fe200024050ff */
[----:B------:R-:W-:Y:S01]  /*8df0*/  FMUL R15, R24, R15 ;  /* 0x0000000f180f7220 */ /* 0x000fe20000400000 */
[----:B------:R-:W-:Y:S01]  /*8e00*/  F2FP.TF32.F32.PACK_B R6, R6 ;  /* 0x00000006ff06723e */ /* 0x000fe200024050ff */
[C---:B------:R-:W-:Y:S01]  /*8e10*/  FFMA R9, R27.reuse, R3, R9 ;  /* 0x000000031b097223 */ /* 0x040fe20000000009 */
[C---:B------:R-:W-:Y:S01]  /*8e20*/  FFMA R10, R27.reuse, R16, R10 ;  /* 0x000000101b0a7223 */ /* 0x040fe2000000000a */
[----:B------:R-:W-:Y:S01]  /*8e30*/  FFMA R11, R27, R2, R15 ;  /* 0x000000021b0b7223 */ /* 0x000fe2000000000f */
[----:B------:R-:W-:Y:S01]  /*8e40*/  LOP3.LUT R2, R37, 0xffffe000, RZ, 0xc0, !PT ;  /* 0xffffe00025027812 */ /* 0x000fe200078ec0ff */
[----:B------:R-:W-:Y:S01]  /*8e50*/  FFMA R12, R27, R0, R12 ;  /* 0x000000001b0c7223 */ /* 0x000fe2000000000c */
[----:B------:R-:W-:Y:S01]  /*8e60*/  LOP3.LUT R3, R38, 0xffffe000, RZ, 0xc0, !PT ;  /* 0xffffe00026037812 */ /* 0x000fe200078ec0ff */
[C---:B------:R-:W-:Y:S01]  /*8e70*/  FMUL R14, R24.reuse, R18 ;  /* 0x00000012180e7220 */ /* 0x040fe20000400000 */
[----:B------:R-:W-:Y:S01]  /*8e80*/  LOP3.LUT R0, R39, 0xffffe000, RZ, 0xc0, !PT ;  /* 0xffffe00027007812 */ /* 0x000fe200078ec0ff */
[----:B------:R-:W-:Y:S01]  /*8e90*/  FMUL R19, R24, R19 ;  /* 0x0000001318137220 */ /* 0x000fe20000400000 */
[----:B------:R-:W-:Y:S01]  /*8ea0*/  F2FP.TF32.F32.PACK_B R7, R7 ;  /* 0x00000007ff07723e */ /* 0x000fe200024050ff */
[C---:B------:R-:W-:Y:S01]  /*8eb0*/  FFMA R13, R27.reuse, R2, R13 ;  /* 0x000000021b0d7223 */ /* 0x040fe2000000000d */
[C---:B------:R-:W-:Y:S01]  /*8ec0*/  FFMA R14, R27.reuse, R3, R14 ;  /* 0x000000031b0e7223 */ /* 0x040fe2000000000e */
[----:B------:R-:W-:Y:S01]  /*8ed0*/  FFMA R15, R27, R0, R19 ;  /* 0x000000001b0f7223 */ /* 0x000fe20000000013 */
[----:B------:R-:W-:Y:S01]  /*8ee0*/  F2FP.TF32.F32.PACK_B R8, R8 ;  /* 0x00000008ff08723e */ /* 0x000fe200024050ff */
[----:B------:R1:W-:Y:S01]  /*8ef0*/  STSM.16.M88.4 [R78+0x400], R4 ;  /* 0x000400044e007844 */ /* 0x0003e20000000200 */
[----:B------:R-:W-:Y:S02]  /*8f00*/  F2FP.TF32.F32.PACK_B R9, R9 ;  /* 0x00000009ff09723e */ /* 0x000fe400024050ff */
[----:B------:R-:W-:Y:S02]  /*8f10*/  F2FP.TF32.F32.PACK_B R10, R10 ;  /* 0x0000000aff0a723e */ /* 0x000fe400024050ff */
[----:B------:R-:W-:Y:S02]  /*8f20*/  F2FP.TF32.F32.PACK_B R11, R11 ;  /* 0x0000000bff0b723e */ /* 0x000fe400024050ff */
[----:B------:R-:W-:Y:S02]  /*8f30*/  F2FP.TF32.F32.PACK_B R12, R12 ;  /* 0x0000000cff0c723e */ /* 0x000fe400024050ff */
[----:B------:R-:W-:Y:S01]  /*8f40*/  F2FP.TF32.F32.PACK_B R13, R13 ;  /* 0x0000000dff0d723e */ /* 0x000fe200024050ff */
[----:B------:R1:W-:Y:S01]  /*8f50*/  STSM.16.M88.4 [R80], R8 ;  /* 0x0000000850007844 */ /* 0x0003e20000000200 */
[----:B------:R-:W-:Y:S02]  /*8f60*/  F2FP.TF32.F32.PACK_B R14, R14 ;  /* 0x0000000eff0e723e */ /* 0x000fe400024050ff */
[----:B------:R-:W-:Y:S05]  /*8f70*/  F2FP.TF32.F32.PACK_B R15, R15 ;  /* 0x0000000fff0f723e */ /* 0x000fea00024050ff */
[----:B------:R1:W-:Y:S01]  /*8f80*/  STSM.16.M88.4 [R81], R12 ;  /* 0x0000000c51007844 */ /* 0x0003e20000000200 */
[----:B------:R-:W-:Y:S01]  /*8f90*/  @!PT LDS RZ, [RZ] ;  /* 0x00000000fffff984 */ /* 0x000fe20000000800 */
[----:B------:R-:W-:Y:S01]  /*8fa0*/  @!PT LDS RZ, [RZ] ;  /* 0x00000000fffff984 */ /* 0x000fe20000000800 */
[----:B------:R-:W-:Y:S01]  /*8fb0*/  @!PT LDS RZ, [RZ] ;  /* 0x00000000fffff984 */ /* 0x000fe20000000800 */
[----:B------:R-:W-:Y:S01]  /*8fc0*/  @!PT LDS RZ, [RZ] ;  /* 0x00000000fffff984 */ /* 0x000fe20000000800 */
[----:B------:R2:W-:Y:S07]  /*8fd0*/  MEMBAR.ALL.CTA ;  /* 0x0000000000007992 */ /* 0x0005ee0000008000 */
[----:B--2---:R-:W2:Y:S02]  /*8fe0*/  FENCE.VIEW.ASYNC.S ;  /* 0x00000000000073c6 */ /* 0x004ea40000000000 */
[----:B--2---:R-:W-:Y:S06]  /*8ff0*/  BAR.SYNC.DEFER_BLOCKING 0x1, 0x80 ;  /* 0x0042000000007b1d */ /* 0x004fec0000010000 */
[----:B------:R-:W-:Y:S05]  /*9000*/  @P0 BRA `(.L_x_98) ;  /* 0x0000000000300947 */ /* 0x000fea0003800000 */
[----:B------:R-:W2:Y:S01]  /*9010*/  LDCU.64 UR6, c[0x0][0x348] ;  /* 0x00006900ff0677ac */ /* 0x000ea20008000a00 */
[----:B------:R-:W-:Y:S02]  /*9020*/  R2UR UR42, R75 ;  /* 0x000000004b2a72ca */ /* 0x000fe400000e0000 */
[----:B------:R-:W-:Y:S01]  /*9030*/  R2UR UR43, R73 ;  /* 0x00000000492b72ca */ /* 0x000fe200000e0000 */
[----:B------:R-:W-:Y:S01]  /*9040*/  UIADD3 UR4, UPT, UPT, UR48, 0x400, URZ ;  /* 0x0000040030047890 */ /* 0x000fe2000fffe0ff */
[----:B------:R-:W-:Y:S05]  /*9050*/  R2UR UR44, R74 ;  /* 0x000000004a2c72ca */ /* 0x000fea00000e0000 */
[----:B------:R-:W-:Y:S05]  /*9060*/  IMAD.U32 R70, RZ, RZ, UR4 ;  /* 0x00000004ff467e24 */ /* 0x000fea000f8e00ff */
[----:B------:R-:W-:Y:S01]  /*9070*/  R2UR UR40, R70 ;  /* 0x00000000462872ca */ /* 0x000fe200000e0000 */
[----:B--2---:R-:W-:Y:S04]  /*9080*/  UIADD3 UR4, UP0, UPT, UR6, 0x680, URZ ;  /* 0x0000068006047890 */ /* 0x004fe8000ff1e0ff */
[----:B------:R-:W-:Y:S09]  /*9090*/  UIADD3.X UR5, UPT, UPT, URZ, UR7, URZ, UP0, !UPT ;  /* 0x00000007ff057290 */ /* 0x000ff200087fe4ff */
[----:B------:R2:W-:Y:S01]  /*90a0*/  UTMASTG.4D.IM2COL [UR40], [UR4] ;  /* 0x00000028040073b5 */ /* 0x0005e20008058000 */
[----:B------:R0:W-:Y:S01]  /*90b0*/  UTMACMDFLUSH ;  /* 0x00000000000079b7 */ /* 0x0001e20000000000 */
[----:B--2---:R-:W-:Y:S04]  /*90c0*/  DEPBAR.LE SB0, 0x1 ;  /* 0x000080400000791a */ /* 0x004fe80000000000 */
.L_x_98:
[----:B------:R-:W-:Y:S05]  /*90d0*/  BSYNC.RECONVERGENT B0 ;  /* 0x0000000000007941 */ /* 0x000fea0003800200 */
.L_x_97:
[----:B------:R-:W-:Y:S01]  /*90e0*/  BAR.SYNC.DEFER_BLOCKING 0x1, 0x80 ;  /* 0x0042000000007b1d */ /* 0x000fe20000010000 */
[----:B------:R-:W-:Y:S01]  /*90f0*/  ISETP.NE.AND P1, PT, R77, RZ, PT ;  /* 0x000000ff4d00720c */ /* 0x000fe20003f25270 */
[----:B------:R-:W-:Y:S01]  /*9100*/  UISETP.NE.AND UP0, UPT, UR52, URZ, UPT ;  /* 0x000000ff3400728c */ /* 0x000fe2000bf05270 */
[----:B------:R-:W-:Y:S11]  /*9110*/  LEA R2, R83, UR48, 0x3 ;  /* 0x0000003053027c11 */ /* 0x000ff6000f8e18ff */
[----:B-1----:R-:W-:Y:S01]  /*9120*/  @P1 SHF.L.U32 R4, R56, 0x1f, RZ ;  /* 0x0000001f38041819 */ /* 0x002fe200000006ff */
[----:B------:R-:W-:Y:S06]  /*9130*/  BRA.U !UP0, `(.L_x_99) ;  /* 0x0000000108247547 */ /* 0x000fec000b800000 */
[----:B------:R-:W1:Y:S01]  /*9140*/  S2R R0, SR_CgaCtaId ;  /* 0x0000000000007919 */ /* 0x000e620000008800 */
[----:B------:R-:W-:Y:S01]  /*9150*/  IMAD.U32 R3, RZ, RZ, UR49 ;  /* 0x00000031ff037e24 */ /* 0x000fe2000f8e00ff */
[----:B------:R-:W-:Y:S04]  /*9160*/  UIADD3 UR4, UPT, UPT, UR49, 0x1, URZ ;  /* 0x0000000131047890 */ /* 0x000fe8000fffe0ff */
[----:B------:R-:W-:Y:S01]  /*9170*/  @P1 LEA R3, R3, UR48, 0x3 ;  /* 0x0000003003031c11 */ /* 0x000fe2000f8e18ff */
[----:B------:R-:W-:Y:S04]  /*9180*/  UISETP.NE.AND UP0, UPT, UR4, 0x4, UPT ;  /* 0x000000040400788c */ /* 0x000fe8000bf05270 */
[----:B------:R-:W-:Y:S01]  /*9190*/  @P1 VIADD R3, R3, 0x60 ;  /* 0x0000006003031836 */ /* 0x000fe20000000000 */
[----:B------:R-:W-:Y:S04]  /*91a0*/  USEL UR49, UR4, URZ, UP0 ;  /* 0x000000ff04317287 */ /* 0x000fe80008000000 */
[----:B-1----:R-:W-:Y:S04]  /*91b0*/  @P1 PRMT R0, R0, 0x654, R3 ;  /* 0x0000065400001816 */ /* 0x002fe80000000003 */
[----:B------:R1:W-:Y:S04]  /*91c0*/  @P1 SYNCS.ARRIVE.TRANS64.RED.A1T0 RZ, [R0+URZ], RZ ;  /* 0x000000ff00ff19a7 */ /* 0x0003e800081004ff */
.L_x_99:
[----:B------:R-:W2:Y:S01]  /*91d0*/  @P1 SYNCS.PHASECHK.TRANS64.TRYWAIT P0, [R2+URZ+0x40], R4 ;  /* 0x00004004020015a7 */ /* 0x000ea200080011ff */
[----:B------:R-:W-:Y:S01]  /*91e0*/  BSSY B1, `(.L_x_100) ;  /* 0x0000017000017945 */ /* 0x000fe20003800000 */
[----:B--2---:R-:W-:Y:S03]  /*91f0*/  @P1 SEL R85, RZ, 0x1, !P0 ;  /* 0x00000001ff551807 */ /* 0x004fe60004000000 */
[----:B------:R-:W-:Y:S05]  /*9200*/  @!P1 BRA `(.L_x_101) ;  /* 0x0000000000509947 */ /* 0x000fea0003800000 */
[----:B------:R-:W-:Y:S01]  /*9210*/  ISETP.NE.AND P1, PT, R86, RZ, PT ;  /* 0x000000ff5600720c */ /* 0x000fe20003f25270 */
[----:B------:R-:W-:Y:S01]  /*9220*/  BSSY B0, `(.L_x_102) ;  /* 0x000000a000007945 */ /* 0x000fe20003800000 */
[----:B------:R-:W-:Y:S11]  /*9230*/  ISETP.NE.AND P0, PT, R85, RZ, PT ;  /* 0x000000ff5500720c */ /* 0x000ff60003f05270 */
[----:B------:R-:W-:Y:S04]  /*9240*/  @P1 IMAD R5, R83, 0x2000, R84 ;  /* 0x0000200053051824 */ /* 0x000fe800078e0254 */
[----:B------:R-:W-:Y:S05]  /*9250*/  @P1 VIADD R4, R5, UR48 ;  /* 0x0000003005041c36 */ /* 0x000fea0008000000 */
[----:B------:R-:W-:Y:S01]  /*9260*/  @P1 IADD3 R3, PT, PT, R88, R4, RZ ;  /* 0x0000000458031210 */ /* 0x000fe20007ffe0ff */
[----:B------:R-:W-:Y:S01]  /*9270*/  @P1 IMAD.IADD R4, R71, 0x1, R4 ;  /* 0x0000000147041824 */ /* 0x000fe200078e0204 */
[----:B------:R-:W-:Y:S06]  /*9280*/  @P0 BRA `(.L_x_103) ;  /* 0x00000000000c0947 */ /* 0x000fec0003800000 */
[----:B-1----:R-:W-:Y:S04]  /*9290*/  SHF.L.U32 R0, R56, 0x1f, RZ ;  /* 0x0000001f38007819 */ /* 0x002fe800000006ff */
[----:B------:R-:W1:Y:S02]  /*92a0*/  SYNCS.PHASECHK.TRANS64.TRYWAIT P0, [R2+URZ+0x40], R0 ;  /* 0x00004000020075a7 */ /* 0x000e6400080011ff */
[----:B-1----:R-:W-:Y:S05]  /*92b0*/  @!P0 BRA `(.L_x_104) ;  /* 0x0000002800008947 */ /* 0x002fea0003800000 */
.L_x_103:
[----:B------:R-:W-:Y:S05]  /*92c0*/  BSYNC B0 ;  /* 0x0000000000007941 */ /* 0x000fea0003800000 */
.L_x_102:
[----:B------:R-:W-:Y:S02]  /*92d0*/  ISETP.NE.AND P0, PT, R86, RZ, PT ;  /* 0x000000ff5600720c */ /* 0x000fe40003f05270 */
[----:B------:R-:W-:Y:S11]  /*92e0*/  IADD3 R83, PT, PT, R83, 0x1, RZ ;  /* 0x0000000153537810 */ /* 0x000ff60007ffe0ff */
[----:B-1----:R-:W-:Y:S01]  /*92f0*/  @P0 IMAD.IADD R0, R71, 0x1, R3 ;  /* 0x0000000147000824 */ /* 0x002fe200078e0203 */
[----:B------:R-:W-:Y:S05]  /*9300*/  @P0 WARPSYNC.ALL ;  /* 0x0000000000000948 */ /* 0x000fea0003800000 */
[----:B------:R2:W3:Y:S04]  /*9310*/  @P0 LDSM.16.M88.4 R44, [R5+UR48+0x400] ;  /* 0x00040030052c083b */ /* 0x0004e80008000200 */
[----:B------:R2:W4:Y:S04]  /*9320*/  @P0 LDSM.16.M88.4 R40, [R4+0x400] ;  /* 0x000400000428083b */ /* 0x0005280000000200 */
[----:B------:R2:W1:Y:S04]  /*9330*/  @P0 LDSM.16.M88.4 R32, [R3+0x400] ;  /* 0x000400000320083b */ /* 0x0004680000000200 */
[----:B------:R2:W1:Y:S02]  /*9340*/  @P0 LDSM.16.M88.4 R36, [R0+0x400] ;  /* 0x000400000024083b */ /* 0x0004640000000200 */
.L_x_101:
[----:B------:R-:W-:Y:S05]  /*9350*/  BSYNC B1 ;  /* 0x0000000000017941 */ /* 0x000fea0003800000 */
.L_x_100:
[----:B-12---:R-:W-:Y:S05]  /*9360*/  VIADD R0, R25, 0x20 ;  /* 0x0000002019007836 */ /* 0x006fea0000000000 */
[----:B------:R-:W-:Y:S04]  /*9370*/  SHF.R.U32.HI R0, RZ, 0x15, R0 ;  /* 0x00000015ff007819 */ /* 0x000fe80000011600 */
[----:B------:R-:W-:Y:S11]  /*9380*/  LOP3.LUT P0, RZ, R0, 0x3, R60, 0x48, !PT ;  /* 0x0000000300ff7812 */ /* 0x000ff6000780483c */
[----:B------:R-:W-:Y:S02]  /*9390*/  @!UPT UIADD3 URZ, UPT, UPT, URZ, URZ, URZ ;  /* 0x000000fffffff290 */ /* 0x000fe4000fffe0ff */
[----:B------:R-:W-:Y:S05]  /*93a0*/  @!P0 BRA `(.L_x_105) ;  /* 0x0000000000408947 */ /* 0x000fea0003800000 */
[----:B------:R-:W1:Y:S01]  /*93b0*/  LDCU.64 UR8, c[0x4][0x70] ;  /* 0x01000e00ff0877ac */ /* 0x000e620008000a00 */
[----:B------:R-:W-:Y:S01]  /*93c0*/  MOV R3, 0x0 ;  /* 0x0000000000037802 */ /* 0x000fe20000000f00 */
[----:B------:R-:W-:Y:S02]  /*93d0*/  HFMA2 R12, -RZ, RZ, 0, 5.9604644775390625e-08 ;  /* 0x00000001ff0c7431 */ /* 0x000fe400000001ff */
[----:B------:R-:W-:Y:S02]  /*93e0*/  IMAD.MOV.U32 R8, RZ, RZ, 0x192 ;  /* 0x00000192ff087424 */ /* 0x000fe400078e00ff */
[----:B------:R-:W-:Y:S01]  /*93f0*/  IMAD.MOV.U32 R13, RZ, RZ, RZ ;  /* 0x000000ffff0d7224 */ /* 0x000fe200078e00ff */
[----:B------:R-:W2:Y:S01]  /*9400*/  LDCU.64 UR6, c[0x4][0x78] ;  /* 0x01000f00ff0677ac */ /* 0x000ea20008000a00 */
[----:B------:R-:W3:Y:S01]  /*9410*/  LDC.64 R2, c[0x4][R3] ;  /* 0x0100000003027b82 */ /* 0x000ee20000000a00 */
[----:B------:R-:W5:Y:S01]  /*9420*/  LDCU.64 UR4, c[0x4][0x10] ;  /* 0x01000200ff0477ac */ /* 0x000f620008000a00 */
[----:B-1----:R-:W-:Y:S01]  /*9430*/  MOV R5, UR9 ;  /* 0x0000000900057c02 */ /* 0x002fe20008000f00 */
[----:B------:R-:W-:Y:S01]  /*9440*/  IMAD.U32 R4, RZ, RZ, UR8 ;  /* 0x00000008ff047e24 */ /* 0x000fe2000f8e00ff */
[----:B--2---:R-:W-:Y:S01]  /*9450*/  MOV R7, UR7 ;  /* 0x0000000700077c02 */ /* 0x004fe20008000f00 */
[----:B------:R-:W-:Y:S01]  /*9460*/  IMAD.U32 R6, RZ, RZ, UR6 ;  /* 0x00000006ff067e24 */ /* 0x000fe2000f8e00ff */
[----:B-----5:R-:W-:Y:S01]  /*9470*/  MOV R11, UR5 ;  /* 0x00000005000b7c02 */ /* 0x020fe20008000f00 */
[----:B------:R-:W-:Y:S02]  /*9480*/  IMAD.U32 R10, RZ, RZ, UR4 ;  /* 0x00000004ff0a7e24 */ /* 0x000fe4000f8e00ff */
[----:B------:R-:W-:Y:S07]  /*9490*/  LEPC R20, `(.L_x_105) ;  /* 0x000000001014794e */ /* 0x000fee0000000000 */
[----:B---34-:R-:W-:Y:S05]  /*94a0*/  CALL.ABS.NOINC R2 ;  /* 0x0000000002007343 */ /* 0x018fea0003c00000 */
.L_x_105:
[----:B---3--:R-:W-:Y:S01]  /*94b0*/  LOP3.LUT R3, R44, 0xffffe000, RZ, 0xc0, !PT ;  /* 0xffffe0002c037812 */ /* 0x008fe200078ec0ff */
[----:B------:R-:W-:Y:S05]  /*94c0*/  WARPSYNC.ALL ;  /* 0x0000000000007948 */ /* 0x000fea0003800000 */
[----:B------:R-:W-:Y:S01]  /*94d0*/  R2UR UR4, R25 ;  /* 0x00000000190472ca */ /* 0x000fe200000e0000 */
[----:B------:R-:W1:Y:S01]  /*94e0*/  S2R R87, SR_CgaCtaId ;  /* 0x0000000000577919 */ /* 0x000e620000008800 */
[----:B----4-:R-:W-:Y:S01]  /*94f0*/  LOP3.LUT R20, R40, 0xffffe000, RZ, 0xc0, !PT ;  /* 0xffffe00028147812 */ /* 0x010fe200078ec0ff */
[----:B------:R-:W-:Y:S01]  /*9500*/  BSSY.RECONVERGENT B0, `(.L_x_106) ;  /* 0x000005f000007945 */ /* 0x000fe20003800200 */
[----:B------:R-:W-:Y:S02]  /*9510*/  ISETP.NE.AND P6, PT, R77, RZ, PT ;  /* 0x000000ff4d00720c */ /* 0x000fe40003fc5270 */
[----:B------:R-:W-:Y:S07]  /*9520*/  ISETP.NE.AND P0, PT, R58, RZ, PT ;  /* 0x000000ff3a00720c */ /* 0x000fee0003f05270 */
[----:B------:R-:W2:Y:S02]  /*9530*/  LDTM.16dp128bit.x8 R4, tmem[UR4+0x20] ;  /* 0x00002004000479ee */ /* 0x000ea40008180000 */
[C---:B--2---:R-:W-:Y:S01]  /*9540*/  FMUL R0, R24.reuse, R4 ;  /* 0x0000000418007220 */ /* 0x044fe20000400000 */
[----:B------:R-:W-:Y:S01]  /*9550*/  LOP3.LUT R4, R45, 0xffffe000, RZ, 0xc0, !PT ;  /* 0xffffe0002d047812 */ /* 0x000fe200078ec0ff */
        /* <DEDUP_REMOVED lines=10> */
[----:B------:R-:W-:Y:S01]  /*9600*/  FFMA R30, R27, R3, R0 ;  /* 0x000000031b1e7223 */ /* 0x000fe20000000000 */
[C---:B------:R-:W-:Y:S01]  /*9610*/  FMUL R0, R24.reuse, R8 ;  /* 0x0000000818007220 */ /* 0x040fe20000400000 */
[C---:B------:R-:W-:Y:S01]  /*9620*/  FMUL R6, R24.reuse, R13 ;  /* 0x0000000d18067220 */ /* 0x040fe20000400000 */
[----:B------:R-:W-:Y:S01]  /*9630*/  LOP3.LUT R13, R41, 0xffffe000, RZ, 0xc0, !PT ;  /* 0xffffe000290d7812 */ /* 0x000fe200078ec0ff */
[C---:B------:R-:W-:Y:S01]  /*9640*/  FFMA R31, R27.reuse, R4, R2 ;  /* 0x000000041b1f7223 */ /* 0x040fe20000000002 */
[----:B------:R-:W-:Y:S01]  /*9650*/  F2FP.TF32.F32.PACK_B R30, R30 ;  /* 0x0000001eff1e723e */ /* 0x000fe200024050ff */
[C---:B------:R-:W-:Y:S01]  /*9660*/  FMUL R2, R24.reuse, R9 ;  /* 0x0000000918027220 */ /* 0x040fe20000400000 */
[----:B------:R-:W-:Y:S01]  /*9670*/  FMUL R9, R24, R16 ;  /* 0x0000001018097220 */ /* 0x000fe20000400000 */
[----:B------:R-:W-:Y:S01]  /*9680*/  FFMA R16, R27, R20, R0 ;  /* 0x000000141b107223 */ /* 0x000fe20000000000 */
[----:B------:R-:W-:Y:S01]  /*9690*/  LOP3.LUT R0, R42, 0xffffe000, RZ, 0xc0, !PT ;  /* 0xffffe0002a007812 */ /* 0x000fe200078ec0ff */
[C---:B------:R-:W-:Y:S01]  /*96a0*/  FMUL R3, R24.reuse, R10 ;  /* 0x0000000a18037220 */ /* 0x040fe20000400000 */
[----:B------:R-:W-:Y:S01]  /*96b0*/  F2FP.TF32.F32.PACK_B R31, R31 ;  /* 0x0000001fff1f723e */ /* 0x000fe200024050ff */
[C---:B------:R-:W-:Y:S01]  /*96c0*/  FMUL R7, R24.reuse, R14 ;  /* 0x0000000e18077220 */ /* 0x040fe20000400000 */
[----:B------:R-:W-:Y:S01]  /*96d0*/  LOP3.LUT R14, R43, 0xffffe000, RZ, 0xc0, !PT ;  /* 0xffffe0002b0e7812 */ /* 0x000fe200078ec0ff */
[----:B------:R-:W-:Y:S01]  /*96e0*/  FMUL R10, R24, R17 ;  /* 0x00000011180a7220 */ /* 0x000fe20000400000 */
[----:B------:R-:W-:Y:S01]  /*96f0*/  F2FP.TF32.F32.PACK_B R16, R16 ;  /* 0x00000010ff10723e */ /* 0x000fe200024050ff */
[----:B------:R-:W-:Y:S01]  /*9700*/  FFMA R17, R27, R13, R2 ;  /* 0x0000000d1b117223 */ /* 0x000fe20000000002 */
[----:B------:R-:W-:Y:S01]  /*9710*/  LOP3.LUT R2, R32, 0xffffe000, RZ, 0xc0, !PT ;  /* 0xffffe00020027812 */ /* 0x000fe200078ec0ff */
[C---:B------:R-:W-:Y:S01]  /*9720*/  FMUL R4, R24.reuse, R11 ;  /* 0x0000000b18047220 */ /* 0x040fe20000400000 */
[----:B------:R-:W-:Y:S01]  /*9730*/  LOP3.LUT R13, R39, 0xffffe000, RZ, 0xc0, !PT ;  /* 0xffffe000270d7812 */ /* 0x000fe200078ec0ff */
[C---:B------:R-:W-:Y:S01]  /*9740*/  FMUL R11, R24.reuse, R18 ;  /* 0x00000012180b7220 */ /* 0x040fe20000400000 */
[----:B------:R-:W-:Y:S01]  /*9750*/  F2FP.TF32.F32.PACK_B R17, R17 ;  /* 0x00000011ff11723e */ /* 0x000fe200024050ff */
[----:B------:R-:W-:Y:S01]  /*9760*/  FFMA R18, R27, R0, R3 ;  /* 0x000000001b127223 */ /* 0x000fe20000000003 */
[----:B------:R-:W-:Y:S01]  /*9770*/  LOP3.LUT R0, R33, 0xffffe000, RZ, 0xc0, !PT ;  /* 0xffffe00021007812 */ /* 0x000fe200078ec0ff */
[----:B------:R-:W-:Y:S01]  /*9780*/  FMUL R12, R24, R19 ;  /* 0x00000013180c7220 */ /* 0x000fe20000400000 */
[----:B------:R-:W-:Y:S01]  /*9790*/  LOP3.LUT R3, R34, 0xffffe000, RZ, 0xc0, !PT ;  /* 0xffffe00022037812 */ /* 0x000fe200078ec0ff */
[C---:B------:R-:W-:Y:S01]  /*97a0*/  FFMA R19, R27.reuse, R14, R4 ;  /* 0x0000000e1b137223 */ /* 0x040fe20000000004 */
[----:B------:R-:W-:Y:S01]  /*97b0*/  F2FP.TF32.F32.PACK_B R18, R18 ;  /* 0x00000012ff12723e */ /* 0x000fe200024050ff */
[----:B------:R-:W-:Y:S01]  /*97c0*/  FFMA R4, R27, R2, R5 ;  /* 0x000000021b047223 */ /* 0x000fe20000000005 */
[----:B------:R-:W-:Y:S01]  /*97d0*/  LOP3.LUT R2, R35, 0xffffe000, RZ, 0xc0, !PT ;  /* 0xffffe00023027812 */ /* 0x000fe200078ec0ff */
[----:B------:R-:W-:Y:S01]  /*97e0*/  FMUL R8, R24, R15 ;  /* 0x0000000f18087220 */ /* 0x000fe20000400000 */
[----:B------:R-:W-:Y:S01]  /*97f0*/  F2FP.TF32.F32.PACK_B R19, R19 ;  /* 0x00000013ff13723e */ /* 0x000fe200024050ff */
[C---:B------:R-:W-:Y:S01]  /*9800*/  FFMA R5, R27.reuse, R0, R6 ;  /* 0x000000001b057223 */ /* 0x040fe20000000006 */
[----:B------:R-:W-:Y:S01]  /*9810*/  LOP3.LUT R0, R36, 0xffffe000, RZ, 0xc0, !PT ;  /* 0xffffe00024007812 */ /* 0x000fe200078ec0ff */
[----:B------:R2:W-:Y:S01]  /*9820*/  STSM.16.M88.4 [R79+0x2400], R28 ;  /* 0x0024001c4f007844 */ /* 0x0005e20000000200 */
[----:B------:R-:W-:Y:S01]  /*9830*/  F2FP.TF32.F32.PACK_B R4, R4 ;  /* 0x00000004ff04723e */ /* 0x000fe200024050ff */
[C---:B------:R-:W-:Y:S01]  /*9840*/  FFMA R6, R27.reuse, R3, R7 ;  /* 0x000000031b067223 */ /* 0x040fe20000000007 */
[----:B------:R-:W-:Y:S05]  /*9850*/  LOP3.LUT R3, R38, 0xffffe000, RZ, 0xc0, !PT ;  /* 0xffffe00026037812 */ /* 0x000fea00078ec0ff */
[----:B------:R2:W-:Y:S01]  /*9860*/  STSM.16.M88.4 [R78+0x2400], R16 ;  /* 0x002400104e007844 */ /* 0x0005e20000000200 */
[----:B------:R-:W-:Y:S01]  /*9870*/  F2FP.TF32.F32.PACK_B R5, R5 ;  /* 0x00000005ff05723e */ /* 0x000fe200024050ff */
[----:B------:R-:W-:Y:S01]  /*9880*/  FFMA R7, R27, R2, R8 ;  /* 0x000000021b077223 */ /* 0x000fe20000000008 */
[----:B------:R-:W-:Y:S01]  /*9890*/  LOP3.LUT R2, R37, 0xffffe000, RZ, 0xc0, !PT ;  /* 0xffffe00025027812 */ /* 0x000fe200078ec0ff */
[C---:B------:R-:W-:Y:S01]  /*98a0*/  FFMA R8, R27.reuse, R0, R9 ;  /* 0x000000001b087223 */ /* 0x040fe20000000009 */
[----:B------:R-:W-:Y:S01]  /*98b0*/  F2FP.TF32.F32.PACK_B R6, R6 ;  /* 0x00000006ff06723e */ /* 0x000fe200024050ff */
[----:B------:R-:W-:Y:S01]  /*98c0*/  IMAD.U32 R0, RZ, RZ, UR49 ;  /* 0x00000031ff007e24 */ /* 0x000fe2000f8e00ff */
        /* <DEDUP_REMOVED lines=9> */
[----:B------:R-:W-:Y:S02]  /*9960*/  @P6 LEA R0, R0, UR48, 0x3 ;  /* 0x0000003000006c11 */ /* 0x000fe4000f8e18ff */
[----:B------:R-:W-:Y:S01]  /*9970*/  LEA R2, R83, UR48, 0x3 ;  /* 0x0000003053027c11 */ /* 0x000fe2000f8e18ff */
[----:B------:R2:W-:Y:S01]  /*9980*/  STSM.16.M88.4 [R81+0x2000], R8 ;  /* 0x0020000851007844 */ /* 0x0005e20000000200 */
[----:B------:R-:W-:Y:S01]  /*9990*/  @P6 SHF.L.U32 R3, R56, 0x1f, RZ ;  /* 0x0000001f38036819 */ /* 0x000fe200000006ff */
[----:B------:R-:W-:Y:S01]  /*99a0*/  @P6 VIADD R0, R0, 0x60 ;  /* 0x0000006000006836 */ /* 0x000fe20000000000 */
[----:B------:R-:W-:Y:S01]  /*99b0*/  @!PT LDS RZ, [RZ] ;  /* 0x00000000fffff984 */ /* 0x000fe20000000800 */
[----:B------:R-:W-:Y:S01]  /*99c0*/  @!PT LDS RZ, [RZ] ;  /* 0x00000000fffff984 */ /* 0x000fe20000000800 */
[----:B------:R-:W-:Y:S01]  /*99d0*/  @!PT LDS RZ, [RZ] ;  /* 0x00000000fffff984 */ /* 0x000fe20000000800 */
[----:B------:R-:W-:Y:S01]  /*99e0*/  @!PT LDS RZ, [RZ] ;  /* 0x00000000fffff984 */ /* 0x000fe20000000800 */
[----:B------:R3:W-:Y:S06]  /*99f0*/  MEMBAR.ALL.CTA ;  /* 0x0000000000007992 */ /* 0x0007ec0000008000 */
[----:B---3--:R-:W3:Y:S01]  /*9a00*/  FENCE.VIEW.ASYNC.S ;  /* 0x00000000000073c6 */ /* 0x008ee20000000000 */
[----:B-1----:R-:W-:Y:S01]  /*9a10*/  @P6 PRMT R0, R87, 0x654, R0 ;  /* 0x0000065457006816 */ /* 0x002fe20000000000 */
[----:B---3--:R-:W-:Y:S06]  /*9a20*/  BAR.SYNC.DEFER_BLOCKING 0x1, 0x80 ;  /* 0x0042000000007b1d */ /* 0x008fec0000010000 */
[----:B------:R-:W-:Y:S05]  /*9a30*/  @P0 BRA `(.L_x_107) ;  /* 0x00000000002c0947 */ /* 0x000fea0003800000 */
[----:B------:R-:W1:Y:S01]  /*9a40*/  LDCU.64 UR6, c[0x0][0x348] ;  /* 0x00006900ff0677ac */ /* 0x000e620008000a00 */
[----:B------:R-:W-:Y:S02]  /*9a50*/  R2UR UR10, R75 ;  /* 0x000000004b0a72ca */ /* 0x000fe400000e0000 */
[----:B------:R-:W-:Y:S01]  /*9a60*/  R2UR UR11, R73 ;  /* 0x00000000490b72ca */ /* 0x000fe200000e0000 */
[----:B------:R-:W-:Y:S01]  /*9a70*/  UIADD3 UR9, UPT, UPT, UR41, 0x20, URZ ;  /* 0x0000002029097890 */ /* 0x000fe2000fffe0ff */
[----:B------:R-:W-:Y:S01]  /*9a80*/  R2UR UR12, R74 ;  /* 0x000000004a0c72ca */ /* 0x000fe200000e0000 */
[----:B------:R-:W-:Y:S02]  /*9a90*/  UIADD3 UR8, UPT, UPT, UR48, 0x2400, URZ ;  /* 0x0000240030087890 */ /* 0x000fe4000fffe0ff */
[----:B-1----:R-:W-:Y:S04]  /*9aa0*/  UIADD3 UR4, UP0, UPT, UR6, 0x680, URZ ;  /* 0x0000068006047890 */ /* 0x002fe8000ff1e0ff */
[----:B------:R-:W-:Y:S09]  /*9ab0*/  UIADD3.X UR5, UPT, UPT, URZ, UR7, URZ, UP0, !UPT ;  /* 0x00000007ff057290 */ /* 0x000ff200087fe4ff */
[----:B------:R1:W-:Y:S01]  /*9ac0*/  UTMASTG.4D.IM2COL [UR8], [UR4] ;  /* 0x00000008040073b5 */ /* 0x0003e20008058000 */
[----:B------:R0:W-:Y:S01]  /*9ad0*/  UTMACMDFLUSH ;  /* 0x00000000000079b7 */ /* 0x0001e20000000000 */
[----:B-1----:R-:W-:Y:S04]  /*9ae0*/  DEPBAR.LE SB0, 0x1 ;  /* 0x000080400000791a */ /* 0x002fe80000000000 */
.L_x_107:
[----:B------:R-:W-:Y:S05]  /*9af0*/  BSYNC.RECONVERGENT B0 ;  /* 0x0000000000007941 */ /* 0x000fea0003800200 */
.L_x_106:
[----:B------:R-:W-:Y:S01]  /*9b00*/  BAR.SYNC.DEFER_BLOCKING 0x1, 0x80 ;  /* 0x0042000000007b1d */ /* 0x000fe20000010000 */
[----:B------:R-:W-:Y:S04]  /*9b10*/  UIADD3 UR4, UPT, UPT, UR49, 0x1, URZ ;  /* 0x0000000131047890 */ /* 0x000fe8000fffe0ff */
[----:B------:R-:W-:Y:S04]  /*9b20*/  UISETP.NE.AND UP0, UPT, UR4, 0x4, UPT ;  /* 0x000000040400788c */ /* 0x000fe8000bf05270 */
[----:B------:R-:W-:Y:S01]  /*9b30*/  USEL UR40, UR4, URZ, UP0 ;  /* 0x000000ff04287287 */ /* 0x000fe20008000000 */
[----:B------:R1:W-:Y:S01]  /*9b40*/  @P6 SYNCS.ARRIVE.TRANS64.RED.A1T0 RZ, [R0+URZ], RZ ;  /* 0x000000ff00ff69a7 */ /* 0x0003e200081004ff */
[----:B------:R-:W-:Y:S01]  /*9b50*/  BSSY B1, `(.L_x_108) ;  /* 0x0000018000017945 */ /* 0x000fe20003800000 */
[----:B------:R-:W3:Y:S02]  /*9b60*/  @P6 SYNCS.PHASECHK.TRANS64.TRYWAIT P0, [R2+URZ+0x40], R3 ;  /* 0x00004003020065a7 */ /* 0x000ee400080011ff */
[----:B---3--:R-:W-:Y:S01]  /*9b70*/  @P6 SEL R85, RZ, 0x1, !P0 ;  /* 0x00000001ff556807 */ /* 0x008fe20004000000 */
[----:B-1----:R-:W-:Y:S06]  /*9b80*/  @!P6 BRA `(.L_x_109) ;  /* 0x000000000050e947 */ /* 0x002fec0003800000 */
[----:B------:R-:W-:Y:S01]  /*9b90*/  ISETP.NE.AND P1, PT, R86, RZ, PT ;  /* 0x000000ff5600720c */ /* 0x000fe20003f25270 */
[----:B------:R-:W-:Y:S01]  /*9ba0*/  BSSY B0, `(.L_x_110) ;  /* 0x000000a000007945 */ /* 0x000fe20003800000 */
[----:B------:R-:W-:Y:S11]  /*9bb0*/  ISETP.NE.AND P0, PT, R85, RZ, PT ;  /* 0x000000ff5500720c */ /* 0x000ff60003f05270 */
[----:B--2---:R-:W-:Y:S04]  /*9bc0*/  @P1 IMAD R4, R83, 0x2000, R84 ;  /* 0x0000200053041824 */ /* 0x004fe800078e0254 */
[----:B------:R-:W-:Y:S05]  /*9bd0*/  @P1 VIADD R3, R4, UR48 ;  /* 0x0000003004031c36 */ /* 0x000fea0008000000 */
[----:B------:R-:W-:Y:S01]  /*9be0*/  @P1 IADD3 R0, PT, PT, R88, R3, RZ ;  /* 0x0000000358001210 */ /* 0x000fe20007ffe0ff */
[----:B------:R-:W-:Y:S01]  /*9bf0*/  @P1 IMAD.IADD R3, R71, 0x1, R3 ;  /* 0x0000000147031824 */ /* 0x000fe200078e0203 */
[----:B------:R-:W-:Y:S06]  /*9c00*/  @P0 BRA `(.L_x_111) ;  /* 0x00000000000c0947 */ /* 0x000fec0003800000 */
[----:B------:R-:W-:Y:S04]  /*9c10*/  SHF.L.U32 R5, R56, 0x1f, RZ ;  /* 0x0000001f38057819 */ /* 0x000fe800000006ff */
[----:B------:R-:W1:Y:S02]  /*9c20*/  SYNCS.PHASECHK.TRANS64.TRYWAIT P0, [R2+URZ+0x40], R5 ;  /* 0x00004005020075a7 */ /* 0x000e6400080011ff */
[----:B-1----:R-:W-:Y:S05]  /*9c30*/  @!P0 BRA `(.L_x_112) ;  /* 0x0000001c00b48947 */ /* 0x002fea0003800000 */
.L_x_111:
[----:B------:R-:W-:Y:S05]  /*9c40*/  BSYNC B0 ;  /* 0x0000000000007941 */ /* 0x000fea0003800000 */
.L_x_110:
[----:B------:R-:W-:Y:S02]  /*9c50*/  ISETP.NE.AND P0, PT, R86, RZ, PT ;  /* 0x000000ff5600720c */ /* 0x000fe40003f05270 */
[----:B------:R-:W-:Y:S11]  /*9c60*/  IADD3 R83, PT, PT, R83, 0x1, RZ ;  /* 0x0000000153537810 */ /* 0x000ff60007ffe0ff */
[----:B-1----:R-:W-:Y:S01]  /*9c70*/  @P0 IMAD.IADD R2, R71, 0x1, R0 ;  /* 0x0000000147020824 */ /* 0x002fe200078e0200 */
[----:B------:R-:W-:Y:S05]  /*9c80*/  @P0 WARPSYNC.ALL ;  /* 0x0000000000000948 */ /* 0x000fea0003800000 */
[----:B------:R1:W3:Y:S04]  /*9c90*/  @P0 LDSM.16.M88.4 R44, [R4+UR48+0x400] ;  /* 0x00040030042c083b */ /* 0x0002e80008000200 */
[----:B------:R1:W4:Y:S04]  /*9ca0*/  @P0 LDSM.16.M88.4 R40, [R3+0x400] ;  /* 0x000400000328083b */ /* 0x0003280000000200 */
[----:B------:R1:W2:Y:S04]  /*9cb0*/  @P0 LDSM.16.M88.4 R32, [R0+0x400] ;  /* 0x000400000020083b */ /* 0x0002a80000000200 */
[----:B------:R1:W1:Y:S02]  /*9cc0*/  @P0 LDSM.16.M88.4 R36, [R2+0x400] ;  /* 0x000400000224083b */ /* 0x0002640000000200 */
.L_x_109:
[----:B------:R-:W-:Y:S05]  /*9cd0*/  BSYNC B1 ;  /* 0x0000000000017941 */ /* 0x000fea0003800000 */
.L_x_108:
[----:B-1----:R-:W-:Y:S05]  /*9ce0*/  VIADD R0, R25, 0x40 ;  /* 0x0000004019007836 */ /* 0x002fea0000000000 */
[----:B------:R-:W-:Y:S04]  /*9cf0*/  SHF.R.U32.HI R0, RZ, 0x15, R0 ;  /* 0x00000015ff007819 */ /* 0x000fe80000011600 */
[----:B------:R-:W-:Y:S11]  /*9d00*/  LOP3.LUT P0, RZ, R0, 0x3, R60, 0x48, !PT ;  /* 0x0000000300ff7812 */ /* 0x000ff6000780483c */
[----:B------:R-:W-:Y:S02]  /*9d10*/  @!UPT UIADD3 URZ, UPT, UPT, URZ, URZ, URZ ;  /* 0x000000fffffff290 */ /* 0x000fe4000fffe0ff */
[----:B------:R-:W-:Y:S05]  /*9d20*/  @!P0 BRA `(.L_x_113) ;  /* 0x0000000000408947 */ /* 0x000fea0003800000 */
[----:B------:R-:W1:Y:S01]  /*9d30*/  LDCU.64 UR8, c[0x4][0x70] ;  /* 0x01000e00ff0877ac */ /* 0x000e620008000a00 */
[----:B------:R-:W-:Y:S01]  /*9d40*/  MOV R3, 0x0 ;  /* 0x0000000000037802 */ /* 0x000fe20000000f00 */
[----:B------:R-:W-:Y:S02]  /*9d50*/  HFMA2 R12, -RZ, RZ, 0, 5.9604644775390625e-08 ;  /* 0x00000001ff0c7431 */ /* 0x000fe400000001ff */
[----:B--2---:R-:W-:Y:S02]  /*9d60*/  IMAD.MOV.U32 R8, RZ, RZ, 0x192 ;  /* 0x00000192ff087424 */ /* 0x004fe400078e00ff */
        /* <DEDUP_REMOVED lines=12> */
.L_x_113:
[----:B---3--:R-:W-:Y:S01]  /*9e30*/  LOP3.LUT R3, R44, 0xffffe000, RZ, 0xc0, !PT ;  /* 0xffffe0002c037812 */ /* 0x008fe200078ec0ff */
[----:B------:R-:W-:Y:S05]  /*9e40*/  WARPSYNC.ALL ;  /* 0x0000000000007948 */ /* 0x000fea0003800000 */
[----:B------:R-:W-:Y:S01]  /*9e50*/  R2UR UR4, R25 ;  /* 0x00000000190472ca */ /* 0x000fe200000e0000 */
[----:B------:R-:W-:Y:S01]  /*9e60*/  BSSY.RECONVERGENT B0, `(.L_x_114) ;  /* 0x0000060000007945 */ /* 0x000fe20003800200 */
[----:B----4-:R-:W-:Y:S02]  /*9e70*/  LOP3.LUT R20, R40, 0xffffe000, RZ, 0xc0, !PT ;  /* 0xffffe00028147812 */ /* 0x010fe400078ec0ff */
[----:B------:R-:W-:Y:S02]  /*9e80*/  LOP3.LUT R21, R41, 0xffffe000, RZ, 0xc0, !PT ;  /* 0xffffe00029157812 */ /* 0x000fe400078ec0ff */
[----:B------:R-:W-:Y:S02]  /*9e90*/  LOP3.LUT R26, R42, 0xffffe000, RZ, 0xc0, !PT ;  /* 0xffffe0002a1a7812 */ /* 0x000fe400078ec0ff */
[----:B------:R-:W-:Y:S02]  /*9ea0*/  ISETP.NE.AND P6, PT, R77, RZ, PT ;  /* 0x000000ff4d00720c */ /* 0x000fe40003fc5270 */
[----:B------:R-:W-:Y:S03]  /*9eb0*/  ISETP.NE.AND P0, PT, R58, RZ, PT ;  /* 0x000000ff3a00720c */ /* 0x000fe60003f05270 */
[----:B--2---:R-:W1:Y:S02]  /*9ec0*/  LDTM.16dp128bit.x8 R4, tmem[UR4+0x40] ;  /* 0x00004004000479ee */ /* 0x004e640008180000 */
[C---:B-1----:R-:W-:Y:S01]  /*9ed0*/  FMUL R0, R24.reuse, R4 ;  /* 0x0000000418007220 */ /* 0x042fe20000400000 */
        /* <DEDUP_REMOVED lines=11> */
[C---:B------:R-:W-:Y:S01]  /*9f90*/  FFMA R30, R27.reuse, R3, R0 ;  /* 0x000000031b1e7223 */ /* 0x040fe20000000000 */
[C---:B------:R-:W-:Y:S01]  /*9fa0*/  FMUL R0, R24.reuse, R8 ;  /* 0x0000000818007220 */ /* 0x040fe20000400000 */
[C---:B------:R-:W-:Y:S01]  /*9fb0*/  FFMA R31, R27.reuse, R4, R2 ;  /* 0x000000041b1f7223 */ /* 0x040fe20000000002 */
[C---:B------:R-:W-:Y:S01]  /*9fc0*/  FMUL R2, R24.reuse, R9 ;  /* 0x0000000918027220 */ /* 0x040fe20000400000 */
[C---:B------:R-:W-:Y:S01]  /*9fd0*/  FMUL R3, R24.reuse, R10 ;  /* 0x0000000a18037220 */ /* 0x040fe20000400000 */
[----:B------:R-:W-:Y:S01]  /*9fe0*/  F2FP.TF32.F32.PACK_B R30, R30 ;  /* 0x0000001eff1e723e */ /* 0x000fe200024050ff */
[C---:B------:R-:W-:Y:S01]  /*9ff0*/  FMUL R9, R24.reuse, R16 ;  /* 0x0000001018097220 */ /* 0x040fe20000400000 */
[----:B------:R-:W-:Y:S01]  /*a000*/  F2FP.TF32.F32.PACK_B R31, R31 ;  /* 0x0000001fff1f723e */ /* 0x000fe200024050ff */
[----:B------:R-:W-:Y:S01]  /*a010*/  FFMA R16, R27, R20, R0 ;  /* 0x000000141b107223 */ /* 0x000fe20000000000 */
[----:B------:R-:W-:Y:S01]  /*a020*/  LOP3.LUT R0, R43, 0xffffe000, RZ, 0xc0, !PT ;  /* 0xffffe0002b007812 */ /* 0x000fe200078ec0ff */
[C---:B------:R-:W-:Y:S01]  /*a030*/  FMUL R4, R24.reuse, R11 ;  /* 0x0000000b18047220 */ /* 0x040fe20000400000 */
[----:B------:R-:W-:Y:S01]  /*a040*/  FMUL R10, R24, R17 ;  /* 0x00000011180a7220 */ /* 0x000fe20000400000 */
[C---:B------:R-:W-:Y:S01]  /*a050*/  FFMA R17, R27.reuse, R21, R2 ;  /* 0x000000151b117223 */ /* 0x040fe20000000002 */
[----:B------:R-:W-:Y:S01]  /*a060*/  LOP3.LUT R2, R32, 0xffffe000, RZ, 0xc0, !PT ;  /* 0xffffe00020027812 */ /* 0x000fe200078ec0ff */
[C---:B------:R-:W-:Y:S01]  /*a070*/  FMUL R11, R24.reuse, R18 ;  /* 0x00000012180b7220 */ /* 0x040fe20000400000 */
[----:B------:R-:W-:Y:S01]  /*a080*/  F2FP.TF32.F32.PACK_B R16, R16 ;  /* 0x00000010ff10723e */ /* 0x000fe200024050ff */
[----:B------:R-:W-:Y:S01]  /*a090*/  FFMA R18, R27, R26, R3 ;  /* 0x0000001a1b127223 */ /* 0x000fe20000000003 */
[----:B------:R-:W-:Y:S01]  /*a0a0*/  LOP3.LUT R3, R33, 0xffffe000, RZ, 0xc0, !PT ;  /* 0xffffe00021037812 */ /* 0x000fe200078ec0ff */
[----:B------:R-:W-:Y:S01]  /*a0b0*/  FMUL R6, R24, R13 ;  /* 0x0000000d18067220 */ /* 0x000fe20000400000 */
[----:B------:R-:W-:Y:S01]  /*a0c0*/  LOP3.LUT R13, R34, 0xffffe000, RZ, 0xc0, !PT ;  /* 0xffffe000220d7812 */ /* 0x000fe200078ec0ff */
[C---:B------:R-:W-:Y:S01]  /*a0d0*/  FMUL R7, R24.reuse, R14 ;  /* 0x0000000e18077220 */ /* 0x040fe20000400000 */
[----:B------:R-:W-:Y:S01]  /*a0e0*/  LOP3.LUT R14, R35, 0xffffe000, RZ, 0xc0, !PT ;  /* 0xffffe000230e7812 */ /* 0x000fe200078ec0ff */
[----:B------:R-:W-:Y:S01]  /*a0f0*/  FMUL R12, R24, R19 ;  /* 0x00000013180c7220 */ /* 0x000fe20000400000 */
[----:B------:R-:W-:Y:S01]  /*a100*/  F2FP.TF32.F32.PACK_B R17, R17 ;  /* 0x00000011ff11723e */ /* 0x000fe200024050ff */
[C---:B------:R-:W-:Y:S01]  /*a110*/  FFMA R19, R27.reuse, R0, R4 ;  /* 0x000000001b137223 */ /* 0x040fe20000000004 */
[----:B------:R-:W-:Y:S01]  /*a120*/  LOP3.LUT R0, R36, 0xffffe000, RZ, 0xc0, !PT ;  /* 0xffffe00024007812 */ /* 0x000fe200078ec0ff */
        /* <DEDUP_REMOVED lines=8> */
[----:B------:R-:W-:Y:S01]  /*a1b0*/  FFMA R6, R27, R13, R7 ;  /* 0x0000000d1b067223 */ /* 0x000fe20000000007 */
[----:B------:R-:W-:Y:S01]  /*a1c0*/  LOP3.LUT R13, R39, 0xffffe000, RZ, 0xc0, !PT ;  /* 0xffffe000270d7812 */ /* 0x000fe200078ec0ff */
[C---:B------:R-:W-:Y:S01]  /*a1d0*/  FFMA R7, R27.reuse, R14, R8 ;  /* 0x0000000e1b077223 */ /* 0x040fe20000000008 */
[C---:B------:R-:W-:Y:S03]  /*a1e0*/  FFMA R8, R27.reuse, R0, R9 ;  /* 0x000000001b087223 */ /* 0x040fe60000000009 */
[----:B------:R1:W-:Y:S01]  /*a1f0*/  STSM.16.M88.4 [R78+0x4400], R16 ;  /* 0x004400104e007844 */ /* 0x0003e20000000200 */
[----:B------:R-:W-:Y:S01]  /*a200*/  F2FP.TF32.F32.PACK_B R4, R4 ;  /* 0x00000004ff04723e */ /* 0x000fe200024050ff */
[C---:B------:R-:W-:Y:S01]  /*a210*/  FFMA R9, R27.reuse, R2, R10 ;  /* 0x000000021b097223 */ /* 0x040fe2000000000a */
[----:B------:R-:W-:Y:S01]  /*a220*/  F2FP.TF32.F32.PACK_B R5, R5 ;  /* 0x00000005ff05723e */ /* 0x000fe200024050ff */
[C---:B------:R-:W-:Y:S01]  /*a230*/  FFMA R10, R27.reuse, R3, R11 ;  /* 0x000000031b0a7223 */ /* 0x040fe2000000000b */
[----:B------:R-:W-:Y:S01]  /*a240*/  FFMA R11, R27, R13, R12 ;  /* 0x0000000d1b0b7223 */ /* 0x000fe2000000000c */
[----:B------:R-:W-:Y:S01]  /*a250*/  F2FP.TF32.F32.PACK_B R6, R6 ;  /* 0x00000006ff06723e */ /* 0x000fe200024050ff */
[----:B------:R-:W-:Y:S01]  /*a260*/  IMAD.U32 R14, RZ, RZ, UR40 ;  /* 0x00000028ff0e7e24 */ /* 0x000fe2000f8e00ff */
[----:B------:R-:W-:Y:S02]  /*a270*/  F2FP.TF32.F32.PACK_B R7, R7 ;  /* 0x00000007ff07723e */ /* 0x000fe400024050ff */
[----:B------:R-:W-:Y:S02]  /*a280*/  F2FP.TF32.F32.PACK_B R8, R8 ;  /* 0x00000008ff08723e */ /* 0x000fe400024050ff */
[----:B------:R-:W-:Y:S01]  /*a290*/  F2FP.TF32.F32.PACK_B R9, R9 ;  /* 0x00000009ff09723e */ /* 0x000fe200024050ff */
[----:B------:R1:W-:Y:S01]  /*a2a0*/  STSM.16.M88.4 [R80+0x4000], R4 ;  /* 0x0040000450007844 */ /* 0x0003e20000000200 */
        /* <DEDUP_REMOVED lines=12> */
[----:B--2---:R-:W2:Y:S01]  /*a370*/  FENCE.VIEW.ASYNC.S ;  /* 0x00000000000073c6 */ /* 0x004ea20000000000 */
[----:B------:R-:W-:Y:S01]  /*a380*/  @P6 PRMT R14, R87, 0x654, R14 ;  /* 0x00000654570e6816 */ /* 0x000fe2000000000e */
[----:B--2---:R-:W-:Y:S06]  /*a390*/  BAR.SYNC.DEFER_BLOCKING 0x1, 0x80 ;  /* 0x0042000000007b1d */ /* 0x004fec0000010000 */
[----:B------:R-:W-:Y:S05]  /*a3a0*/  @P0 BRA `(.L_x_115) ;  /* 0x00000000002c0947 */ /* 0x000fea0003800000 */
[----:B------:R-:W2:Y:S01]  /*a3b0*/  LDCU.64 UR6, c[0x0][0x348] ;  /* 0x00006900ff0677ac */ /* 0x000ea20008000a00 */
[----:B------:R-:W-:Y:S02]  /*a3c0*/  R2UR UR10, R75 ;  /* 0x000000004b0a72ca */ /* 0x000fe400000e0000 */
[----:B------:R-:W-:Y:S01]  /*a3d0*/  R2UR UR11, R73 ;  /* 0x00000000490b72ca */ /* 0x000fe200000e0000 */
[----:B------:R-:W-:Y:S01]  /*a3e0*/  UIADD3 UR9, UPT, UPT, UR41, 0x40, URZ ;  /* 0x0000004029097890 */ /* 0x000fe2000fffe0ff */
[----:B------:R-:W-:Y:S01]  /*a3f0*/  R2UR UR12, R74 ;  /* 0x000000004a0c72ca */ /* 0x000fe200000e0000 */
[----:B------:R-:W-:Y:S02]  /*a400*/  UIADD3 UR8, UPT, UPT, UR48, 0x4400, URZ ;  /* 0x0000440030087890 */ /* 0x000fe4000fffe0ff */
[----:B--2---:R-:W-:Y:S04]  /*a410*/  UIADD3 UR4, UP0, UPT, UR6, 0x680, URZ ;  /* 0x0000068006047890 */ /* 0x004fe8000ff1e0ff */
[----:B------:R-:W-:Y:S09]  /*a420*/  UIADD3.X UR5, UPT, UPT, URZ, UR7, URZ, UP0, !UPT ;  /* 0x00000007ff057290 */ /* 0x000ff200087fe4ff */
[----:B------:R2:W-:Y:S01]  /*a430*/  UTMASTG.4D.IM2COL [UR8], [UR4] ;  /* 0x00000008040073b5 */ /* 0x0005e20008058000 */
[----:B------:R0:W-:Y:S01]  /*a440*/  UTMACMDFLUSH ;  /* 0x00000000000079b7 */ /* 0x0001e20000000000 */
[----:B--2---:R-:W-:Y:S04]  /*a450*/  DEPBAR.LE SB0, 0x1 ;  /* 0x000080400000791a */ /* 0x004fe80000000000 */
.L_x_115:
[----:B------:R-:W-:Y:S05]  /*a460*/  BSYNC.RECONVERGENT B0 ;  /* 0x0000000000007941 */ /* 0x000fea0003800200 */
.L_x_114:
        /* <DEDUP_REMOVED lines=8> */
[----:B--2---:R-:W-:Y:S06]  /*a4f0*/  @!P6 BRA `(.L_x_117) ;  /* 0x000000000050e947 */ /* 0x004fec0003800000 */
        /* <DEDUP_REMOVED lines=8> */
[----:B------:R-:W-:Y:S04]  /*a580*/  SHF.L.U32 R0, R56, 0x1f, RZ ;  /* 0x0000001f38007819 */ /* 0x000fe800000006ff */
[----:B------:R-:W2:Y:S02]  /*a590*/  SYNCS.PHASECHK.TRANS64.TRYWAIT P0, [R2+URZ+0x40], R0 ;  /* 0x00004000020075a7 */ /* 0x000ea400080011ff */
[----:B--2---:R-:W-:Y:S05]  /*a5a0*/  @!P0 BRA `(.L_x_120) ;  /* 0x00000014006c8947 */ /* 0x004fea0003800000 */
.L_x_119:
[----:B------:R-:W-:Y:S05]  /*a5b0*/  BSYNC B0 ;  /* 0x0000000000007941 */ /* 0x000fea0003800000 */
.L_x_118:
[----:B------:R-:W-:Y:S11]  /*a5c0*/  ISETP.NE.AND P0, PT, R86, RZ, PT ;  /* 0x000000ff5600720c */ /* 0x000ff60003f05270 */
[----:B------:R-:W-:Y:S02]  /*a5d0*/  @!UPT UIADD3 URZ, UPT, UPT, URZ, URZ, URZ ;  /* 0x000000fffffff290 */ /* 0x000fe4000fffe0ff */
[----:B--2---:R-:W-:Y:S01]  /*a5e0*/  @P0 IADD3 R0, PT, PT, R71, R88, RZ ;  /* 0x0000005847000210 */ /* 0x004fe20007ffe0ff */
[----:B------:R-:W-:Y:S05]  /*a5f0*/  @P0 WARPSYNC.ALL ;  /* 0x0000000000000948 */ /* 0x000fea0003800000 */
[----:B------:R2:W3:Y:S04]  /*a600*/  @P0 LDSM.16.M88.4 R44, [R83+UR48+0x400] ;  /* 0x00040030532c083b */ /* 0x0004e80008000200 */
[----:B------:R2:W4:Y:S04]  /*a610*/  @P0 LDSM.16.M88.4 R40, [R3+0x400] ;  /* 0x000400000328083b */ /* 0x0005280000000200 */
[----:B------:R2:W1:Y:S04]  /*a620*/  @P0 LDSM.16.M88.4 R32, [R88+0x400] ;  /* 0x000400005820083b */ /* 0x0004680000000200 */
[----:B------:R2:W1:Y:S02]  /*a630*/  @P0 LDSM.16.M88.4 R36, [R0+0x400] ;  /* 0x000400000024083b */ /* 0x0004640000000200 */
.L_x_117:
[----:B------:R-:W-:Y:S05]  /*a640*/  BSYNC B1 ;  /* 0x0000000000017941 */ /* 0x000fea0003800000 */
.L_x_116:
[----:B--2---:R-:W-:Y:S05]  /*a650*/  VIADD R0, R25, 0x60 ;  /* 0x0000006019007836 */ /* 0x004fea0000000000 */
[----:B------:R-:W-:Y:S04]  /*a660*/  SHF.R.U32.HI R0, RZ, 0x15, R0 ;  /* 0x00000015ff007819 */ /* 0x000fe80000011600 */
[----:B------:R-:W-:Y:S11]  /*a670*/  LOP3.LUT P0, RZ, R0, 0x3, R60, 0x48, !PT ;  /* 0x0000000300ff7812 */ /* 0x000ff6000780483c */
[----:B------:R-:W-:Y:S02]  /*a680*/  @!UPT UIADD3 URZ, UPT, UPT, URZ, URZ, URZ ;  /* 0x000000fffffff290 */ /* 0x000fe4000fffe0ff */
[----:B------:R-:W-:Y:S05]  /*a690*/  @!P0 BRA `(.L_x_121) ;  /* 0x0000000000408947 */ /* 0x000fea0003800000 */
[----:B------:R-:W2:Y:S01]  /*a6a0*/  LDCU.64 UR8, c[0x4][0x70] ;  /* 0x01000e00ff0877ac */ /* 0x000ea20008000a00 */
[----:B------:R-:W-:Y:S01]  /*a6b0*/  MOV R3, 0x0 ;  /* 0x0000000000037802 */ /* 0x000fe20000000f00 */
[----:B------:R-:W-:Y:S02]  /*a6c0*/  HFMA2 R12, -RZ, RZ, 0, 5.9604644775390625e-08 ;  /* 0x00000001ff0c7431 */ /* 0x000fe400000001ff */
[----:B-1----:R-:W-:Y:S02]  /*a6d0*/  IMAD.MOV.U32 R8, RZ, RZ, 0x192 ;  /* 0x00000192ff087424 */ /* 0x002fe400078e00ff */
[----:B------:R-:W-:Y:S01]  /*a6e0*/  IMAD.MOV.U32 R13, RZ, RZ, RZ ;  /* 0x000000ffff0d7224 */ /* 0x000fe200078e00ff */
[----:B------:R-:W1:Y:S01]  /*a6f0*/  LDCU.64 UR6, c[0x4][0x78] ;  /* 0x01000f00ff0677ac */ /* 0x000e620008000a00 */
[----:B------:R-:W3:Y:S01]  /*a700*/  LDC.64 R2, c[0x4][R3] ;  /* 0x0100000003027b82 */ /* 0x000ee20000000a00 */
[----:B------:R-:W5:Y:S01]  /*a710*/  LDCU.64 UR4, c[0x4][0x10] ;  /* 0x01000200ff0477ac */ /* 0x000f620008000a00 */
[----:B--2---:R-:W-:Y:S01]  /*a720*/  MOV R5, UR9 ;  /* 0x0000000900057c02 */ /* 0x004fe20008000f00 */
[----:B------:R-:W-:Y:S01]  /*a730*/  IMAD.U32 R4, RZ, RZ, UR8 ;  /* 0x00000008ff047e24 */ /* 0x000fe2000f8e00ff */
[----:B-1----:R-:W-:Y:S01]  /*a740*/  MOV R7, UR7 ;  /* 0x0000000700077c02 */ /* 0x002fe20008000f00 */
[----:B------:R-:W-:Y:S01]  /*a750*/  IMAD.U32 R6, RZ, RZ, UR6 ;  /* 0x00000006ff067e24 */ /* 0x000fe2000f8e00ff */
[----:B-----5:R-:W-:Y:S01]  /*a760*/  MOV R11, UR5 ;  /* 0x00000005000b7c02 */ /* 0x020fe20008000f00 */
[----:B------:R-:W-:Y:S02]  /*a770*/  IMAD.U32 R10, RZ, RZ, UR4 ;  /* 0x00000004ff0a7e24 */ /* 0x000fe4000f8e00ff */
[----:B------:R-:W-:Y:S07]  /*a780*/  LEPC R20, `(.L_x_121) ;  /* 0x000000001014794e */ /* 0x000fee0000000000 */
[----:B---34-:R-:W-:Y:S05]  /*a790*/  CALL.ABS.NOINC R2 ;  /* 0x0000000002007343 */ /* 0x018fea0003c00000 */
.L_x_121:
[----:B------:R-:W-:Y:S01]  /*a7a0*/  ISETP.NE.AND P0, PT, R58, RZ, PT ;  /* 0x000000ff3a00720c */ /* 0x000fe20003f05270 */
[----:B------:R-:W-:Y:S05]  /*a7b0*/  WARPSYNC.ALL ;  /* 0x0000000000007948 */ /* 0x000fea0003800000 */
[----:B------:R-:W-:Y:S01]  /*a7c0*/  R2UR UR4, R25 ;  /* 0x00000000190472ca */ /* 0x000fe200000e0000 */
[----:B------:R-:W2:Y:S01]  /*a7d0*/  S2UR UR5, SR_CgaCtaId ;  /* 0x00000000000579c3 */ /* 0x000ea20000008800 */
[----:B---3--:R-:W-:Y:S01]  /*a7e0*/  LOP3.LUT R0, R44, 0xffffe000, RZ, 0xc0, !PT ;  /* 0xffffe0002c007812 */ /* 0x008fe200078ec0ff */
[----:B------:R-:W-:Y:S01]  /*a7f0*/  BSSY.RECONVERGENT B0, `(.L_x_122) ;  /* 0x000005d000007945 */ /* 0x000fe20003800200 */
[----:B------:R-:W-:Y:S02]  /*a800*/  LOP3.LUT R2, R45, 0xffffe000, RZ, 0xc0, !PT ;  /* 0xffffe0002d027812 */ /* 0x000fe400078ec0ff */
[----:B------:R-:W-:Y:S02]  /*a810*/  LOP3.LUT R3, R46, 0xffffe000, RZ, 0xc0, !PT ;  /* 0xffffe0002e037812 */ /* 0x000fe400078ec0ff */
[----:B------:R-:W-:Y:S02]  /*a820*/  LOP3.LUT R20, R47, 0xffffe000, RZ, 0xc0, !PT ;  /* 0xffffe0002f147812 */ /* 0x000fe400078ec0ff */
[----:B----4-:R-:W-:Y:S02]  /*a830*/  LOP3.LUT R21, R40, 0xffffe000, RZ, 0xc0, !PT ;  /* 0xffffe00028157812 */ /* 0x010fe400078ec0ff */
[----:B------:R-:W-:Y:S01]  /*a840*/  LOP3.LUT R25, R41, 0xffffe000, RZ, 0xc0, !PT ;  /* 0xffffe00029197812 */ /* 0x000fe200078ec0ff */
[----:B-1----:R-:W1:Y:S01]  /*a850*/  LDTM.16dp128bit.x8 R4, tmem[UR4+0x60] ;  /* 0x00006004000479ee */ /* 0x002e620008180000 */
[----:B------:R-:W-:Y:S01]  /*a860*/  R2UR UR4, R82 ;  /* 0x00000000520472ca */ /* 0x000fe200000e0000 */
[----:B------:R-:W-:Y:S01]  /*a870*/  NOP ;  /* 0x0000000000007918 */ /* 0x000fe20000000000 */
[----:B------:R-:W-:Y:S02]  /*a880*/  LOP3.LUT R26, R42, 0xffffe000, RZ, 0xc0, !PT ;  /* 0xffffe0002a1a7812 */ /* 0x000fe400078ec0ff */
[----:B------:R-:W-:Y:S02]  /*a890*/  LOP3.LUT R28, R43, 0xffffe000, RZ, 0xc0, !PT ;  /* 0xffffe0002b1c7812 */ /* 0x000fe400078ec0ff */
[----:B------:R-:W-:Y:S02]  /*a8a0*/  LOP3.LUT R29, R32, 0xffffe000, RZ, 0xc0, !PT ;  /* 0xffffe000201d7812 */ /* 0x000fe400078ec0ff */
[----:B------:R-:W-:Y:S02]  /*a8b0*/  LOP3.LUT R30, R33, 0xffffe000, RZ, 0xc0, !PT ;  /* 0xffffe000211e7812 */ /* 0x000fe400078ec0ff */
[----:B------:R-:W-:Y:S02]  /*a8c0*/  LOP3.LUT R31, R34, 0xffffe000, RZ, 0xc0, !PT ;  /* 0xffffe000221f7812 */ /* 0x000fe400078ec0ff */
[----:B------:R-:W-:Y:S01]  /*a8d0*/  LOP3.LUT R32, R35, 0xffffe000, RZ, 0xc0, !PT ;  /* 0xffffe00023207812 */ /* 0x000fe200078ec0ff */
[----:B------:R-:W-:Y:S01]  /*a8e0*/  UIADD3 UR4, UPT, UPT, UR4, 0xb0, URZ ;  /* 0x000000b004047890 */ /* 0x000fe2000fffe0ff */
[----:B------:R-:W-:Y:S02]  /*a8f0*/  LOP3.LUT R33, R36, 0xffffe000, RZ, 0xc0, !PT ;  /* 0xffffe00024217812 */ /* 0x000fe400078ec0ff */
[----:B------:R-:W-:Y:S02]  /*a900*/  LOP3.LUT R34, R37, 0xffffe000, RZ, 0xc0, !PT ;  /* 0xffffe00025227812 */ /* 0x000fe400078ec0ff */
[----:B------:R-:W-:Y:S02]  /*a910*/  LOP3.LUT R35, R38, 0xffffe000, RZ, 0xc0, !PT ;  /* 0xffffe00026237812 */ /* 0x000fe400078ec0ff */
[----:B------:R-:W-:Y:S01]  /*a920*/  LOP3.LUT R36, R39, 0xffffe000, RZ, 0xc0, !PT ;  /* 0xffffe00027247812 */ /* 0x000fe200078ec0ff */
[C---:B-1----:R-:W-:Y:S01]  /*a930*/  FMUL R4, R24.reuse, R4 ;  /* 0x0000000418047220 */ /* 0x042fe20000400000 */
[C---:B------:R-:W-:Y:S01]  /*a940*/  FMUL R5, R24.reuse, R5 ;  /* 0x0000000518057220 */ /* 0x040fe20000400000 */
[C---:B------:R-:W-:Y:S01]  /*a950*/  FMUL R6, R24.reuse, R6 ;  /* 0x0000000618067220 */ /* 0x040fe20000400000 */
[C---:B------:R-:W-:Y:S01]  /*a960*/  FMUL R7, R24.reuse, R7 ;  /* 0x0000000718077220 */ /* 0x040fe20000400000 */
[C---:B------:R-:W-:Y:S01]  /*a970*/  FFMA R4, R27.reuse, R0, R4 ;  /* 0x000000001b047223 */ /* 0x040fe20000000004 */
[C---:B------:R-:W-:Y:S01]  /*a980*/  FMUL R8, R24.reuse, R8 ;  /* 0x0000000818087220 */ /* 0x040fe20000400000 */
[C---:B------:R-:W-:Y:S01]  /*a990*/  FFMA R5, R27.reuse, R2, R5 ;  /* 0x000000021b057223 */ /* 0x040fe20000000005 */
[C---:B------:R-:W-:Y:S01]  /*a9a0*/  FMUL R9, R24.reuse, R9 ;  /* 0x0000000918097220 */ /* 0x040fe20000400000 */
[C---:B------:R-:W-:Y:S01]  /*a9b0*/  FFMA R6, R27.reuse, R3, R6 ;  /* 0x000000031b067223 */ /* 0x040fe20000000006 */
[----:B------:R-:W-:Y:S01]  /*a9c0*/  F2FP.TF32.F32.PACK_B R4, R4 ;  /* 0x00000004ff04723e */ /* 0x000fe200024050ff */
[C---:B------:R-:W-:Y:S01]  /*a9d0*/  FMUL R10, R24.reuse, R10 ;  /* 0x0000000a180a7220 */ /* 0x040fe20000400000 */
[----:B------:R-:W-:Y:S01]  /*a9e0*/  F2FP.TF32.F32.PACK_B R5, R5 ;  /* 0x00000005ff05723e */ /* 0x000fe200024050ff */
[C---:B------:R-:W-:Y:S01]  /*a9f0*/  FFMA R7, R27.reuse, R20, R7 ;  /* 0x000000141b077223 */ /* 0x040fe20000000007 */
[C---:B------:R-:W-:Y:S01]  /*aa00*/  FMUL R11, R24.reuse, R11 ;  /* 0x0000000b180b7220 */ /* 0x040fe20000400000 */
[----:B--2---:R-:W-:Y:S01]  /*aa10*/  UPRMT UR4, UR5, 0x654, UR4 ;  /* 0x0000065405047896 */ /* 0x004fe20008000004 */
[C---:B------:R-:W-:Y:S01]  /*aa20*/  FFMA R8, R27.reuse, R21, R8 ;  /* 0x000000151b087223 */ /* 0x040fe20000000008 */
[C---:B------:R-:W-:Y:S01]  /*aa30*/  FMUL R12, R24.reuse, R12 ;  /* 0x0000000c180c7220 */ /* 0x040fe20000400000 */
[C---:B------:R-:W-:Y:S01]  /*aa40*/  FFMA R9, R27.reuse, R25, R9 ;  /* 0x000000191b097223 */ /* 0x040fe20000000009 */
[C---:B------:R-:W-:Y:S01]  /*aa50*/  FMUL R13, R24.reuse, R13 ;  /* 0x0000000d180d7220 */ /* 0x040fe20000400000 */
[C---:B------:R-:W-:Y:S01]  /*aa60*/  FFMA R10, R27.reuse, R26, R10 ;  /* 0x0000001a1b0a7223 */ /* 0x040fe2000000000a */
[C---:B------:R-:W-:Y:S01]  /*aa70*/  FMUL R14, R24.reuse, R14 ;  /* 0x0000000e180e7220 */ /* 0x040fe20000400000 */
[C---:B------:R-:W-:Y:S01]  /*aa80*/  FFMA R11, R27.reuse, R28, R11 ;  /* 0x0000001c1b0b7223 */ /* 0x040fe2000000000b */
[C---:B------:R-:W-:Y:S01]  /*aa90*/  FMUL R15, R24.reuse, R15 ;  /* 0x0000000f180f7220 */ /* 0x040fe20000400000 */
[----:B------:R-:W-:Y:S01]  /*aaa0*/  F2FP.TF32.F32.PACK_B R6, R6 ;  /* 0x00000006ff06723e */ /* 0x000fe200024050ff */
[C---:B------:R-:W-:Y:S01]  /*aab0*/  FFMA R12, R27.reuse, R29, R12 ;  /* 0x0000001d1b0c7223 */ /* 0x040fe2000000000c */
[----:B------:R-:W-:Y:S01]  /*aac0*/  F2FP.TF32.F32.PACK_B R7, R7 ;  /* 0x00000007ff07723e */ /* 0x000fe200024050ff */
[C---:B------:R-:W-:Y:S01]  /*aad0*/  FMUL R16, R24.reuse, R16 ;  /* 0x0000001018107220 */ /* 0x040fe20000400000 */
[C---:B------:R-:W-:Y:S01]  /*aae0*/  FFMA R13, R27.reuse, R30, R13 ;  /* 0x0000001e1b0d7223 */ /* 0x040fe2000000000d */
[C---:B------:R-:W-:Y:S01]  /*aaf0*/  FMUL R17, R24.reuse, R17 ;  /* 0x0000001118117220 */ /* 0x040fe20000400000 */
[C---:B------:R-:W-:Y:S01]  /*ab00*/  FFMA R14, R27.reuse, R31, R14 ;  /* 0x0000001f1b0e7223 */ /* 0x040fe2000000000e */
[C---:B------:R-:W-:Y:S01]  /*ab10*/  FMUL R18, R24.reuse, R18 ;  /* 0x0000001218127220 */ /* 0x040fe20000400000 */
[C---:B------:R-:W-:Y:S01]  /*ab20*/  FFMA R15, R27.reuse, R32, R15 ;  /* 0x000000201b0f7223 */ /* 0x040fe2000000000f */
[----:B------:R-:W-:Y:S01]  /*ab30*/  FMUL R19, R24, R19 ;  /* 0x0000001318137220 */ /* 0x000fe20000400000 */
[----:B------:R-:W-:Y:S01]  /*ab40*/  F2FP.TF32.F32.PACK_B R8, R8 ;  /* 0x00000008ff08723e */ /* 0x000fe200024050ff */
[C---:B------:R-:W-:Y:S01]  /*ab50*/  FFMA R16, R27.reuse, R33, R16 ;  /* 0x000000211b107223 */ /* 0x040fe20000000010 */
[----:B------:R-:W-:Y:S01]  /*ab60*/  F2FP.TF32.F32.PACK_B R9, R9 ;  /* 0x00000009ff09723e */ /* 0x000fe200024050ff */
[----:B------:R-:W-:Y:S01]  /*ab70*/  SYNCS.ARRIVE.TRANS64.RED.A1T0 RZ, [UR4], RZ ;  /* 0x000000ffffff79a7 */ /* 0x000fe20008100404 */
[----:B------:R1:W-:Y:S01]  /*ab80*/  STSM.16.M88.4 [R79+0x6400], R4 ;  /* 0x006400044f007844 */ /* 0x0003e20000000200 */
[----:B------:R-:W-:Y:S01]  /*ab90*/  F2FP.TF32.F32.PACK_B R10, R10 ;  /* 0x0000000aff0a723e */ /* 0x000fe200024050ff */
[C---:B------:R-:W-:Y:S01]  /*aba0*/  FFMA R17, R27.reuse, R34, R17 ;  /* 0x000000221b117223 */ /* 0x040fe20000000011 */
[----:B------:R-:W-:Y:S01]  /*abb0*/  F2FP.TF32.F32.PACK_B R11, R11 ;  /* 0x0000000bff0b723e */ /* 0x000fe200024050ff */
[C---:B------:R-:W-:Y:S01]  /*abc0*/  FFMA R18, R27.reuse, R35, R18 ;  /* 0x000000231b127223 */ /* 0x040fe20000000012 */
[----:B------:R-:W-:Y:S01]  /*abd0*/  FFMA R19, R27, R36, R19 ;  /* 0x000000241b137223 */ /* 0x000fe20000000013 */
[----:B------:R-:W-:Y:S02]  /*abe0*/  F2FP.TF32.F32.PACK_B R12, R12 ;  /* 0x0000000cff0c723e */ /* 0x000fe400024050ff */
[----:B------:R1:W-:Y:S01]  /*abf0*/  STSM.16.M88.4 [R78+0x6400], R8 ;  /* 0x006400084e007844 */ /* 0x0003e20000000200 */
[----:B------:R-:W-:Y:S02]  /*ac00*/  F2FP.TF32.F32.PACK_B R13, R13 ;  /* 0x0000000dff0d723e */ /* 0x000fe400024050ff */
[----:B------:R-:W-:Y:S02]  /*ac10*/  F2FP.TF32.F32.PACK_B R14, R14 ;  /* 0x0000000eff0e723e */ /* 0x000fe400024050ff */
[----:B------:R-:W-:Y:S02]  /*ac20*/  F2FP.TF32.F32.PACK_B R15, R15 ;  /* 0x0000000fff0f723e */ /* 0x000fe400024050ff */
[----:B------:R-:W-:Y:S02]  /*ac30*/  F2FP.TF32.F32.PACK_B R16, R16 ;  /* 0x00000010ff10723e */ /* 0x000fe400024050ff */
[----:B------:R-:W-:Y:S01]  /*ac40*/  F2FP.TF32.F32.PACK_B R17, R17 ;  /* 0x00000011ff11723e */ /* 0x000fe200024050ff */
[----:B------:R1:W-:Y:S01]  /*ac50*/  STSM.16.M88.4 [R80+0x6000], R12 ;  /* 0x0060000c50007844 */ /* 0x0003e20000000200 */
[----:B------:R-:W-:Y:S02]  /*ac60*/  F2FP.TF32.F32.PACK_B R18, R18 ;  /* 0x00000012ff12723e */ /* 0x000fe400024050ff */
[----:B------:R-:W-:Y:S05]  /*ac70*/  F2FP.TF32.F32.PACK_B R19, R19 ;  /* 0x00000013ff13723e */ /* 0x000fea00024050ff */
[----:B------:R1:W-:Y:S01]  /*ac80*/  STSM.16.M88.4 [R81+0x6000], R16 ;  /* 0x0060001051007844 */ /* 0x0003e20000000200 */
        /* <DEDUP_REMOVED lines=19> */
.L_x_123:
[----:B------:R-:W-:Y:S05]  /*adc0*/  BSYNC.RECONVERGENT B0 ;  /* 0x0000000000007941 */ /* 0x000fea0003800200 */
.L_x_122:
[----:B------:R-:W-:Y:S01]  /*add0*/  BAR.SYNC.DEFER_BLOCKING 0x1, 0x80 ;  /* 0x0042000000007b1d */ /* 0x000fe20000010000 */
[----:B------:R-:W-:Y:S01]  /*ade0*/  UISETP.NE.AND UP0, UPT, UR52, -0x4, UPT ;  /* 0xfffffffc3400788c */ /* 0x000fe2000bf05270 */
[----:B------:R-:W-:Y:S08]  /*adf0*/  IADD3 R22, PT, PT, R22, 0x1, RZ ;  /* 0x0000000116167810 */ /* 0x000ff00007ffe0ff */
[----:B------:R-:W-:Y:S05]  /*ae00*/  BRA.U !UP0, `(.L_x_124) ;  /* 0x0000000108247547 */ /* 0x000fea000b800000 */
[----:B------:R-:W-:Y:S01]  /*ae10*/  ISETP.NE.AND P0, PT, R77, RZ, PT ;  /* 0x000000ff4d00720c */ /* 0x000fe20003f05270 */
[----:B------:R-:W-:Y:S01]  /*ae20*/  IMAD.U32 R0, RZ, RZ, UR49 ;  /* 0x00000031ff007e24 */ /* 0x000fe2000f8e00ff */
[----:B------:R-:W-:Y:S04]  /*ae30*/  UIADD3 UR4, UPT, UPT, UR49, 0x1, URZ ;  /* 0x0000000131047890 */ /* 0x000fe8000fffe0ff */
[----:B------:R-:W-:Y:S04]  /*ae40*/  UISETP.NE.AND UP0, UPT, UR4, 0x4, UPT ;  /* 0x000000040400788c */ /* 0x000fe8000bf05270 */
[----:B------:R-:W-:Y:S03]  /*ae50*/  USEL UR49, UR4, URZ, UP0 ;  /* 0x000000ff04317287 */ /* 0x000fe60008000000 */
[----:B------:R-:W-:Y:S05]  /*ae60*/  @P0 LEA R0, R0, UR48, 0x3 ;  /* 0x0000003000000c11 */ /* 0x000fea000f8e18ff */
[----:B------:R-:W-:Y:S05]  /*ae70*/  @P0 VIADD R0, R0, 0x60 ;  /* 0x0000006000000836 */ /* 0x000fea0000000000 */
[----:B------:R-:W-:Y:S04]  /*ae80*/  @P0 PRMT R0, R87, 0x654, R0 ;  /* 0x0000065457000816 */ /* 0x000fe80000000000 */
[----:B------:R2:W-:Y:S03]  /*ae90*/  @P0 SYNCS.ARRIVE.TRANS64.RED.A1T0 RZ, [R0+URZ], RZ ;  /* 0x000000ff00ff09a7 */ /* 0x0005e600081004ff */
.L_x_124:
[----:B------:R-:W-:Y:S01]  /*aea0*/  R2UR UR5, R52 ;  /* 0x00000000340572ca */ /* 0x000fe200000e0000 */
[----:B------:R-:W-:Y:S01]  /*aeb0*/  UISETP.NE.AND UP0, UPT, UR61, URZ, UPT ;  /* 0x000000ff3d00728c */ /* 0x000fe2000bf05270 */
[----:B------:R-:W-:Y:S01]  /*aec0*/  R2UR UR4, R53 ;  /* 0x00000000350472ca */ /* 0x000fe200000e0000 */
[----:B------:R-:W-:Y:S01]  /*aed0*/  UIADD3 UR52, UPT, UPT, UR52, 0x4, URZ ;  /* 0x0000000434347890 */ /* 0x000fe2000fffe0ff */
[----:B------:R-:W-:Y:S01]  /*aee0*/  ISETP.NE.AND P0, PT, R22, 0x2, PT ;  /* 0x000000021600780c */ /* 0x000fe20003f05270 */
[----:B------:R-:W-:Y:S01]  /*aef0*/  UMOV UR51, UR62 ;  /* 0x0000003e00337c82 */ /* 0x000fe20008000000 */
[----:B------:R-:W-:Y:S02]  /*af00*/  LOP3.LUT R54, R54, 0x1, RZ, 0x3c, !PT ;  /* 0x0000000136367812 */ /* 0x000fe400078e3cff */
[----:B--2---:R-:W-:Y:S02]  /*af10*/  SEL R0, RZ, 0x1, P0 ;  /* 0x00000001ff007807 */ /* 0x004fe40000000000 */
[----:B------:R-:W-:Y:S02]  /*af20*/  SEL R22, R22, RZ, P0 ;  /* 0x000000ff16167207 */ /* 0x000fe40000000000 */
[----:B------:R-:W-:Y:S01]  /*af30*/  LOP3.LUT R55, R55, R0, RZ, 0x3c, !PT ;  /* 0x0000000037377212 */ /* 0x000fe200078e3cff */
[----:B------:R-:W-:Y:S02]  /*af40*/  UIADD3 UR21, UPT, UPT, UR36, UR5, URZ ;  /* 0x0000000524157290 */ /* 0x000fe4000fffe0ff */
[----:B------:R-:W-:Y:S01]  /*af50*/  UIADD3 UR50, UPT, UPT, UR37, UR4, URZ ;  /* 0x0000000425327290 */ /* 0x000fe2000fffe0ff */
[----:B------:R-:W-:Y:S11]  /*af60*/  BRA.U UP0, `(.L_x_125) ;  /* 0xffffffc900487547 */ /* 0x000ff6000b83ffff */
[----:B------:R-:W-:-:S13]  /*af70*/  R2UR UR4, R69 ;  /* 0x00000000450472ca */ /* 0x000fda00000e0000 */
[----:B------:R-:W-:-:S09]  /*af80*/  UISETP.NE.AND UP0, UPT, UR4, URZ, UPT ;  /* 0x000000ff0400728c */ /* 0x000fd2000bf05270 */
[----:B------:R-:W-:Y:S05]  /*af90*/  BRA.U !UP0, `(.L_x_126) ;  /* 0x0000000108487547 */ /* 0x000fea000b800000 */
[----:B------:R-:W2:Y:S02]  /*afa0*/  LDCU.64 UR4, c[0x0][0x890] ;  /* 0x00011200ff0477ac */ /* 0x000ea40008000a00 */
[----:B--2---:R-:W-:-:S04]  /*afb0*/  UISETP.NE.U32.AND UP0, UPT, UR4, URZ, UPT ;  /* 0x000000ff0400728c */ /* 0x004fc8000bf05070 */
[----:B------:R-:W-:-:S09]  /*afc0*/  UISETP.NE.AND.EX UP0, UPT, UR5, URZ, UPT, UP0 ;  /* 0x000000ff0500728c */ /* 0x000fd2000bf05300 */
[----:B------:R-:W-:Y:S05]  /*afd0*/  BRA.U UP0, `(.L_x_127) ;  /* 0x00000001000c7547 */ /* 0x000fea000b800000 */
[----:B------:R-:W-:-:S13]  /*afe0*/  FSETP.NEU.AND P0, PT, R27, RZ, PT ;  /* 0x000000ff1b00720b */ /* 0x000fda0003f0d000 */
[----:B------:R-:W-:Y:S05]  /*aff0*/  @!P0 EXIT ;  /* 0x000000000000894d */ /* 0x000fea0003800000 */
[----:B------:R-:W-:Y:S05]  /*b000*/  BRA `(.L_x_126) ;  /* 0x00000000002c7947 */ /* 0x000fea0003800000 */
.L_x_127:
[----:B------:R-:W-:Y:S01]  /*b010*/  ISETP.NE.AND P0, PT, R76, RZ, PT ;  /* 0x000000ff4c00720c */ /* 0x000fe20003f05270 */
[----:B------:R-:W-:-:S12]  /*b020*/  BSSY.RECONVERGENT B0, `(.L_x_126) ;  /* 0x0000009000007945 */ /* 0x000fd80003800200 */
[----:B------:R-:W-:Y:S05]  /*b030*/  @P0 BRA `(.L_x_128) ;  /* 0x0000000000140947 */ /* 0x000fea0003800000 */
[----:B------:R-:W2:Y:S02]  /*b040*/  LDCU.64 UR4, c[0x0][0x888] ;  /* 0x00011100ff0477ac */ /* 0x000ea40008000a00 */
[----:B--2---:R-:W-:-:S04]  /*b050*/  ISETP.NE.U32.AND P0, PT, RZ, UR4, PT ;  /* 0x00000004ff007c0c */ /* 0x004fc8000bf05070 */
[----:B------:R-:W-:-:S13]  /*b060*/  ISETP.NE.AND.EX P0, PT, RZ, UR5, PT, P0 ;  /* 0x00000005ff007c0c */ /* 0x000fda000bf05300 */
[----:B------:R-:W-:Y:S05]  /*b070*/  @!P0 EXIT ;  /* 0x000000000000894d */ /* 0x000fea0003800000 */
[----:B------:R-:W-:Y:S05]  /*b080*/  BRA `(.L_x_129) ;  /* 0x0000000000087947 */ /* 0x000fea0003800000 */
.L_x_128:
[----:B------:R-:W-:-:S13]  /*b090*/  FSETP.NEU.AND P0, PT, R27, RZ, PT ;  /* 0x000000ff1b00720b */ /* 0x000fda0003f0d000 */
[----:B------:R-:W-:Y:S05]  /*b0a0*/  @!P0 EXIT ;  /* 0x000000000000894d */ /* 0x000fea0003800000 */
.L_x_129:
[----:B------:R-:W-:Y:S05]  /*b0b0*/  BSYNC.RECONVERGENT B0 ;  /* 0x0000000000007941 */ /* 0x000fea0003800200 */
.L_x_126:
[----:B------:R-:W2:Y:S01]  /*b0c0*/  S2UR UR5, SR_CgaCtaId ;  /* 0x00000000000579c3 */ /* 0x000ea20000008800 */
[----:B------:R-:W-:Y:S01]  /*b0d0*/  ULEA UR4, UR49, UR48, 0x3 ;  /* 0x0000003031047291 */ /* 0x000fe2000f8e18ff */
[----:B------:R-:W-:-:S04]  /*b0e0*/  DEPBAR.LE SB0, 0x0 ;  /* 0x000080000000791a */ /* 0x000fc80000000000 */
[----:B------:R-:W-:-:S04]  /*b0f0*/  UIADD3 UR4, UPT, UPT, UR4, 0x60, URZ ;  /* 0x0000006004047890 */ /* 0x000fc8000fffe0ff */
[----:B--2---:R-:W-:-:S09]  /*b100*/  UPRMT UR4, UR5, 0x654, UR4 ;  /* 0x0000065405047896 */ /* 0x004fd20008000004 */
[----:B------:R-:W-:Y:S01]  /*b110*/  SYNCS.ARRIVE.TRANS64.RED.A1T0 RZ, [UR4], RZ ;  /* 0x000000ffffff79a7 */ /* 0x000fe20008100404 */
[----:B------:R-:W-:Y:S05]  /*b120*/  EXIT ;  /* 0x000000000000794d */ /* 0x000fea0003800000 */
.L_x_24:
[----:B------:R-:W-:Y:S11]  /*b130*/  R2UR UR6, R4 ;  /* 0x00000000040672ca */ /* 0x000ff600000e0000 */
[----:B------:R-:W-:Y:S02]  /*b140*/  @!UPT UIADD3 URZ, UPT, UPT, URZ, URZ, URZ ;  /* 0x000000fffffff290 */ /* 0x000fe4000fffe0ff */
[----:B------:R-:W-:Y:S07]  /*b150*/  MOV R22, UR6 ;  /* 0x0000000600167c02 */ /* 0x000fee0008000f00 */
.L_x_130:
[----:B--2---:R2:W4:Y:S02]  /*b160*/  SYNCS.PHASECHK.TRANS64.TRYWAIT P0, [R22+URZ+0x20], R27 ;  /* 0x0000201b160075a7 */ /* 0x00452400080011ff */
[----:B----4-:R-:W-:Y:S05]  /*b170*/  @!P0 NANOSLEEP.SYNCS 0x989680 ;  /* 0x009896800000895d */ /* 0x010fea0003900000 */
[----:B------:R-:W4:Y:S02]  /*b180*/  @!P0 SYNCS.PHASECHK.TRANS64 P0, [R22+URZ+0x20], R27 ;  /* 0x0000201b160085a7 */ /* 0x000f2400080010ff */
[----:B----4-:R-:W-:Y:S05]  /*b190*/  @!P0 BRA `(.L_x_130) ;  /* 0xfffffffc00f08947 */ /* 0x010fea000383ffff */
[----:B------:R-:W-:Y:S05]  /*b1a0*/  BRA `(.L_x_23) ;  /* 0xffffff6c00f47947 */ /* 0x000fea000383ffff */
.L_x_31:
[----:B------:R-:W-:Y:S11]  /*b1b0*/  R2UR UR6, R16 ;  /* 0x00000000100672ca */ /* 0x000ff600000e0000 */
[----:B------:R-:W-:Y:S02]  /*b1c0*/  @!UPT UIADD3 URZ, UPT, UPT, URZ, URZ, URZ ;  /* 0x000000fffffff290 */ /* 0x000fe4000fffe0ff */
[----:B------:R-:W-:Y:S07]  /*b1d0*/  MOV R22, UR6 ;  /* 0x0000000600167c02 */ /* 0x000fee0008000f00 */
.L_x_131:
[----:B-1----:R1:W2:Y:S02]  /*b1e0*/  SYNCS.PHASECHK.TRANS64.TRYWAIT P0, [R22+URZ+0x20], R27 ;  /* 0x0000201b160075a7 */ /* 0x0022a400080011ff */
[----:B--2---:R-:W-:Y:S05]  /*b1f0*/  @!P0 NANOSLEEP.SYNCS 0x989680 ;  /* 0x009896800000895d */ /* 0x004fea0003900000 */
[----:B------:R-:W2:Y:S02]  /*b200*/  @!P0 SYNCS.PHASECHK.TRANS64 P0, [R22+URZ+0x20], R27 ;  /* 0x0000201b160085a7 */ /* 0x000ea400080010ff */
[----:B--2---:R-:W-:Y:S05]  /*b210*/  @!P0 BRA `(.L_x_131) ;  /* 0xfffffffc00f08947 */ /* 0x004fea000383ffff */
[----:B------:R-:W-:Y:S05]  /*b220*/  BRA `(.L_x_30) ;  /* 0xffffff8400a87947 */ /* 0x000fea000383ffff */
.L_x_36:
[----:B------:R-:W-:-:S07]  /*b230*/  MOV R0, UR38 ;  /* 0x0000002600007c02 */ /* 0x000fce0008000f00 */
.L_x_132:
[----:B-1----:R1:W2:Y:S02]  /*b240*/  SYNCS.PHASECHK.TRANS64.TRYWAIT P0, [R0+URZ+0x90], R4 ;  /* 0x00009004000075a7 */ /* 0x0022a400080011ff */
[----:B--2---:R-:W-:Y:S05]  /*b250*/  @!P0 NANOSLEEP.SYNCS 0x989680 ;  /* 0x009896800000895d */ /* 0x004fea0003900000 */
[----:B------:R-:W2:Y:S02]  /*b260*/  @!P0 SYNCS.PHASECHK.TRANS64 P0, [R0+URZ+0x90], R4 ;  /* 0x00009004000085a7 */ /* 0x000ea400080010ff */
[----:B--2---:R-:W-:Y:S05]  /*b270*/  @!P0 BRA `(.L_x_132) ;  /* 0xfffffffc00f08947 */ /* 0x004fea000383ffff */
[----:B------:R-:W-:Y:S05]  /*b280*/  BRA `(.L_x_133) ;  /* 0xffffff9000b87947 */ /* 0x000fea000383ffff */
.L_x_40:
[----:B------:R-:W-:-:S07]  /*b290*/  MOV R0, UR4 ;  /* 0x0000000400007c02 */ /* 0x000fce0008000f00 */
.L_x_134:
[----:B-1----:R1:W2:Y:S02]  /*b2a0*/  SYNCS.PHASECHK.TRANS64.TRYWAIT P0, [R0+URZ], R2 ;  /* 0x00000002000075a7 */ /* 0x0022a400080011ff */
[----:B--2---:R-:W-:Y:S05]  /*b2b0*/  @!P0 NANOSLEEP.SYNCS 0x989680 ;  /* 0x009896800000895d */ /* 0x004fea0003900000 */
[----:B------:R-:W2:Y:S02]  /*b2c0*/  @!P0 SYNCS.PHASECHK.TRANS64 P0, [R0+URZ], R2 ;  /* 0x00000002000085a7 */ /* 0x000ea400080010ff */
[----:B--2---:R-:W-:Y:S05]  /*b2d0*/  @!P0 BRA `(.L_x_134) ;  /* 0xfffffffc00f08947 */ /* 0x004fea000383ffff */
[----:B------:R-:W-:Y:S05]  /*b2e0*/  BRA `(.L_x_135) ;  /* 0xffffff9800707947 */ /* 0x000fea000383ffff */
.L_x_41:
[----:B------:R-:W-:-:S07]  /*b2f0*/  MOV R0, UR5 ;  /* 0x0000000500007c02 */ /* 0x000fce0008000f00 */
.L_x_136:
[----:B-1----:R1:W2:Y:S02]  /*b300*/  SYNCS.PHASECHK.TRANS64.TRYWAIT P0, [R0+URZ], R3 ;  /* 0x00000003000075a7 */ /* 0x0022a400080011ff */
[----:B--2---:R-:W-:Y:S05]  /*b310*/  @!P0 NANOSLEEP.SYNCS 0x989680 ;  /* 0x009896800000895d */ /* 0x004fea0003900000 */
[----:B------:R-:W2:Y:S02]  /*b320*/  @!P0 SYNCS.PHASECHK.TRANS64 P0, [R0+URZ], R3 ;  /* 0x00000003000085a7 */ /* 0x000ea400080010ff */
[----:B--2---:R-:W-:Y:S05]  /*b330*/  @!P0 BRA `(.L_x_136) ;  /* 0xfffffffc00f08947 */ /* 0x004fea000383ffff */
[----:B------:R-:W-:Y:S05]  /*b340*/  BRA `(.L_x_137) ;  /* 0xffffff98007c7947 */ /* 0x000fea000383ffff */
.L_x_42:
[----:B------:R-:W-:-:S07]  /*b350*/  MOV R0, UR5 ;  /* 0x0000000500007c02 */ /* 0x000fce0008000f00 */
.L_x_138:
[----:B-1----:R1:W2:Y:S02]  /*b360*/  SYNCS.PHASECHK.TRANS64.TRYWAIT P0, [R0+URZ], R3 ;  /* 0x00000003000075a7 */ /* 0x0022a400080011ff */
[----:B--2---:R-:W-:Y:S05]  /*b370*/  @!P0 NANOSLEEP.SYNCS 0x989680 ;  /* 0x009896800000895d */ /* 0x004fea0003900000 */
[----:B------:R-:W2:Y:S02]  /*b380*/  @!P0 SYNCS.PHASECHK.TRANS64 P0, [R0+URZ], R3 ;  /* 0x00000003000085a7 */ /* 0x000ea400080010ff */
[----:B--2---:R-:W-:Y:S05]  /*b390*/  @!P0 BRA `(.L_x_138) ;  /* 0xfffffffc00f08947 */ /* 0x004fea000383ffff */
[----:B------:R-:W-:Y:S05]  /*b3a0*/  BRA `(.L_x_139) ;  /* 0xffffff9800887947 */ /* 0x000fea000383ffff */
.L_x_45:
[----:B------:R-:W-:-:S07]  /*b3b0*/  MOV R4, UR4 ;  /* 0x0000000400047c02 */ /* 0x000fce0008000f00 */
.L_x_140:
[----:B-1----:R1:W2:Y:S02]  /*b3c0*/  SYNCS.PHASECHK.TRANS64.TRYWAIT P1, [R4+URZ+0x98], R6 ;  /* 0x00009806040075a7 */ /* 0x0022a400080211ff */
[----:B--2---:R-:W-:Y:S05]  /*b3d0*/  @!P1 NANOSLEEP.SYNCS 0x989680 ;  /* 0x009896800000995d */ /* 0x004fea0003900000 */
[----:B------:R-:W2:Y:S02]  /*b3e0*/  @!P1 SYNCS.PHASECHK.TRANS64 P1, [R4+URZ+0x98], R6 ;  /* 0x00009806040095a7 */ /* 0x000ea400080210ff */
[----:B--2---:R-:W-:Y:S05]  /*b3f0*/  @!P1 BRA `(.L_x_140) ;  /* 0xfffffffc00f09947 */ /* 0x004fea000383ffff */
[----:B------:R-:W-:Y:S05]  /*b400*/  BRA `(.L_x_141) ;  /* 0xffffff9800f47947 */ /* 0x000fea000383ffff */
.L_x_46:
[----:B-1----:R-:W-:-:S07]  /*b410*/  MOV R4, UR4 ;  /* 0x0000000400047c02 */ /* 0x002fce0008000f00 */
.L_x_142:
[----:B-1----:R1:W2:Y:S02]  /*b420*/  SYNCS.PHASECHK.TRANS64.TRYWAIT P1, [R4+URZ+0x90], R5 ;  /* 0x00009005040075a7 */ /* 0x0022a400080211ff */
[----:B--2---:R-:W-:Y:S05]  /*b430*/  @!P1 NANOSLEEP.SYNCS 0x989680 ;  /* 0x009896800000995d */ /* 0x004fea0003900000 */
[----:B------:R-:W2:Y:S02]  /*b440*/  @!P1 SYNCS.PHASECHK.TRANS64 P1, [R4+URZ+0x90], R5 ;  /* 0x00009005040095a7 */ /* 0x000ea400080210ff */
[----:B--2---:R-:W-:Y:S05]  /*b450*/  @!P1 BRA `(.L_x_142) ;  /* 0xfffffffc00f09947 */ /* 0x004fea000383ffff */
[----:B------:R-:W-:Y:S05]  /*b460*/  BRA `(.L_x_143) ;  /* 0xffffff9800fc7947 */ /* 0x000fea000383ffff */
.L_x_54:
[----:B------:R-:W-:-:S07]  /*b470*/  MOV R2, UR23 ;  /* 0x0000001700027c02 */ /* 0x000fce0008000f00 */
.L_x_144:
[----:B-1----:R1:W2:Y:S02]  /*b480*/  SYNCS.PHASECHK.TRANS64.TRYWAIT P0, [R2+URZ+0x90], R4 ;  /* 0x00009004020075a7 */ /* 0x0022a400080011ff */
[----:B--2---:R-:W-:Y:S05]  /*b490*/  @!P0 NANOSLEEP.SYNCS 0x989680 ;  /* 0x009896800000895d */ /* 0x004fea0003900000 */
[----:B------:R-:W2:Y:S02]  /*b4a0*/  @!P0 SYNCS.PHASECHK.TRANS64 P0, [R2+URZ+0x90], R4 ;  /* 0x00009004020085a7 */ /* 0x000ea400080010ff */
[----:B--2---:R-:W-:Y:S05]  /*b4b0*/  @!P0 BRA `(.L_x_144) ;  /* 0xfffffffc00f08947 */ /* 0x004fea000383ffff */
[----:B------:R-:W-:Y:S05]  /*b4c0*/  BRA `(.L_x_145) ;  /* 0xffffffa000ac7947 */ /* 0x000fea000383ffff */
.L_x_55:
[----:B------:R-:W-:-:S07]  /*b4d0*/  MOV R4, UR28 ;  /* 0x0000001c00047c02 */ /* 0x000fce0008000f00 */
.L_x_146:
[----:B-1----:R1:W2:Y:S02]  /*b4e0*/  SYNCS.PHASECHK.TRANS64.TRYWAIT P0, [R4+URZ+0xb0], R2 ;  /* 0x0000b002040075a7 */ /* 0x0022a400080011ff */
[----:B--2---:R-:W-:Y:S05]  /*b4f0*/  @!P0 NANOSLEEP.SYNCS 0x989680 ;  /* 0x009896800000895d */ /* 0x004fea0003900000 */
[----:B------:R-:W2:Y:S02]  /*b500*/  @!P0 SYNCS.PHASECHK.TRANS64 P0, [R4+URZ+0xb0], R2 ;  /* 0x0000b002040085a7 */ /* 0x000ea400080010ff */
[----:B--2---:R-:W-:Y:S05]  /*b510*/  @!P0 BRA `(.L_x_146) ;  /* 0xfffffffc00f08947 */ /* 0x004fea000383ffff */
[----:B------:R-:W-:Y:S05]  /*b520*/  BRA `(.L_x_147) ;  /* 0xffffffa000c87947 */ /* 0x000fea000383ffff */
.L_x_58:
[----:B-1----:R-:W-:Y:S07]  /*b530*/  MOV R2, UR21 ;  /* 0x0000001500027c02 */ /* 0x002fee0008000f00 */
.L_x_148:
[----:B-1----:R1:W2:Y:S02]  /*b540*/  SYNCS.PHASECHK.TRANS64.TRYWAIT P0, [R2+URZ], R5 ;  /* 0x00000005020075a7 */ /* 0x0022a400080011ff */
[----:B--2---:R-:W-:Y:S05]  /*b550*/  @!P0 NANOSLEEP.SYNCS 0x989680 ;  /* 0x009896800000895d */ /* 0x004fea0003900000 */
[----:B------:R-:W2:Y:S02]  /*b560*/  @!P0 SYNCS.PHASECHK.TRANS64 P0, [R2+URZ], R5 ;  /* 0x00000005020085a7 */ /* 0x000ea400080010ff */
[----:B--2---:R-:W-:Y:S05]  /*b570*/  @!P0 BRA `(.L_x_148) ;  /* 0xfffffffc00f08947 */ /* 0x004fea000383ffff */
[----:B------:R-:W-:Y:S05]  /*b580*/  BRA `(.L_x_57) ;  /* 0xffffffa000ec7947 */ /* 0x000fea000383ffff */
.L_x_61:
[----:B------:R-:W-:-:S07]  /*b590*/  MOV R2, UR4 ;  /* 0x0000000400027c02 */ /* 0x000fce0008000f00 */
.L_x_149:
[----:B-1----:R1:W3:Y:S02]  /*b5a0*/  SYNCS.PHASECHK.TRANS64.TRYWAIT P0, [R2+URZ], R3 ;  /* 0x00000003020075a7 */ /* 0x0022e400080011ff */
[----:B---3--:R-:W-:Y:S05]  /*b5b0*/  @!P0 NANOSLEEP.SYNCS 0x989680 ;  /* 0x009896800000895d */ /* 0x008fea0003900000 */
[----:B------:R-:W3:Y:S02]  /*b5c0*/  @!P0 SYNCS.PHASECHK.TRANS64 P0, [R2+URZ], R3 ;  /* 0x00000003020085a7 */ /* 0x000ee400080010ff */
[----:B---3--:R-:W-:Y:S05]  /*b5d0*/  @!P0 BRA `(.L_x_149) ;  /* 0xfffffffc00f08947 */ /* 0x008fea000383ffff */
[----:B------:R-:W-:Y:S05]  /*b5e0*/  BRA `(.L_x_150) ;  /* 0xffffffa800487947 */ /* 0x000fea000383ffff */
.L_x_62:
[----:B------:R-:W-:-:S07]  /*b5f0*/  MOV R2, UR4 ;  /* 0x0000000400027c02 */ /* 0x000fce0008000f00 */
.L_x_151:
[----:B-1----:R1:W2:Y:S02]  /*b600*/  SYNCS.PHASECHK.TRANS64.TRYWAIT P0, [R2+URZ], R3 ;  /* 0x00000003020075a7 */ /* 0x0022a400080011ff */
[----:B--2---:R-:W-:Y:S05]  /*b610*/  @!P0 NANOSLEEP.SYNCS 0x989680 ;  /* 0x009896800000895d */ /* 0x004fea0003900000 */
[----:B------:R-:W2:Y:S02]  /*b620*/  @!P0 SYNCS.PHASECHK.TRANS64 P0, [R2+URZ], R3 ;  /* 0x00000003020085a7 */ /* 0x000ea400080010ff */
[----:B--2---:R-:W-:Y:S05]  /*b630*/  @!P0 BRA `(.L_x_151) ;  /* 0xfffffffc00f08947 */ /* 0x004fea000383ffff */
[----:B------:R-:W-:Y:S05]  /*b640*/  BRA `(.L_x_152) ;  /* 0xffffffa800547947 */ /* 0x000fea000383ffff */
.L_x_67:
[----:B------:R-:W-:Y:S07]  /*b650*/  MOV R2, UR31 ;  /* 0x0000001f00027c02 */ /* 0x000fee0008000f00 */
.L_x_153:
[----:B-1----:R1:W2:Y:S02]  /*b660*/  SYNCS.PHASECHK.TRANS64.TRYWAIT P0, [R2+URZ+0x90], R3 ;  /* 0x00009003020075a7 */ /* 0x0022a400080011ff */
[----:B--2---:R-:W-:Y:S05]  /*b670*/  @!P0 NANOSLEEP.SYNCS 0x989680 ;  /* 0x009896800000895d */ /* 0x004fea0003900000 */
[----:B------:R-:W2:Y:S02]  /*b680*/  @!P0 SYNCS.PHASECHK.TRANS64 P0, [R2+URZ+0x90], R3 ;  /* 0x00009003020085a7 */ /* 0x000ea400080010ff */
[----:B--2---:R-:W-:Y:S05]  /*b690*/  @!P0 BRA `(.L_x_153) ;  /* 0xfffffffc00f08947 */ /* 0x004fea000383ffff */
[----:B------:R-:W-:Y:S05]  /*b6a0*/  BRA `(.L_x_154) ;  /* 0xffffffac00ac7947 */ /* 0x000fea000383ffff */
.L_x_70:
[----:B------:R-:W-:Y:S07]  /*b6b0*/  MOV R2, UR31 ;  /* 0x0000001f00027c02 */ /* 0x000fee0008000f00 */
.L_x_155:
[----:B-1----:R1:W2:Y:S02]  /*b6c0*/  SYNCS.PHASECHK.TRANS64.TRYWAIT P2, [R2+URZ+0x88], R3 ;  /* 0x00008803020075a7 */ /* 0x0022a400080411ff */
[----:B--2---:R-:W-:Y:S05]  /*b6d0*/  @!P2 NANOSLEEP.SYNCS 0x989680 ;  /* 0x009896800000a95d */ /* 0x004fea0003900000 */
[----:B------:R-:W2:Y:S02]  /*b6e0*/  @!P2 SYNCS.PHASECHK.TRANS64 P2, [R2+URZ+0x88], R3 ;  /* 0x000088030200a5a7 */ /* 0x000ea400080410ff */
[----:B--2---:R-:W-:Y:S05]  /*b6f0*/  @!P2 BRA `(.L_x_155) ;  /* 0xfffffffc00f0a947 */ /* 0x004fea000383ffff */
[----:B------:R-:W-:Y:S05]  /*b700*/  BRA `(.L_x_69) ;  /* 0xffffffb400107947 */ /* 0x000fea000383ffff */
.L_x_73:
[----:B-1----:R-:W-:Y:S07]  /*b710*/  MOV R2, UR31 ;  /* 0x0000001f00027c02 */ /* 0x002fee0008000f00 */
.L_x_156:
[----:B-1----:R1:W2:Y:S02]  /*b720*/  SYNCS.PHASECHK.TRANS64.TRYWAIT P1, [R2+URZ+0x60], R8 ;  /* 0x00006008020075a7 */ /* 0x0022a400080211ff */
[----:B--2---:R-:W-:Y:S05]  /*b730*/  @!P1 NANOSLEEP.SYNCS 0x989680 ;  /* 0x009896800000995d */ /* 0x004fea0003900000 */
[----:B------:R-:W2:Y:S02]  /*b740*/  @!P1 SYNCS.PHASECHK.TRANS64 P1, [R2+URZ+0x60], R8 ;  /* 0x00006008020095a7 */ /* 0x000ea400080210ff */
[----:B--2---:R-:W-:Y:S05]  /*b750*/  @!P1 BRA `(.L_x_156) ;  /* 0xfffffffc00f09947 */ /* 0x004fea000383ffff */
[----:B------:R-:W-:Y:S05]  /*b760*/  BRA `(.L_x_157) ;  /* 0xffffffb400a07947 */ /* 0x000fea000383ffff */
.L_x_74:
[----:B------:R-:W-:Y:S07]  /*b770*/  MOV R2, UR31 ;  /* 0x0000001f00027c02 */ /* 0x000fee0008000f00 */
.L_x_158:
[----:B-1----:R1:W2:Y:S02]  /*b780*/  SYNCS.PHASECHK.TRANS64.TRYWAIT P1, [R2+URZ+0x68], R8 ;  /* 0x00006808020075a7 */ /* 0x0022a400080211ff */
[----:B--2---:R-:W-:Y:S05]  /*b790*/  @!P1 NANOSLEEP.SYNCS 0x989680 ;  /* 0x009896800000995d */ /* 0x004fea0003900000 */
[----:B------:R-:W2:Y:S02]  /*b7a0*/  @!P1 SYNCS.PHASECHK.TRANS64 P1, [R2+URZ+0x68], R8 ;  /* 0x00006808020095a7 */ /* 0x000ea400080210ff */
[----:B--2---:R-:W-:Y:S05]  /*b7b0*/  @!P1 BRA `(.L_x_158) ;  /* 0xfffffffc00f09947 */ /* 0x004fea000383ffff */
[----:B------:R-:W-:Y:S05]  /*b7c0*/  BRA `(.L_x_159) ;  /* 0xffffffb400d87947 */ /* 0x000fea000383ffff */
.L_x_75:
[----:B------:R-:W-:Y:S07]  /*b7d0*/  MOV R2, UR31 ;  /* 0x0000001f00027c02 */ /* 0x000fee0008000f00 */
.L_x_160:
[----:B-1----:R1:W2:Y:S02]  /*b7e0*/  SYNCS.PHASECHK.TRANS64.TRYWAIT P1, [R2+URZ+0x70], R8 ;  /* 0x00007008020075a7 */ /* 0x0022a400080211ff */
[----:B--2---:R-:W-:Y:S05]  /*b7f0*/  @!P1 NANOSLEEP.SYNCS 0x989680 ;  /* 0x009896800000995d */ /* 0x004fea0003900000 */
[----:B------:R-:W2:Y:S02]  /*b800*/  @!P1 SYNCS.PHASECHK.TRANS64 P1, [R2+URZ+0x70], R8 ;  /* 0x00007008020095a7 */ /* 0x000ea400080210ff */
[----:B--2---:R-:W-:Y:S05]  /*b810*/  @!P1 BRA `(.L_x_160) ;  /* 0xfffffffc00f09947 */ /* 0x004fea000383ffff */
[----:B------:R-:W-:Y:S05]  /*b820*/  BRA `(.L_x_161) ;  /* 0xffffffb800207947 */ /* 0x000fea000383ffff */
.L_x_76:
[----:B------:R-:W-:Y:S07]  /*b830*/  MOV R2, UR31 ;  /* 0x0000001f00027c02 */ /* 0x000fee0008000f00 */
.L_x_162:
[----:B-1----:R1:W2:Y:S02]  /*b840*/  SYNCS.PHASECHK.TRANS64.TRYWAIT P0, [R2+URZ+0x78], R8 ;  /* 0x00007808020075a7 */ /* 0x0022a400080011ff */
[----:B--2---:R-:W-:Y:S05]  /*b850*/  @!P0 NANOSLEEP.SYNCS 0x989680 ;  /* 0x009896800000895d */ /* 0x004fea0003900000 */
[----:B------:R-:W2:Y:S02]  /*b860*/  @!P0 SYNCS.PHASECHK.TRANS64 P0, [R2+URZ+0x78], R8 ;  /* 0x00007808020085a7 */ /* 0x000ea400080010ff */
[----:B--2---:R-:W-:Y:S05]  /*b870*/  @!P0 BRA `(.L_x_162) ;  /* 0xfffffffc00f08947 */ /* 0x004fea000383ffff */
[----:B------:R-:W-:Y:S05]  /*b880*/  BRA `(.L_x_163) ;  /* 0xffffffb800707947 */ /* 0x000fea000383ffff */
.L_x_78:
[----:B-1----:R-:W-:-:S07]  /*b890*/  MOV R0, UR31 ;  /* 0x0000001f00007c02 */ /* 0x002fce0008000f00 */
.L_x_164:
[----:B-1----:R1:W2:Y:S02]  /*b8a0*/  SYNCS.PHASECHK.TRANS64.TRYWAIT P0, [R0+URZ+0x60], R2 ;  /* 0x00006002000075a7 */ /* 0x0022a400080011ff */
[----:B--2---:R-:W-:Y:S05]  /*b8b0*/  @!P0 NANOSLEEP.SYNCS 0x989680 ;  /* 0x009896800000895d */ /* 0x004fea0003900000 */
[----:B------:R-:W2:Y:S02]  /*b8c0*/  @!P0 SYNCS.PHASECHK.TRANS64 P0, [R0+URZ+0x60], R2 ;  /* 0x00006002000085a7 */ /* 0x000ea400080010ff */
[----:B--2---:R-:W-:Y:S05]  /*b8d0*/  @!P0 BRA `(.L_x_164) ;  /* 0xfffffffc00f08947 */ /* 0x004fea000383ffff */
[----:B------:R-:W-:Y:S05]  /*b8e0*/  BRA `(.L_x_165) ;  /* 0xffffffb800d47947 */ /* 0x000fea000383ffff */
.L_x_79:
[----:B-1----:R-:W-:-:S07]  /*b8f0*/  MOV R0, UR31 ;  /* 0x0000001f00007c02 */ /* 0x002fce0008000f00 */
.L_x_166:
[----:B-1----:R1:W2:Y:S02]  /*b900*/  SYNCS.PHASECHK.TRANS64.TRYWAIT P0, [R0+URZ+0x68], R2 ;  /* 0x00006802000075a7 */ /* 0x0022a400080011ff */
[----:B--2---:R-:W-:Y:S05]  /*b910*/  @!P0 NANOSLEEP.SYNCS 0x989680 ;  /* 0x009896800000895d */ /* 0x004fea0003900000 */
[----:B------:R-:W2:Y:S02]  /*b920*/  @!P0 SYNCS.PHASECHK.TRANS64 P0, [R0+URZ+0x68], R2 ;  /* 0x00006802000085a7 */ /* 0x000ea400080010ff */
[----:B--2---:R-:W-:Y:S05]  /*b930*/  @!P0 BRA `(.L_x_166) ;  /* 0xfffffffc00f08947 */ /* 0x004fea000383ffff */
[----:B------:R-:W-:Y:S05]  /*b940*/  BRA `(.L_x_167) ;  /* 0xffffffb800c47947 */ /* 0x000fea000383ffff */
.L_x_80:
[----:B-1----:R-:W-:-:S07]  /*b950*/  MOV R0, UR31 ;  /* 0x0000001f00007c02 */ /* 0x002fce0008000f00 */
.L_x_168:
[----:B-1----:R1:W2:Y:S02]  /*b960*/  SYNCS.PHASECHK.TRANS64.TRYWAIT P0, [R0+URZ+0x70], R2 ;  /* 0x00007002000075a7 */ /* 0x0022a400080011ff */
[----:B--2---:R-:W-:Y:S05]  /*b970*/  @!P0 NANOSLEEP.SYNCS 0x989680 ;  /* 0x009896800000895d */ /* 0x004fea0003900000 */
[----:B------:R-:W2:Y:S02]  /*b980*/  @!P0 SYNCS.PHASECHK.TRANS64 P0, [R0+URZ+0x70], R2 ;  /* 0x00007002000085a7 */ /* 0x000ea400080010ff */
[----:B--2---:R-:W-:Y:S05]  /*b990*/  @!P0 BRA `(.L_x_168) ;  /* 0xfffffffc00f08947 */ /* 0x004fea000383ffff */
[----:B------:R-:W-:Y:S05]  /*b9a0*/  BRA `(.L_x_169) ;  /* 0xffffffb800b47947 */ /* 0x000fea000383ffff */
.L_x_82:
[----:B------:R-:W-:Y:S07]  /*b9b0*/  MOV R0, UR48 ;  /* 0x0000003000007c02 */ /* 0x000fee0008000f00 */
.L_x_170:
[----:B-1----:R1:W2:Y:S02]  /*b9c0*/  SYNCS.PHASECHK.TRANS64.TRYWAIT P0, [R0+URZ+0x90], R2 ;  /* 0x00009002000075a7 */ /* 0x0022a400080011ff */
[----:B--2---:R-:W-:Y:S05]  /*b9d0*/  @!P0 NANOSLEEP.SYNCS 0x989680 ;  /* 0x009896800000895d */ /* 0x004fea0003900000 */
[----:B------:R-:W2:Y:S02]  /*b9e0*/  @!P0 SYNCS.PHASECHK.TRANS64 P0, [R0+URZ+0x90], R2 ;  /* 0x00009002000085a7 */ /* 0x000ea400080010ff */
[----:B--2---:R-:W-:Y:S05]  /*b9f0*/  @!P0 BRA `(.L_x_170) ;  /* 0xfffffffc00f08947 */ /* 0x004fea000383ffff */
[----:B------:R-:W-:Y:S05]  /*ba00*/  BRA `(.L_x_171) ;  /* 0xffffffbc00ac7947 */ /* 0x000fea000383ffff */
.L_x_93:
[----:B-1----:R-:W-:Y:S04]  /*ba10*/  MOV R2, UR48 ;  /* 0x0000003000027c02 */ /* 0x002fe80008000f00 */
[----:B------:R1:W3:Y:S03]  /*ba20*/  SYNCS.PHASECHK.TRANS64.TRYWAIT P1, [R2+URZ+0x40], R3 ;  /* 0x00004003020075a7 */ /* 0x0002e600080211ff */
[----:B---3--:R-:W-:Y:S05]  /*ba30*/  @!P1 NANOSLEEP.SYNCS 0x989680 ;  /* 0x009896800000995d */ /* 0x008fea0003900000 */
[----:B------:R-:W3:Y:S02]  /*ba40*/  @!P1 SYNCS.PHASECHK.TRANS64 P1, [R2+URZ+0x40], R3 ;  /* 0x00004003020095a7 */ /* 0x000ee400080210ff */
[----:B---3--:R-:W-:Y:S05]  /*ba50*/  @!P1 BRA `(.L_x_93) ;  /* 0xfffffffc00ec9947 */ /* 0x008fea000383ffff */
[----:B------:R-:W-:Y:S05]  /*ba60*/  BRA `(.L_x_92) ;  /* 0xffffffcc00947947 */ /* 0x000fea000383ffff */
.L_x_95:
[----:B-1----:R1:W4:Y:S02]  /*ba70*/  SYNCS.PHASECHK.TRANS64.TRYWAIT P0, [R82+URZ+0xa0], R0 ;  /* 0x0000a000520075a7 */ /* 0x00232400080011ff */
[----:B----4-:R-:W-:Y:S05]  /*ba80*/  @!P0 NANOSLEEP.SYNCS 0x989680 ;  /* 0x009896800000895d */ /* 0x010fea0003900000 */
[----:B------:R-:W4:Y:S02]  /*ba90*/  @!P0 SYNCS.PHASECHK.TRANS64 P0, [R82+URZ+0xa0], R0 ;  /* 0x0000a000520085a7 */ /* 0x000f2400080010ff */
[----:B----4-:R-:W-:Y:S05]  /*baa0*/  @!P0 BRA `(.L_x_95) ;  /* 0xfffffffc00f08947 */ /* 0x010fea000383ffff */
[----:B------:R-:W-:Y:S05]  /*bab0*/  BRA `(.L_x_94) ;  /* 0xffffffcc00c07947 */ /* 0x000fea000383ffff */
.L_x_104:
[----:B-1----:R1:W2:Y:S02]  /*bac0*/  SYNCS.PHASECHK.TRANS64.TRYWAIT P0, [R2+URZ+0x40], R0 ;  /* 0x00004000020075a7 */ /* 0x0022a400080011ff */
[----:B--2---:R-:W-:Y:S05]  /*bad0*/  @!P0 NANOSLEEP.SYNCS 0x989680 ;  /* 0x009896800000895d */ /* 0x004fea0003900000 */
[----:B------:R-:W2:Y:S02]  /*bae0*/  @!P0 SYNCS.PHASECHK.TRANS64 P0, [R2+URZ+0x40], R0 ;  /* 0x00004000020085a7 */ /* 0x000ea400080010ff */
[----:B--2---:R-:W-:Y:S05]  /*baf0*/  @!P0 BRA `(.L_x_104) ;  /* 0xfffffffc00f08947 */ /* 0x004fea000383ffff */
[----:B------:R-:W-:Y:S05]  /*bb00*/  BRA `(.L_x_103) ;  /* 0xffffffd400ec7947 */ /* 0x000fea000383ffff */
.L_x_112:
[----:B-1----:R1:W2:Y:S02]  /*bb10*/  SYNCS.PHASECHK.TRANS64.TRYWAIT P0, [R2+URZ+0x40], R5 ;  /* 0x00004005020075a7 */ /* 0x0022a400080011ff */
[----:B--2---:R-:W-:Y:S05]  /*bb20*/  @!P0 NANOSLEEP.SYNCS 0x989680 ;  /* 0x009896800000895d */ /* 0x004fea0003900000 */
[----:B------:R-:W2:Y:S02]  /*bb30*/  @!P0 SYNCS.PHASECHK.TRANS64 P0, [R2+URZ+0x40], R5 ;  /* 0x00004005020085a7 */ /* 0x000ea400080010ff */
[----:B--2---:R-:W-:Y:S05]  /*bb40*/  @!P0 BRA `(.L_x_112) ;  /* 0xfffffffc00f08947 */ /* 0x004fea000383ffff */
[----:B------:R-:W-:Y:S05]  /*bb50*/  BRA `(.L_x_111) ;  /* 0xffffffe000387947 */ /* 0x000fea000383ffff */
.L_x_120:
[----:B--2---:R2:W3:Y:S02]  /*bb60*/  SYNCS.PHASECHK.TRANS64.TRYWAIT P0, [R2+URZ+0x40], R0 ;  /* 0x00004000020075a7 */ /* 0x0044e400080011ff */
[----:B---3--:R-:W-:Y:S05]  /*bb70*/  @!P0 NANOSLEEP.SYNCS 0x989680 ;  /* 0x009896800000895d */ /* 0x008fea0003900000 */
[----:B------:R-:W3:Y:S02]  /*bb80*/  @!P0 SYNCS.PHASECHK.TRANS64 P0, [R2+URZ+0x40], R0 ;  /* 0x00004000020085a7 */ /* 0x000ee400080010ff */
[----:B---3--:R-:W-:Y:S05]  /*bb90*/  @!P0 BRA `(.L_x_120) ;  /* 0xfffffffc00f08947 */ /* 0x008fea000383ffff */
[----:B------:R-:W-:Y:S05]  /*bba0*/  BRA `(.L_x_119) ;  /* 0xffffffe800807947 */ /* 0x000fea000383ffff */
        .weak           $__internal_0_$__cuda_sm10x_tcgen05_guardrail_trap_col_being_dealloced_not_returned_by_alloc
        .type           $__internal_0_$__cuda_sm10x_tcgen05_guardrail_trap_col_being_dealloced_not_returned_by_alloc,@function
        .size           $__internal_0_$__cuda_sm10x_tcgen05_guardrail_trap_col_being_dealloced_not_returned_by_alloc,($__internal_1_$__cuda_sm10x_tcgen05_guardrail_trap_phase_invalid_during_alloc - $__internal_0_$__cuda_sm10x_tcgen05_guardrail_trap_col_being_dealloced_not_returned_by_alloc)
$__internal_0_$__cuda_sm10x_tcgen05_guardrail_trap_col_being_dealloced_not_returned_by_alloc:
[----:B------:R-:W-:Y:S05]  /*bbb0*/  BPT.TRAP 0x1 ;  /* 0x000000040000795c */ /* 0x000fea0000300000 */
[----:B------:R-:W-:-:S04]  /*bbc0*/  HFMA2 R3, -RZ, RZ, 0, 0 ;  /* 0x00000000ff037431 */ /* 0x000fc800000001ff */
[----:B------:R-:W-:Y:S05]  /*bbd0*/  RET.REL.NODEC R2 `(_ZN7cutlass13device_kernelINS_4conv6kernel13ConvUniversalINS1_16ConvProblemShapeILNS1_8OperatorE1ELi2EEENS1_10collective14CollectiveConvINS1_47MainloopSm100TmaUmmaWarpSpecializedImplicitGemmILS5_1ELi4ELi2ELi1ELi2EN4cute5tupleIJNSA_1CILi2EEENSC_ILi1EEESE_EEEEENSB_IJNSC_ILi64EEENSC_ILi128EEENSB_IJSH_EEEEEENS_10tfloat32_tESL_NSA_8TiledMMAINSA_8MMA_AtomIJNSA_17SM100_MMA_TF32_SSISL_SL_fLi64ELi128ELNSA_4UMMA5MajorE0ELSQ_1ELNSP_7ScaleInE0ELSR_0EEEEEENSA_6LayoutINSB_IJSE_SE_SE_EEENSB_IJNSC_ILi0EEESW_SW_EEEEENSB_IJNSA_10UnderscoreESZ_SZ_EEEEENS7_6detail27Sm100ImplicitGemmTileTraitsINSA_20SM90_TMA_LOAD_IM2COLENSA_14ComposedLayoutINSA_7SwizzleILi3ELi4ELi3EEENSA_18smem_ptr_flag_bitsILi32EEENSU_INSB_IJNSC_ILi8EEENSC_ILi32EEEEEENSB_IJS1B_SE_EEEEEEEvEENS13_INSA_23SM90_TMA_LOAD_MULTICASTENS15_INS16_ILi2ELi5ELi2EEES19_NSU_INSB_IJS1B_NSC_ILi4EEEEEENSB_IJSE_S1B_EEEEEEEvEEEENS_8epilogue10collective18CollectiveEpilogueINS1Q_23Sm100TmaWarpSpecializedILi4ELi2ELi16ELb1ELb0EEEJSK_NSB_IJNSU_ISH_SE_EENSU_IS1B_SE_EEEEESL_NSB_IJNSB_IJlllEEESE_SW_EEESL_S1Z_NS1Q_6fusion15FusionCallbacksIS1U_NS20_17LinearCombinationISL_fSL_fLNS_15FloatRoundStyleE2EEESK_S1X_JEEENSA_5SM1004TMEM4LOAD26SM100_TMEM_LOAD_16dp128b8xES14_S1F_NSA_17SM75_U32x4_LDSM_NENSA_21SM90_TMA_STORE_IM2COLES1F_NSA_17SM90_U32x4_STSM_NENSA_39AutoVectorizingCopyWithAssumedAlignmentILi128EEEEEEvvEEEEvNT_6ParamsE) ;  /* 0xffffff4402087950 */ /* 0x000fea0003c3ffff */
        .weak           $__internal_1_$__cuda_sm10x_tcgen05_guardrail_trap_phase_invalid_during_alloc
        .type           $__internal_1_$__cuda_sm10x_tcgen05_guardrail_trap_phase_invalid_during_alloc,@function
        .size           $__internal_1_$__cuda_sm10x_tcgen05_guardrail_trap_phase_invalid_during_alloc,($__internal_2_$__cuda_sm10x_tcgen05_guardrail_trap_unallocated_columns_being_dealloced - $__internal_1_$__cuda_sm10x_tcgen05_guardrail_trap_phase_invalid_during_alloc)
$__internal_1_$__cuda_sm10x_tcgen05_guardrail_trap_phase_invalid_during_alloc:
[----:B------:R-:W-:Y:S05]  /*bbe0*/  BPT.TRAP 0x1 ;  /* 0x000000040000795c */ /* 0x000fea0000300000 */
[----:B------:R-:W-:-:S04]  /*bbf0*/  MOV R5, 0x0 ;  /* 0x0000000000057802 */ /* 0x000fc80000000f00 */
[----:B------:R-:W-:Y:S05]  /*bc00*/  RET.REL.NODEC R4 `(_ZN7cutlass13device_kernelINS_4conv6kernel13ConvUniversalINS1_16ConvProblemShapeILNS1_8OperatorE1ELi2EEENS1_10collective14CollectiveConvINS1_47MainloopSm100TmaUmmaWarpSpecializedImplicitGemmILS5_1ELi4ELi2ELi1ELi2EN4cute5tupleIJNSA_1CILi2EEENSC_ILi1EEESE_EEEEENSB_IJNSC_ILi64EEENSC_ILi128EEENSB_IJSH_EEEEEENS_10tfloat32_tESL_NSA_8TiledMMAINSA_8MMA_AtomIJNSA_17SM100_MMA_TF32_SSISL_SL_fLi64ELi128ELNSA_4UMMA5MajorE0ELSQ_1ELNSP_7ScaleInE0ELSR_0EEEEEENSA_6LayoutINSB_IJSE_SE_SE_EEENSB_IJNSC_ILi0EEESW_SW_EEEEENSB_IJNSA_10UnderscoreESZ_SZ_EEEEENS7_6detail27Sm100ImplicitGemmTileTraitsINSA_20SM90_TMA_LOAD_IM2COLENSA_14ComposedLayoutINSA_7SwizzleILi3ELi4ELi3EEENSA_18smem_ptr_flag_bitsILi32EEENSU_INSB_IJNSC_ILi8EEENSC_ILi32EEEEEENSB_IJS1B_SE_EEEEEEEvEENS13_INSA_23SM90_TMA_LOAD_MULTICASTENS15_INS16_ILi2ELi5ELi2EEES19_NSU_INSB_IJS1B_NSC_ILi4EEEEEENSB_IJSE_S1B_EEEEEEEvEEEENS_8epilogue10collective18CollectiveEpilogueINS1Q_23Sm100TmaWarpSpecializedILi4ELi2ELi16ELb1ELb0EEEJSK_NSB_IJNSU_ISH_SE_EENSU_IS1B_SE_EEEEESL_NSB_IJNSB_IJlllEEESE_SW_EEESL_S1Z_NS1Q_6fusion15FusionCallbacksIS1U_NS20_17LinearCombinationISL_fSL_fLNS_15FloatRoundStyleE2EEESK_S1X_JEEENSA_5SM1004TMEM4LOAD26SM100_TMEM_LOAD_16dp128b8xES14_S1F_NSA_17SM75_U32x4_LDSM_NENSA_21SM90_TMA_STORE_IM2COLES1F_NSA_17SM90_U32x4_STSM_NENSA_39AutoVectorizingCopyWithAssumedAlignmentILi128EEEEEEvvEEEEvNT_6ParamsE) ;  /* 0xffffff4004fc7950 */ /* 0x000fea0003c3ffff */
        .weak           $__internal_2_$__cuda_sm10x_tcgen05_guardrail_trap_unallocated_columns_being_dealloced
        .type           $__internal_2_$__cuda_sm10x_tcgen05_guardrail_trap_unallocated_columns_being_dealloced,@function
        .size           $__internal_2_$__cuda_sm10x_tcgen05_guardrail_trap_unallocated_columns_being_dealloced,(.L_x_173 - $__internal_2_$__cuda_sm10x_tcgen05_guardrail_trap_unallocated_columns_being_dealloced)
$__internal_2_$__cuda_sm10x_tcgen05_guardrail_trap_unallocated_columns_being_dealloced:
[----:B------:R-:W-:Y:S05]  /*bc10*/  BPT.TRAP 0x1 ;  /* 0x000000040000795c */ /* 0x000fea0000300000 */
[----:B------:R-:W-:-:S04]  /*bc20*/  HFMA2 R3, -RZ, RZ, 0, 0 ;  /* 0x00000000ff037431 */ /* 0x000fc800000001ff */
[----:B------:R-:W-:Y:S05]  /*bc30*/  RET.REL.NODEC R2 `(_ZN7cutlass13device_kernelINS_4conv6kernel13ConvUniversalINS1_16ConvProblemShapeILNS1_8OperatorE1ELi2EEENS1_10collective14CollectiveConvINS1_47MainloopSm100TmaUmmaWarpSpecializedImplicitGemmILS5_1ELi4ELi2ELi1ELi2EN4cute5tupleIJNSA_1CILi2EEENSC_ILi1EEESE_EEEEENSB_IJNSC_ILi64EEENSC_ILi128EEENSB_IJSH_EEEEEENS_10tfloat32_tESL_NSA_8TiledMMAINSA_8MMA_AtomIJNSA_17SM100_MMA_TF32_SSISL_SL_fLi64ELi128ELNSA_4UMMA5MajorE0ELSQ_1ELNSP_7ScaleInE0ELSR_0EEEEEENSA_6LayoutINSB_IJSE_SE_SE_EEENSB_IJNSC_ILi0EEESW_SW_EEEEENSB_IJNSA_10UnderscoreESZ_SZ_EEEEENS7_6detail27Sm100ImplicitGemmTileTraitsINSA_20SM90_TMA_LOAD_IM2COLENSA_14ComposedLayoutINSA_7SwizzleILi3ELi4ELi3EEENSA_18smem_ptr_flag_bitsILi32EEENSU_INSB_IJNSC_ILi8EEENSC_ILi32EEEEEENSB_IJS1B_SE_EEEEEEEvEENS13_INSA_23SM90_TMA_LOAD_MULTICASTENS15_INS16_ILi2ELi5ELi2EEES19_NSU_INSB_IJS1B_NSC_ILi4EEEEEENSB_IJSE_S1B_EEEEEEEvEEEENS_8epilogue10collective18CollectiveEpilogueINS1Q_23Sm100TmaWarpSpecializedILi4ELi2ELi16ELb1ELb0EEEJSK_NSB_IJNSU_ISH_SE_EENSU_IS1B_SE_EEEEESL_NSB_IJNSB_IJlllEEESE_SW_EEESL_S1Z_NS1Q_6fusion15FusionCallbacksIS1U_NS20_17LinearCombinationISL_fSL_fLNS_15FloatRoundStyleE2EEESK_S1X_JEEENSA_5SM1004TMEM4LOAD26SM100_TMEM_LOAD_16dp128b8xES14_S1F_NSA_17SM75_U32x4_LDSM_NENSA_21SM90_TMA_STORE_IM2COLES1F_NSA_17SM90_U32x4_STSM_NENSA_39AutoVectorizingCopyWithAssumedAlignmentILi128EEEEEEvvEEEEvNT_6ParamsE) ;  /* 0xffffff4002f07950 */ /* 0x000fea0003c3ffff */
.L_x_172:
[----:B------:R-:W-:-:S00]  /*bc40*/  BRA `(.L_x_172) ;  /* 0xfffffffc00fc7947 */ /* 0x000fc0000383ffff */
[----:B------:R-:W-:-:S00]  /*bc50*/  NOP ;  /* 0x0000000000007918 */ /* 0x000fc00000000000 */
        /* <DEDUP_REMOVED lines=10> */
.L_x_173:


//--------------------- .nv.global.init           --------------------------
	.section	.nv.global.init,"aw",@progbits
.nv.global.init:
	.type		$str$29,@object
	.size		$str$29,($str$30 - $str$29)
$str$29:
        /*0000*/ 	.byte	0x28, 0x61, 0x64, 0x64, 0x72, 0x65, 0x73, 0x73, 0x20, 0x26, 0x20, 0x6d, 0x61, 0x73, 0x6b, 0x29
        /*0010*/ 	.byte	0x20, 0x3d, 0x3d, 0x20, 0x30, 0x00
	.type		$str$30,@object
	.size		$str$30,($str$28 - $str$30)
$str$30:
        /*0016*/ 	.byte	0x2f, 0x74, 0x6d, 0x70, 0x2f, 0x63, 0x75, 0x74, 0x6c, 0x61, 0x73, 0x73, 0x5f, 0x73, 0x77, 0x65
        /*0026*/ 	.byte	0x65, 0x70, 0x5f, 0x73, 0x72, 0x63, 0x2f, 0x69, 0x6e, 0x63, 0x6c, 0x75, 0x64, 0x65, 0x2f, 0x63
        /*0036*/ 	.byte	0x75, 0x74, 0x65, 0x2f, 0x70, 0x6f, 0x69, 0x6e, 0x74, 0x65, 0x72, 0x5f, 0x66, 0x6c, 0x61, 0x67
        /*0046*/ 	.byte	0x67, 0x65, 0x64, 0x2e, 0x68, 0x70, 0x70, 0x00
	.type		$str$28,@object
	.size		$str$28,($str$27 - $str$28)
$str$28:
        /*004e*/ 	.byte	0x2f, 0x74, 0x6d, 0x70, 0x2f, 0x63, 0x75, 0x74, 0x6c, 0x61, 0x73, 0x73, 0x5f, 0x73, 0x77, 0x65
        /*005e*/ 	.byte	0x65, 0x70, 0x5f, 0x73, 0x72, 0x63, 0x2f, 0x69, 0x6e, 0x63, 0x6c, 0x75, 0x64, 0x65, 0x2f, 0x63
        /*006e*/ 	.byte	0x75, 0x74, 0x65, 0x2f, 0x61, 0x74, 0x6f, 0x6d, 0x2f, 0x63, 0x6f, 0x70, 0x79, 0x5f, 0x74, 0x72
        /*007e*/ 	.byte	0x61, 0x69, 0x74, 0x73, 0x5f, 0x73, 0x6d, 0x31, 0x30, 0x30, 0x2e, 0x68, 0x70, 0x70, 0x00
	.type		$str$27,@object
	.size		$str$27,(__unnamed_1 - $str$27)
$str$27:
        /*008d*/ 	.byte	0x28, 0x28, 0x75, 0x69, 0x6e, 0x74, 0x33, 0x32, 0x5f, 0x74, 0x28, 0x74, 0x68, 0x72, 0x65, 0x61
        /*009d*/ 	.byte	0x64, 0x49, 0x64, 0x78, 0x2e, 0x78, 0x29, 0x20, 0x2f, 0x20, 0x33, 0x32, 0x29, 0x20, 0x25, 0x20
        /*00ad*/ 	.byte	0x34, 0x29, 0x20, 0x3d, 0x3d, 0x20, 0x28, 0x28, 0x28, 0x74, 0x6d, 0x65, 0x6d, 0x5f, 0x61, 0x64
        /*00bd*/ 	.byte	0x64, 0x72, 0x20, 0x3e, 0x3e, 0x20, 0x31, 0x36, 0x29, 0x20, 0x2f, 0x20, 0x33, 0x32, 0x29, 0x20
        /*00cd*/ 	.byte	0x25, 0x20, 0x34, 0x29, 0x00
	.type		__unnamed_1,@object
	.size		__unnamed_1,(__unnamed_2 - __unnamed_1)
__unnamed_1:
        /*00d2*/ 	.byte	0x61, 0x75, 0x74, 0x6f, 0x20, 0x63, 0x75, 0x74, 0x65, 0x3a, 0x3a, 0x61, 0x73, 0x5f, 0x70, 0x6f
        /* <DEDUP_REMOVED lines=24> */
        /*0262*/ 	.byte	0x30, 0x34, 0x38, 0x3e, 0x3e, 0x3e, 0x3e, 0x5d, 0x00
	.type		__unnamed_2,@object
	.size		__unnamed_2,(.L_2 - __unnamed_2)
__unnamed_2:
        /* <DEDUP_REMOVED lines=45> */
        /*053b*/ 	.byte	0x3e, 0x3e, 0x3e, 0x5d, 0x00
.L_2:


//--------------------- .nv.shared._ZN7cutlass13device_kernelINS_4conv6kernel13ConvUniversalINS1_16ConvProblemShapeILNS1_8OperatorE1ELi2EEENS1_10collective14CollectiveConvINS1_47MainloopSm100TmaUmmaWarpSpecializedImplicitGemmILS5_1ELi4ELi2ELi1ELi2EN4cute5tupleIJNSA_1CILi2EEENSC_ILi1EEESE_EEEEENSB_IJNSC_ILi64EEENSC_ILi128EEENSB_IJSH_EEEEEENS_10tfloat32_tESL_NSA_8TiledMMAINSA_8MMA_AtomIJNSA_17SM100_MMA_TF32_SSISL_SL_fLi64ELi128ELNSA_4UMMA5MajorE0ELSQ_1ELNSP_7ScaleInE0ELSR_0EEEEEENSA_6LayoutINSB_IJSE_SE_SE_EEENSB_IJNSC_ILi0EEESW_SW_EEEEENSB_IJNSA_10UnderscoreESZ_SZ_EEEEENS7_6detail27Sm100ImplicitGemmTileTraitsINSA_20SM90_TMA_LOAD_IM2COLENSA_14ComposedLayoutINSA_7SwizzleILi3ELi4ELi3EEENSA_18smem_ptr_flag_bitsILi32EEENSU_INSB_IJNSC_ILi8EEENSC_ILi32EEEEEENSB_IJS1B_SE_EEEEEEEvEENS13_INSA_23SM90_TMA_LOAD_MULTICASTENS15_INS16_ILi2ELi5ELi2EEES19_NSU_INSB_IJS1B_NSC_ILi4EEEEEENSB_IJSE_S1B_EEEEEEEvEEEENS_8epilogue10collective18CollectiveEpilogueINS1Q_23Sm100TmaWarpSpecializedILi4ELi2ELi16ELb1ELb0EEEJSK_NSB_IJNSU_ISH_SE_EENSU_IS1B_SE_EEEEESL_NSB_IJNSB_IJlllEEESE_SW_EEESL_S1Z_NS1Q_6fusion15FusionCallbacksIS1U_NS20_17LinearCombinationISL_fSL_fLNS_15FloatRoundStyleE2EEESK_S1X_JEEENSA_5SM1004TMEM4LOAD26SM100_TMEM_LOAD_16dp128b8xES14_S1F_NSA_17SM75_U32x4_LDSM_NENSA_21SM90_TMA_STORE_IM2COLES1F_NSA_17SM90_U32x4_STSM_NENSA_39AutoVectorizingCopyWithAssumedAlignmentILi128EEEEEEvvEEEEvNT_6ParamsE --------------------------
	.section	.nv.shared._ZN7cutlass13device_kernelINS_4conv6kernel13ConvUniversalINS1_16ConvProblemShapeILNS1_8OperatorE1ELi2EEENS1_10collective14CollectiveConvINS1_47MainloopSm100TmaUmmaWarpSpecializedImplicitGemmILS5_1ELi4ELi2ELi1ELi2EN4cute5tupleIJNSA_1CILi2EEENSC_ILi1EEESE_EEEEENSB_IJNSC_ILi64EEENSC_ILi128EEENSB_IJSH_EEEEEENS_10tfloat32_tESL_NSA_8TiledMMAINSA_8MMA_AtomIJNSA_17SM100_MMA_TF32_SSISL_SL_fLi64ELi128ELNSA_4UMMA5MajorE0ELSQ_1ELNSP_7ScaleInE0ELSR_0EEEEEENSA_6LayoutINSB_IJSE_SE_SE_EEENSB_IJNSC_ILi0EEESW_SW_EEEEENSB_IJNSA_10UnderscoreESZ_SZ_EEEEENS7_6detail27Sm100ImplicitGemmTileTraitsINSA_20SM90_TMA_LOAD_IM2COLENSA_14ComposedLayoutINSA_7SwizzleILi3ELi4ELi3EEENSA_18smem_ptr_flag_bitsILi32EEENSU_INSB_IJNSC_ILi8EEENSC_ILi32EEEEEENSB_IJS1B_SE_EEEEEEEvEENS13_INSA_23SM90_TMA_LOAD_MULTICASTENS15_INS16_ILi2ELi5ELi2EEES19_NSU_INSB_IJS1B_NSC_ILi4EEEEEENSB_IJSE_S1B_EEEEEEEvEEEENS_8epilogue10collective18CollectiveEpilogueINS1Q_23Sm100TmaWarpSpecializedILi4ELi2ELi16ELb1ELb0EEEJSK_NSB_IJNSU_ISH_SE_EENSU_IS1B_SE_EEEEESL_NSB_IJNSB_IJlllEEESE_SW_EEESL_S1Z_NS1Q_6fusion15FusionCallbacksIS1U_NS20_17LinearCombinationISL_fSL_fLNS_15FloatRoundStyleE2EEESK_S1X_JEEENSA_5SM1004TMEM4LOAD26SM100_TMEM_LOAD_16dp128b8xES14_S1F_NSA_17SM75_U32x4_LDSM_NENSA_21SM90_TMA_STORE_IM2COLES1F_NSA_17SM90_U32x4_STSM_NENSA_39AutoVectorizingCopyWithAssumedAlignmentILi128EEEEEEvvEEEEvNT_6ParamsE,"aw",@nobits
	.sectionflags	@""
	.align	16
	.zero		1024


//--------------------- .nv.shared.reserved.0     --------------------------
	.section	.nv.shared.reserved.0,"aw",@nobits
	.weak		__nv_reservedSMEM_offset_0_alias
	.size		__nv_reservedSMEM_offset_0_alias, 0, 64
	.other		__nv_reservedSMEM_offset_0_alias,@"STO_CUDA_RESERVED_SHARED STV_DEFAULT"
__nv_reservedSMEM_offset_0_alias:
	.zero		0
.nv.shared.reserved.0:
	.zero		64
	.weak		__nv_reservedSMEM_tcgen05_partition
	.type		__nv_reservedSMEM_tcgen05_partition,@object
	.size		__nv_reservedSMEM_tcgen05_partition,(.L_0 - __nv_reservedSMEM_tcgen05_partition)
__nv_reservedSMEM_tcgen05_partition:
	.zero		32
.L_0:


//--------------------- .nv.global                --------------------------
	.section	.nv.global,"aw",@nobits
.nv.global:
	.type		_ZN39_INTERNAL_3cc59445_4_k_cu_c5edac2e_43054cute1_E,@object
	.size		_ZN39_INTERNAL_3cc59445_4_k_cu_c5edac2e_43054cute1_E,(_ZN39_INTERNAL_3cc59445_4_k_cu_c5edac2e_43054cuda3std3__45__cpo6cbeginE - _ZN39_INTERNAL_3cc59445_4_k_cu_c5edac2e_43054cute1_E)
_ZN39_INTERNAL_3cc59445_4_k_cu_c5edac2e_43054cute1_E:
	.zero		1
	.type		_ZN39_INTERNAL_3cc59445_4_k_cu_c5edac2e_43054cuda3std3__45__cpo6cbeginE,@object
	.size		_ZN39_INTERNAL_3cc59445_4_k_cu_c5edac2e_43054cuda3std3__45__cpo6cbeginE,(_ZN39_INTERNAL_3cc59445_4_k_cu_c5edac2e_43054cuda3std3__48in_placeE - _ZN39_INTERNAL_3cc59445_4_k_cu_c5edac2e_43054cuda3std3__45__cpo6cbeginE)
_ZN39_INTERNAL_3cc59445_4_k_cu_c5edac2e_43054cuda3std3__45__cpo6cbeginE:
	.zero		1
	.type		_ZN39_INTERNAL_3cc59445_4_k_cu_c5edac2e_43054cuda3std3__48in_placeE,@object
	.size		_ZN39_INTERNAL_3cc59445_4_k_cu_c5edac2e_43054cuda3std3__48in_placeE,(_ZN39_INTERNAL_3cc59445_4_k_cu_c5edac2e_43054cuda3std6ranges3__45__cpo9iter_moveE - _ZN39_INTERNAL_3cc59445_4_k_cu_c5edac2e_43054cuda3std3__48in_placeE)
_ZN39_INTERNAL_3cc59445_4_k_cu_c5edac2e_43054cuda3std3__48in_placeE:
	.zero		1
	.type		_ZN39_INTERNAL_3cc59445_4_k_cu_c5edac2e_43054cuda3std6ranges3__45__cpo9iter_moveE,@object
	.size		_ZN39_INTERNAL_3cc59445_4_k_cu_c5edac2e_43054cuda3std6ranges3__45__cpo9iter_moveE,(_ZN39_INTERNAL_3cc59445_4_k_cu_c5edac2e_43054cuda3std3__45__cpo5beginE - _ZN39_INTERNAL_3cc59445_4_k_cu_c5edac2e_43054cuda3std6ranges3__45__cpo9iter_moveE)
_ZN39_INTERNAL_3cc59445_4_k_cu_c5edac2e_43054cuda3std6ranges3__45__cpo9iter_moveE:
	.zero		1
	.type		_ZN39_INTERNAL_3cc59445_4_k_cu_c5edac2e_43054cuda3std3__45__cpo5beginE,@object
	.size		_ZN39_INTERNAL_3cc59445_4_k_cu_c5edac2e_43054cuda3std3__45__cpo5beginE,(_ZN39_INTERNAL_3cc59445_4_k_cu_c5edac2e_43054cuda3std3__441_GLOBAL__N__3cc59445_4_k_cu_c5edac2e_43056ignoreE - _ZN39_INTERNAL_3cc59445_4_k_cu_c5edac2e_43054cuda3std3__45__cpo5beginE)
_ZN39_INTERNAL_3cc59445_4_k_cu_c5edac2e_43054cuda3std3__45__cpo5beginE:
	.zero		1
	.type		_ZN39_INTERNAL_3cc59445_4_k_cu_c5edac2e_43054cuda3std3__441_GLOBAL__N__3cc59445_4_k_cu_c5edac2e_43056ignoreE,@object
	.size		_ZN39_INTERNAL_3cc59445_4_k_cu_c5edac2e_43054cuda3std3__441_GLOBAL__N__3cc59445_4_k_cu_c5edac2e_43056ignoreE,(_ZN39_INTERNAL_3cc59445_4_k_cu_c5edac2e_43054cute7productE - _ZN39_INTERNAL_3cc59445_4_k_cu_c5edac2e_43054cuda3std3__441_GLOBAL__N__3cc59445_4_k_cu_c5edac2e_43056ignoreE)
_ZN39_INTERNAL_3cc59445_4_k_cu_c5edac2e_43054cuda3std3__441_GLOBAL__N__3cc59445_4_k_cu_c5edac2e_43056ignoreE:
	.zero		1
	.type		_ZN39_INTERNAL_3cc59445_4_k_cu_c5edac2e_43054cute7productE,@object
	.size		_ZN39_INTERNAL_3cc59445_4_k_cu_c5edac2e_43054cute7productE,(_ZN39_INTERNAL_3cc59445_4_k_cu_c5edac2e_43054cuda3std3__45__cpo3endE - _ZN39_INTERNAL_3cc59445_4_k_cu_c5edac2e_43054cute7productE)
_ZN39_INTERNAL_3cc59445_4_k_cu_c5edac2e_43054cute7productE:
	.zero		1
	.type		_ZN39_INTERNAL_3cc59445_4_k_cu_c5edac2e_43054cuda3std3__45__cpo3endE,@object
	.size		_ZN39_INTERNAL_3cc59445_4_k_cu_c5edac2e_43054cuda3std3__45__cpo3endE,(_ZN39_INTERNAL_3cc59445_4_k_cu_c5edac2e_43054cuda3std3__419piecewise_constructE - _ZN39_INTERNAL_3cc59445_4_k_cu_c5edac2e_43054cuda3std3__45__cpo3endE)
_ZN39_INTERNAL_3cc59445_4_k_cu_c5edac2e_43054cuda3std3__45__cpo3endE:
	.zero		1
	.type		_ZN39_INTERNAL_3cc59445_4_k_cu_c5edac2e_43054cuda3std3__419piecewise_constructE,@object
	.size		_ZN39_INTERNAL_3cc59445_4_k_cu_c5edac2e_43054cuda3std3__419piecewise_constructE,(_ZN39_INTERNAL_3cc59445_4_k_cu_c5edac2e_43054cuda3std3__45__cpo4cendE - _ZN39_INTERNAL_3cc59445_4_k_cu_c5edac2e_43054cuda3std3__419piecewise_constructE)
_ZN39_INTERNAL_3cc59445_4_k_cu_c5edac2e_43054cuda3std3__419piecewise_constructE:
	.zero		1
	.type		_ZN39_INTERNAL_3cc59445_4_k_cu_c5edac2e_43054cuda3std3__45__cpo4cendE,@object
	.size		_ZN39_INTERNAL_3cc59445_4_k_cu_c5edac2e_43054cuda3std3__45__cpo4cendE,(_ZN39_INTERNAL_3cc59445_4_k_cu_c5edac2e_43054cuda3std6ranges3__45__cpo4swapE - _ZN39_INTERNAL_3cc59445_4_k_cu_c5edac2e_43054cuda3std3__45__cpo4cendE)
_ZN39_INTERNAL_3cc59445_4_k_cu_c5edac2e_43054cuda3std3__45__cpo4cendE:
	.zero		1
	.type		_ZN39_INTERNAL_3cc59445_4_k_cu_c5edac2e_43054cuda3std6ranges3__45__cpo4swapE,@object
	.size		_ZN39_INTERNAL_3cc59445_4_k_cu_c5edac2e_43054cuda3std6ranges3__45__cpo4swapE,(.L_10 - _ZN39_INTERNAL_3cc59445_4_k_cu_c5edac2e_43054cuda3std6ranges3__45__cpo4swapE)
_ZN39_INTERNAL_3cc59445_4_k_cu_c5edac2e_43054cuda3std6ranges3__45__cpo4swapE:
	.zero		1
.L_10:


//--------------------- .nv.constant0._ZN7cutlass13device_kernelINS_4conv6kernel13ConvUniversalINS1_16ConvProblemShapeILNS1_8OperatorE1ELi2EEENS1_10collective14CollectiveConvINS1_47MainloopSm100TmaUmmaWarpSpecializedImplicitGemmILS5_1ELi4ELi2ELi1ELi2EN4cute5tupleIJNSA_1CILi2EEENSC_ILi1EEESE_EEEEENSB_IJNSC_ILi64EEENSC_ILi128EEENSB_IJSH_EEEEEENS_10tfloat32_tESL_NSA_8TiledMMAINSA_8MMA_AtomIJNSA_17SM100_MMA_TF32_SSISL_SL_fLi64ELi128ELNSA_4UMMA5MajorE0ELSQ_1ELNSP_7ScaleInE0ELSR_0EEEEEENSA_6LayoutINSB_IJSE_SE_SE_EEENSB_IJNSC_ILi0EEESW_SW_EEEEENSB_IJNSA_10UnderscoreESZ_SZ_EEEEENS7_6detail27Sm100ImplicitGemmTileTraitsINSA_20SM90_TMA_LOAD_IM2COLENSA_14ComposedLayoutINSA_7SwizzleILi3ELi4ELi3EEENSA_18smem_ptr_flag_bitsILi32EEENSU_INSB_IJNSC_ILi8EEENSC_ILi32EEEEEENSB_IJS1B_SE_EEEEEEEvEENS13_INSA_23SM90_TMA_LOAD_MULTICASTENS15_INS16_ILi2ELi5ELi2EEES19_NSU_INSB_IJS1B_NSC_ILi4EEEEEENSB_IJSE_S1B_EEEEEEEvEEEENS_8epilogue10collective18CollectiveEpilogueINS1Q_23Sm100TmaWarpSpecializedILi4ELi2ELi16ELb1ELb0EEEJSK_NSB_IJNSU_ISH_SE_EENSU_IS1B_SE_EEEEESL_NSB_IJNSB_IJlllEEESE_SW_EEESL_S1Z_NS1Q_6fusion15FusionCallbacksIS1U_NS20_17LinearCombinationISL_fSL_fLNS_15FloatRoundStyleE2EEESK_S1X_JEEENSA_5SM1004TMEM4LOAD26SM100_TMEM_LOAD_16dp128b8xES14_S1F_NSA_17SM75_U32x4_LDSM_NENSA_21SM90_TMA_STORE_IM2COLES1F_NSA_17SM90_U32x4_STSM_NENSA_39AutoVectorizingCopyWithAssumedAlignmentILi128EEEEEEvvEEEEvNT_6ParamsE --------------------------
	.section	.nv.constant0._ZN7cutlass13device_kernelINS_4conv6kernel13ConvUniversalINS1_16ConvProblemShapeILNS1_8OperatorE1ELi2EEENS1_10collective14CollectiveConvINS1_47MainloopSm100TmaUmmaWarpSpecializedImplicitGemmILS5_1ELi4ELi2ELi1ELi2EN4cute5tupleIJNSA_1CILi2EEENSC_ILi1EEESE_EEEEENSB_IJNSC_ILi64EEENSC_ILi128EEENSB_IJSH_EEEEEENS_10tfloat32_tESL_NSA_8TiledMMAINSA_8MMA_AtomIJNSA_17SM100_MMA_TF32_SSISL_SL_fLi64ELi128ELNSA_4UMMA5MajorE0ELSQ_1ELNSP_7ScaleInE0ELSR_0EEEEEENSA_6LayoutINSB_IJSE_SE_SE_EEENSB_IJNSC_ILi0EEESW_SW_EEEEENSB_IJNSA_10UnderscoreESZ_SZ_EEEEENS7_6detail27Sm100ImplicitGemmTileTraitsINSA_20SM90_TMA_LOAD_IM2COLENSA_14ComposedLayoutINSA_7SwizzleILi3ELi4ELi3EEENSA_18smem_ptr_flag_bitsILi32EEENSU_INSB_IJNSC_ILi8EEENSC_ILi32EEEEEENSB_IJS1B_SE_EEEEEEEvEENS13_INSA_23SM90_TMA_LOAD_MULTICASTENS15_INS16_ILi2ELi5ELi2EEES19_NSU_INSB_IJS1B_NSC_ILi4EEEEEENSB_IJSE_S1B_EEEEEEEvEEEENS_8epilogue10collective18CollectiveEpilogueINS1Q_23Sm100TmaWarpSpecializedILi4ELi2ELi16ELb1ELb0EEEJSK_NSB_IJNSU_ISH_SE_EENSU_IS1B_SE_EEEEESL_NSB_IJNSB_IJlllEEESE_SW_EEESL_S1Z_NS1Q_6fusion15FusionCallbacksIS1U_NS20_17LinearCombinationISL_fSL_fLNS_15FloatRoundStyleE2EEESK_S1X_JEEENSA_5SM1004TMEM4LOAD26SM100_TMEM_LOAD_16dp128b8xES14_S1F_NSA_17SM75_U32x4_LDSM_NENSA_21SM90_TMA_STORE_IM2COLES1F_NSA_17SM90_U32x4_STSM_NENSA_39AutoVectorizingCopyWithAssumedAlignmentILi128EEEEEEvvEEEEvNT_6ParamsE,"a",@progbits
	.sectionflags	@""
	.align	4
.nv.constant0._ZN7cutlass13device_kernelINS_4conv6kernel13ConvUniversalINS1_16ConvProblemShapeILNS1_8OperatorE1ELi2EEENS1_10collective14CollectiveConvINS1_47MainloopSm100TmaUmmaWarpSpecializedImplicitGemmILS5_1ELi4ELi2ELi1ELi2EN4cute5tupleIJNSA_1CILi2EEENSC_ILi1EEESE_EEEEENSB_IJNSC_ILi64EEENSC_ILi128EEENSB_IJSH_EEEEEENS_10tfloat32_tESL_NSA_8TiledMMAINSA_8MMA_AtomIJNSA_17SM100_MMA_TF32_SSISL_SL_fLi64ELi128ELNSA_4UMMA5MajorE0ELSQ_1ELNSP_7ScaleInE0ELSR_0EEEEEENSA_6LayoutINSB_IJSE_SE_SE_EEENSB_IJNSC_ILi0EEESW_SW_EEEEENSB_IJNSA_10UnderscoreESZ_SZ_EEEEENS7_6detail27Sm100ImplicitGemmTileTraitsINSA_20SM90_TMA_LOAD_IM2COLENSA_14ComposedLayoutINSA_7SwizzleILi3ELi4ELi3EEENSA_18smem_ptr_flag_bitsILi32EEENSU_INSB_IJNSC_ILi8EEENSC_ILi32EEEEEENSB_IJS1B_SE_EEEEEEEvEENS13_INSA_23SM90_TMA_LOAD_MULTICASTENS15_INS16_ILi2ELi5ELi2EEES19_NSU_INSB_IJS1B_NSC_ILi4EEEEEENSB_IJSE_S1B_EEEEEEEvEEEENS_8epilogue10collective18CollectiveEpilogueINS1Q_23Sm100TmaWarpSpecializedILi4ELi2ELi16ELb1ELb0EEEJSK_NSB_IJNSU_ISH_SE_EENSU_IS1B_SE_EEEEESL_NSB_IJNSB_IJlllEEESE_SW_EEESL_S1Z_NS1Q_6fusion15FusionCallbacksIS1U_NS20_17LinearCombinationISL_fSL_fLNS_15FloatRoundStyleE2EEESK_S1X_JEEENSA_5SM1004TMEM4LOAD26SM100_TMEM_LOAD_16dp128b8xES14_S1F_NSA_17SM75_U32x4_LDSM_NENSA_21SM90_TMA_STORE_IM2COLES1F_NSA_17SM90_U32x4_STSM_NENSA_39AutoVectorizingCopyWithAssumedAlignmentILi128EEEEEEvvEEEEvNT_6ParamsE:
	.zero		2944


//--------------------- SYMBOLS --------------------------

	.type		.nv.reservedSmem.offset0,@object
	.size		.nv.reservedSmem.offset0,0x4
	.type		.nv.reservedSmem.cap,@object
	.size		.nv.reservedSmem.cap,0x4
	.type		__assertfail,@function
